def matmul_kernel(
    a_ptr,
    b_ptr,
    c_ptr,
    M,
    N,
    K,
    stride_am,
    stride_ak,
    stride_bk,
    stride_bn,
    stride_cm,
    stride_cn,
    BLOCK_M: tl.constexpr,
    BLOCK_N: tl.constexpr,
    BLOCK_K: tl.constexpr,
    GROUP_M: tl.constexpr,
):
    pid = tl.program_id(axis=0)
    num_pid_m = tl.cdiv(M, BLOCK_M)
    num_pid_n = tl.cdiv(N, BLOCK_N)
    num_pid_in_group = GROUP_M * num_pid_n
    group_id = pid // num_pid_in_group
    first_pid_m = group_id * GROUP_M
    group_size_m = min(num_pid_m - first_pid_m, GROUP_M)
    pid_m = first_pid_m + ((pid % num_pid_in_group) % group_size_m)
    pid_n = (pid % num_pid_in_group) // group_size_m

    offs_am = (pid_m * BLOCK_M + tl.arange(0, BLOCK_M)) % M
    offs_bn = (pid_n * BLOCK_N + tl.arange(0, BLOCK_N)) % N
    offs_k = tl.arange(0, BLOCK_K)
    a_ptrs = a_ptr + offs_am[:, None] * stride_am + offs_k[None, :] * stride_ak
    b_ptrs = b_ptr + offs_k[:, None] * stride_bk + offs_bn[None, :] * stride_bn

    acc = tl.zeros((BLOCK_M, BLOCK_N), dtype=tl.float32)
    for kk in range(0, tl.cdiv(K, BLOCK_K)):
        a = tl.load(a_ptrs, mask=offs_k[None, :] < K - kk * BLOCK_K, other=0.0)
        b = tl.load(b_ptrs, mask=offs_k[:, None] < K - kk * BLOCK_K, other=0.0)
        acc = tl.dot(a, b, acc)
        a_ptrs += BLOCK_K * stride_ak
        b_ptrs += BLOCK_K * stride_bk

    c = acc.to(c_ptr.dtype.element_ty)
    offs_cm = pid_m * BLOCK_M + tl.arange(0, BLOCK_M)
    offs_cn = pid_n * BLOCK_N + tl.arange(0, BLOCK_N)
    c_ptrs = c_ptr + offs_cm[:, None] * stride_cm + offs_cn[None, :] * stride_cn
    mask = (offs_cm[:, None] < M) & (offs_cn[None, :] < N)
    tl.store(c_ptrs, c, mask=mask)

# config = {"BLOCK_K": 128, "BLOCK_M": 512, "BLOCK_N": 128, "GROUP_M": 8, "arch": "sm_100", "dtype": "bf16", "num_ctas": 1, "num_stages": 3, "num_warps": 8}
# arch = sm_100


// ===== COMPILED SASS (sm_100a) =====

	.target	sm_100a

	.elftype	@"ET_EXEC"


//--------------------- .note.nv.tkinfo           --------------------------
	.section	.note.nv.tkinfo,"",@"SHT_NOTE"
	.sectionflags	@"SHF_NOTE_NV_TKINFO"
	.tkinfo
        /*0018*/ 	.word	0x00000081
        /*0030*/ 	.string	""
        /*0030*/ 	.string	"ptxas-blackwell"
        /*0030*/ 	.string	"Cuda compilation tools, release 12.9, V12.9.86"
        /*0030*/ 	.string	"Build cuda_12.9.r12.9/compiler.36037853_0"
        /*0030*/ 	.string	"-v  -suppress-debug-info  -lineinfo  -arch sm_100a "



//--------------------- .note.nv.cuver            --------------------------
	.section	.note.nv.cuver,"",@"SHT_NOTE"
	.sectionflags	@"SHF_NOTE_NV_CUVER"
        /*0018*/ 	.short	0x0001
        /*001a*/ 	.short	0x0064
        /*001c*/ 	.short	0x0001
        /*001e*/ 	.short	0x0000
        /*0020*/ 	.short	0x0001
        /*0022*/ 	.short	0x0000


//--------------------- .nv.info                  --------------------------
	.section	.nv.info,"",@"SHT_CUDA_INFO"
	.align	4


	//----- nvinfo : EIATTR_REGCOUNT
	.align		4
        /*0000*/ 	.byte	0x04, 0x2f
        /*0002*/ 	.short	(.L_4 - .L_3)
	.align		4
.L_3:
        /*0004*/ 	.word	index@(matmul_kernel)
        /*0008*/ 	.word	0x00000080


	//----- nvinfo : EIATTR_FRAME_SIZE
	.align		4
.L_4:
        /*000c*/ 	.byte	0x04, 0x11
        /*000e*/ 	.short	(.L_6 - .L_5)
	.align		4
.L_5:
        /*0010*/ 	.word	index@($__internal_2_$__cuda_sm10x_tcgen05_guardrail_trap_unallocated_columns_being_dealloced)
        /*0014*/ 	.word	0x000017b8


	//----- nvinfo : EIATTR_FRAME_SIZE
	.align		4
.L_6:
        /*0018*/ 	.byte	0x04, 0x11
        /*001a*/ 	.short	(.L_8 - .L_7)
	.align		4
.L_7:
        /*001c*/ 	.word	index@($__internal_1_$__cuda_sm10x_tcgen05_guardrail_trap_phase_invalid_during_alloc)
        /*0020*/ 	.word	0x000017b8


	//----- nvinfo : EIATTR_FRAME_SIZE
	.align		4
.L_8:
        /*0024*/ 	.byte	0x04, 0x11
        /*0026*/ 	.short	(.L_10 - .L_9)
	.align		4
.L_9:
        /*0028*/ 	.word	index@($__internal_0_$__cuda_sm10x_tcgen05_guardrail_trap_col_being_dealloced_not_returned_by_alloc)
        /*002c*/ 	.word	0x000017b8


	//----- nvinfo : EIATTR_FRAME_SIZE
	.align		4
.L_10:
        /*0030*/ 	.byte	0x04, 0x11
        /*0032*/ 	.short	(.L_12 - .L_11)
	.align		4
.L_11:
        /*0034*/ 	.word	index@(matmul_kernel)
        /*0038*/ 	.word	0x000017b8


	//----- nvinfo : EIATTR_MIN_STACK_SIZE
	.align		4
.L_12:
        /*003c*/ 	.byte	0x04, 0x12
        /*003e*/ 	.short	(.L_14 - .L_13)
	.align		4
.L_13:
        /*0040*/ 	.word	index@(matmul_kernel)
        /*0044*/ 	.word	0x000017b8
.L_14:


//--------------------- .nv.info.matmul_kernel    --------------------------
	.section	.nv.info.matmul_kernel,"",@"SHT_CUDA_INFO"
	.sectionflags	@""
	.align	4


	//----- nvinfo : EIATTR_CUDA_API_VERSION
	.align		4
        /*0000*/ 	.byte	0x04, 0x37
        /*0002*/ 	.short	(.L_16 - .L_15)
.L_15:
        /*0004*/ 	.word	0x00000081


	//----- nvinfo : EIATTR_KPARAM_INFO
	.align		4
.L_16:
        /*0008*/ 	.byte	0x04, 0x17
        /*000a*/ 	.short	(.L_18 - .L_17)
.L_17:
        /*000c*/ 	.word	0x00000000
        /*0010*/ 	.short	0x000d
        /*0012*/ 	.short	0x0048
        /*0014*/ 	.byte	0x00, 0xf4, 0x21, 0x00


	//----- nvinfo : EIATTR_KPARAM_INFO
	.align		4
.L_18:
        /*0018*/ 	.byte	0x04, 0x17
        /*001a*/ 	.short	(.L_20 - .L_19)
.L_19:
        /*001c*/ 	.word	0x00000000
        /*0020*/ 	.short	0x000c
        /*0022*/ 	.short	0x0040
        /*0024*/ 	.byte	0x00, 0xf4, 0x21, 0x00


	//----- nvinfo : EIATTR_KPARAM_INFO
	.align		4
.L_20:
        /*0028*/ 	.byte	0x04, 0x17
        /*002a*/ 	.short	(.L_22 - .L_21)
.L_21:
        /*002c*/ 	.word	0x00000000
        /*0030*/ 	.short	0x000b
        /*0032*/ 	.short	0x0038
        /*0034*/ 	.byte	0x00, 0xf0, 0x11, 0x00


	//----- nvinfo : EIATTR_KPARAM_INFO
	.align		4
.L_22:
        /*0038*/ 	.byte	0x04, 0x17
        /*003a*/ 	.short	(.L_24 - .L_23)
.L_23:
        /*003c*/ 	.word	0x00000000
        /*0040*/ 	.short	0x000a
        /*0042*/ 	.short	0x0034
        /*0044*/ 	.byte	0x00, 0xf0, 0x11, 0x00


	//----- nvinfo : EIATTR_KPARAM_INFO
	.align		4
.L_24:
        /*0048*/ 	.byte	0x04, 0x17
        /*004a*/ 	.short	(.L_26 - .L_25)
.L_25:
        /*004c*/ 	.word	0x00000000
        /*0050*/ 	.short	0x0009
        /*0052*/ 	.short	0x0030
        /*0054*/ 	.byte	0x00, 0xf0, 0x11, 0x00


	//----- nvinfo : EIATTR_KPARAM_INFO
	.align		4
.L_26:
        /*0058*/ 	.byte	0x04, 0x17
        /*005a*/ 	.short	(.L_28 - .L_27)
.L_27:
        /*005c*/ 	.word	0x00000000
        /*0060*/ 	.short	0x0008
        /*0062*/ 	.short	0x002c
        /*0064*/ 	.byte	0x00, 0xf0, 0x11, 0x00


	//----- nvinfo : EIATTR_KPARAM_INFO
	.align		4
.L_28:
        /*0068*/ 	.byte	0x04, 0x17
        /*006a*/ 	.short	(.L_30 - .L_29)
.L_29:
        /*006c*/ 	.word	0x00000000
        /*0070*/ 	.short	0x0007
        /*0072*/ 	.short	0x0028
        /*0074*/ 	.byte	0x00, 0xf0, 0x11, 0x00


	//----- nvinfo : EIATTR_KPARAM_INFO
	.align		4
.L_30:
        /*0078*/ 	.byte	0x04, 0x17
        /*007a*/ 	.short	(.L_32 - .L_31)
.L_31:
        /*007c*/ 	.word	0x00000000
        /*0080*/ 	.short	0x0006
        /*0082*/ 	.short	0x0024
        /*0084*/ 	.byte	0x00, 0xf0, 0x11, 0x00


	//----- nvinfo : EIATTR_KPARAM_INFO
	.align		4
.L_32:
        /*0088*/ 	.byte	0x04, 0x17
        /*008a*/ 	.short	(.L_34 - .L_33)
.L_33:
        /*008c*/ 	.word	0x00000000
        /*0090*/ 	.short	0x0005
        /*0092*/ 	.short	0x0020
        /*0094*/ 	.byte	0x00, 0xf0, 0x11, 0x00


	//----- nvinfo : EIATTR_KPARAM_INFO
	.align		4
.L_34:
        /*0098*/ 	.byte	0x04, 0x17
        /*009a*/ 	.short	(.L_36 - .L_35)
.L_35:
        /*009c*/ 	.word	0x00000000
        /*00a0*/ 	.short	0x0004
        /*00a2*/ 	.short	0x001c
        /*00a4*/ 	.byte	0x00, 0xf0, 0x11, 0x00


	//----- nvinfo : EIATTR_KPARAM_INFO
	.align		4
.L_36:
        /*00a8*/ 	.byte	0x04, 0x17
        /*00aa*/ 	.short	(.L_38 - .L_37)
.L_37:
        /*00ac*/ 	.word	0x00000000
        /*00b0*/ 	.short	0x0003
        /*00b2*/ 	.short	0x0018
        /*00b4*/ 	.byte	0x00, 0xf0, 0x11, 0x00


	//----- nvinfo : EIATTR_KPARAM_INFO
	.align		4
.L_38:
        /*00b8*/ 	.byte	0x04, 0x17
        /*00ba*/ 	.short	(.L_40 - .L_39)
.L_39:
        /*00bc*/ 	.word	0x00000000
        /*00c0*/ 	.short	0x0002
        /*00c2*/ 	.short	0x0010
        /*00c4*/ 	.byte	0x00, 0xf4, 0x21, 0x00


	//----- nvinfo : EIATTR_KPARAM_INFO
	.align		4
.L_40:
        /*00c8*/ 	.byte	0x04, 0x17
        /*00ca*/ 	.short	(.L_42 - .L_41)
.L_41:
        /*00cc*/ 	.word	0x00000000
        /*00d0*/ 	.short	0x0001
        /*00d2*/ 	.short	0x0008
        /*00d4*/ 	.byte	0x00, 0xf4, 0x21, 0x00


	//----- nvinfo : EIATTR_KPARAM_INFO
	.align		4
.L_42:
        /*00d8*/ 	.byte	0x04, 0x17
        /*00da*/ 	.short	(.L_44 - .L_43)
.L_43:
        /*00dc*/ 	.word	0x00000000
        /*00e0*/ 	.short	0x0000
        /*00e2*/ 	.short	0x0000
        /*00e4*/ 	.byte	0x00, 0xf4, 0x21, 0x00


	//----- nvinfo : EIATTR_AT_ENTRY_FRAGMENTS
	.align		4
.L_44:
        /*00e8*/ 	.byte	0x04, 0x4f
        /*00ea*/ 	.short	(.L_46 - .L_45)


	//   ....[0]....
.L_45:
        /*00ec*/ 	.word	0x00000004


	//----- nvinfo : EIATTR_RESERVED_SMEM_USED
	.align		4
.L_46:
        /*00f0*/ 	.byte	0x01, 0x41
	.zero		2


	//----- nvinfo : EIATTR_SPARSE_MMA_MASK
	.align		4
        /*00f4*/ 	.byte	0x03, 0x50
        /*00f6*/ 	.short	0x0000


	//----- nvinfo : EIATTR_TCGEN05_1CTA_USED
	.align		4
        /*00f8*/ 	.byte	0x01, 0x51
	.zero		2


	//----- nvinfo : EIATTR_MAXREG_COUNT
	.align		4
        /*00fc*/ 	.byte	0x03, 0x1b
        /*00fe*/ 	.short	0x00ff


	//----- nvinfo : EIATTR_NUM_BARRIERS
	.align		4
        /*0100*/ 	.byte	0x02, 0x4c
        /*0102*/ 	.byte	0x01
	.zero		1


	//----- nvinfo : EIATTR_ANNOTATIONS
	.align		4
        /*0104*/ 	.byte	0x04, 0x55
        /*0106*/ 	.short	(.L_48 - .L_47)


	//   ....[0]....
.L_47:
        /*0108*/ 	.word	0x00000001
        /*010c*/ 	.byte	0xd0, 0x08, 0x00, 0x00, 0x01, 0x00, 0x00, 0x00, 0x20, 0x09, 0x00, 0x00, 0x01, 0x00, 0x00, 0x00
        /* <DEDUP_REMOVED lines=2277> */
        /*8f6c*/ 	.byte	0x50, 0x06, 0x03, 0x00, 0x01, 0x00, 0x00, 0x00, 0x70, 0x06, 0x03, 0x00


	//----- nvinfo : EIATTR_INT_WARP_WIDE_INSTR_OFFSETS
	.align		4
.L_48:
        /*8f78*/ 	.byte	0x04, 0x31
        /*8f7a*/ 	.short	(.L_50 - .L_49)


	//   ....[0]....
.L_49:
        /*8f7c*/ 	.word	0x00000cd0


	//   ....[1]....
        /*8f80*/ 	.word	0x00000ce0


	//   ....[2]....
        /*8f84*/ 	.word	0x00005f30


	//   ....[3]....
        /*8f88*/ 	.word	0x00030530


	//   ....[4]....
        /*8f8c*/ 	.word	0x00030570


	//----- nvinfo : EIATTR_COOP_GROUP_MASK_REGIDS
	.align		4
.L_50:
        /*8f90*/ 	.byte	0x04, 0x29
        /*8f92*/ 	.short	(.L_52 - .L_51)


	//   ....[0]....
.L_51:
        /*8f94*/ 	.word	0xffffffff


	//   ....[1]....
        /*8f98*/ 	.word	0xffffffff


	//   ....[2]....
        /*8f9c*/ 	.word	0xffffffff


	//   ....[3]....
        /*8fa0*/ 	.word	0xffffffff


	//----- nvinfo : EIATTR_COOP_GROUP_INSTR_OFFSETS
	.align		4
.L_52:
        /*8fa4*/ 	.byte	0x04, 0x28
        /*8fa6*/ 	.short	(.L_54 - .L_53)


	//   ....[0]....
.L_53:
        /*8fa8*/ 	.word	0x00000060


	//   ....[1]....
        /*8fac*/ 	.word	0x00000320


	//   ....[2]....
        /*8fb0*/ 	.word	0x000303b0


	//   ....[3]....
        /*8fb4*/ 	.word	0x00030620


	//----- nvinfo : EIATTR_VRC_CTA_INIT_COUNT
	.align		4
.L_54:
        /*8fb8*/ 	.byte	0x02, 0x4a
        /*8fba*/ 	.byte	0x80
	.zero		1


	//----- nvinfo : EIATTR_MBARRIER_INSTR_OFFSETS
	.align		4
        /*8fbc*/ 	.byte	0x04, 0x39
        /*8fbe*/ 	.short	(.L_56 - .L_55)


	//   ....[0]....
.L_55:
        /*8fc0*/ 	.word	0x00000f20
        /*8fc4*/ 	.word	0x000000ff
        /*8fc8*/ 	.word	0x00000000
        /*8fcc*/ 	.short	0x0100
        /*8fce*/ 	.byte	0x07
	.zero		1


	//   ....[1]....
        /*8fd0*/ 	.word	0x00005f50
        /*8fd4*/ 	.word	0x000000ff
        /*8fd8*/ 	.word	0x00050008
        /*8fdc*/ 	.short	0x0100
        /*8fde*/ 	.byte	0x04
	.zero		1


	//   ....[2]....
        /*8fe0*/ 	.word	0x00011980
        /*8fe4*/ 	.word	0x000000ff
        /*8fe8*/ 	.word	0x00000000
        /*8fec*/ 	.short	0x010a
        /*8fee*/ 	.byte	0x07
	.zero		1


	//   ....[3]....
        /*8ff0*/ 	.word	0x00027700
        /*8ff4*/ 	.word	0x000000ff
        /*8ff8*/ 	.word	0x00000000
        /*8ffc*/ 	.short	0x010a
        /*8ffe*/ 	.byte	0x07
	.zero		1


	//   ....[4]....
        /*9000*/ 	.word	0x00027750
        /*9004*/ 	.word	0x000000ff
        /*9008*/ 	.word	0x00050000
        /*900c*/ 	.short	0x0108
        /*900e*/ 	.byte	0x04
	.zero		1


	//   ....[5]....
        /*9010*/ 	.word	0x000277c0
        /*9014*/ 	.word	0x000000ff
        /*9018*/ 	.word	0x00050008
        /*901c*/ 	.short	0x0108
        /*901e*/ 	.byte	0x04
	.zero		1


	//   ....[6]....
        /*9020*/ 	.word	0x00030660
        /*9024*/ 	.word	0x000000ff
        /*9028*/ 	.word	0x00000000
        /*902c*/ 	.short	0x010a
        /*902e*/ 	.byte	0x07
	.zero		1


	//   ....[7]....
        /*9030*/ 	.word	0x000306a0
        /*9034*/ 	.word	0x000000ff
        /*9038*/ 	.word	0x00000000
        /*903c*/ 	.short	0x010a
        /*903e*/ 	.byte	0x07
	.zero		1


	//----- nvinfo : EIATTR_NUM_MBARRIERS
	.align		4
.L_56:
        /*9040*/ 	.byte	0x03, 0x38
        /*9042*/ 	.short	0x0002


	//----- nvinfo : EIATTR_EXIT_INSTR_OFFSETS
	.align		4
        /*9044*/ 	.byte	0x04, 0x1c
        /*9046*/ 	.short	(.L_58 - .L_57)


	//   ....[0]....
.L_57:
        /*9048*/ 	.word	0x00030630


	//----- nvinfo : EIATTR_REQNTID
	.align		4
.L_58:
        /*904c*/ 	.byte	0x04, 0x10
        /*904e*/ 	.short	(.L_60 - .L_59)
.L_59:
        /*9050*/ 	.word	0x00000100
        /*9054*/ 	.word	0x00000001
        /*9058*/ 	.word	0x00000001


	//----- nvinfo : EIATTR_CRS_STACK_SIZE
	.align		4
.L_60:
        /*905c*/ 	.byte	0x04, 0x1e
        /*905e*/ 	.short	(.L_62 - .L_61)
.L_61:
        /*9060*/ 	.word	0x00000000


	//----- nvinfo : EIATTR_CBANK_PARAM_SIZE
	.align		4
.L_62:
        /*9064*/ 	.byte	0x03, 0x19
        /*9066*/ 	.short	0x0050


	//----- nvinfo : EIATTR_PARAM_CBANK
	.align		4
        /*9068*/ 	.byte	0x04, 0x0a
        /*906a*/ 	.short	(.L_64 - .L_63)
	.align		4
.L_63:
        /*906c*/ 	.word	index@(.nv.constant0.matmul_kernel)
        /*9070*/ 	.short	0x0380
        /*9072*/ 	.short	0x0050


	//----- nvinfo : EIATTR_SW_WAR
	.align		4
.L_64:
        /*9074*/ 	.byte	0x04, 0x36
        /*9076*/ 	.short	(.L_66 - .L_65)
.L_65:
        /*9078*/ 	.word	0x00000008
.L_66:


//--------------------- .nv.compat                --------------------------
	.section	.nv.compat,"",@"SHT_CUDA_COMPAT_INFO"
	.align	4
        /*0000*/ 	.byte	0x02, 0x02, 0x02, 0x00, 0x02, 0x05, 0x05, 0x00, 0x02, 0x03, 0x00, 0x00, 0x02, 0x06, 0x01, 0x00


//--------------------- .nv.callgraph             --------------------------
	.section	.nv.callgraph,"",@"SHT_CUDA_CALLGRAPH"
	.align	4
	.sectionentsize	8
	.align		4
        /*0000*/ 	.word	0x00000000
	.align		4
        /*0004*/ 	.word	0xffffffff
	.align		4
        /*0008*/ 	.word	0x00000000
	.align		4
        /*000c*/ 	.word	0xfffffffe
	.align		4
        /*0010*/ 	.word	0x00000000
	.align		4
        /*0014*/ 	.word	0xfffffffd
	.align		4
        /*0018*/ 	.word	0x00000000
	.align		4
        /*001c*/ 	.word	0xfffffffc


//--------------------- .text.matmul_kernel       --------------------------
	.section	.text.matmul_kernel,"ax",@progbits
	.align	128
        .global         matmul_kernel
        .type           matmul_kernel,@function
        .size           matmul_kernel,(.L_x_20 - matmul_kernel)
        .other          matmul_kernel,@"STO_CUDA_ENTRY STV_DEFAULT"
matmul_kernel:
.text.matmul_kernel:
[----:B------:R-:W0:Y:S01]  /*0000*/  LDC R1, c[0x0][0x37c] ;  /* 0x0000df00ff017b82 */ /* 0x000e220000000800 */
[----:B------:R-:W1:Y:S01]  /*0010*/  S2R R0, SR_TID.X ;  /* 0x0000000000007919 */ /* 0x000e620000002100 */
[----:B0-----:R-:W-:Y:S01]  /*0020*/  VIADD R1, R1, 0xffffe848 ;  /* 0xffffe84801017836 */ /* 0x001fe20000000000 */
[----:B-1----:R-:W-:-:S13]  /*0030*/  ISETP.GE.U32.AND P3, PT, R0, 0x20, PT ;  /* 0x000000200000780c */ /* 0x002fda0003f66070 */
[----:B------:R-:W-:Y:S05]  /*0040*/  @P3 BRA `(.L_x_0) ;  /* 0x0000000000b83947 */ /* 0x000fea0003800000 */
[----:B------:R-:W0:Y:S01]  /*0050*/  S2R R7, SR_CgaCtaId ;  /* 0x0000000000077919 */ /* 0x000e220000008800 */
[----:B------:R-:W-:Y:S01]  /*0060*/  NOP ;  /* 0x0000000000007918 */ /* 0x000fe20000000000 */
[----:B------:R-:W-:-:S04]  /*0070*/  MOV R0, 0x40 ;  /* 0x0000004000007802 */ /* 0x000fc80000000f00 */
[----:B0-----:R-:W-:Y:S02]  /*0080*/  LEA R2, R7, R0, 0x18 ;  /* 0x0000000007027211 */ /* 0x001fe400078ec0ff */
[----:B------:R-:W-:-:S04]  /*0090*/  MOV R0, 0x400 ;  /* 0x0000040000007802 */ /* 0x000fc80000000f00 */
[----:B------:R-:W0:Y:S01]  /*00a0*/  LDS.U8 R2, [R2] ;  /* 0x0000000002027984 */ /* 0x000e220000000000 */
[----:B------:R-:W-:Y:S02]  /*00b0*/  LEA R0, R7, R0, 0x18 ;  /* 0x0000000007007211 */ /* 0x000fe400078ec0ff */
[----:B0-----:R-:W-:-:S13]  /*00c0*/  ISETP.NE.AND P0, PT, R2, RZ, PT ;  /* 0x000000ff0200720c */ /* 0x001fda0003f05270 */
[----:B------:R-:W-:Y:S05]  /*00d0*/  @P0 BRA `(.L_x_1) ;  /* 0x00000000007c0947 */ /* 0x000fea0003800000 */
[----:B------:R-:W-:-:S13]  /*00e0*/  ELECT P0, URZ, PT ;  /* 0x0000000000ff782f */ /* 0x000fda0003800000 */
[----:B------:R-:W-:Y:S05]  /*00f0*/  @!P0 BRA `(.L_x_2) ;  /* 0x0000000000848947 */ /* 0x000fea0003800000 */
[----:B------:R-:W-:Y:S01]  /*0100*/  UMOV UR4, 0x10 ;  /* 0x0000001000047882 */ /* 0x000fe20000000000 */
[----:B------:R-:W-:Y:S02]  /*0110*/  IMAD.MOV.U32 R9, RZ, RZ, 0x1 ;  /* 0x00000001ff097424 */ /* 0x000fe400078e00ff */
[----:B------:R-:W-:Y:S02]  /*0120*/  IMAD.MOV.U32 R3, RZ, RZ, 0xffff ;  /* 0x0000ffffff037424 */ /* 0x000fe400078e00ff */
[----:B------:R-:W-:Y:S04]  /*0130*/  DEPBAR.LE SB0, 0x36 ;  /* 0x00008d800000791a */ /* 0x000fe80000000000 */
[----:B------:R-:W0:Y:S02]  /*0140*/  UTCATOMSWS.FIND_AND_SET.ALIGN UP0, UR4, UR4 ;  /* 0x00000004000475e3 */ /* 0x000e240008000800 */
[----:B0-----:R-:W-:-:S04]  /*0150*/  PLOP3.LUT P0, PT, PT, PT, UP0, 0x80, 0x8 ;  /* 0x000000000008781c */ /* 0x001fc80003f0f008 */
[----:B------:R-:W-:-:S04]  /*0160*/  SEL R2, RZ, 0xffffffff, !P0 ;  /* 0xffffffffff027807 */ /* 0x000fc80004000000 */
[----:B------:R-:W-:Y:S01]  /*0170*/  ISETP.NE.AND P0, PT, R2, RZ, PT ;  /* 0x000000ff0200720c */ /* 0x000fe20003f05270 */
[----:B------:R-:W-:-:S12]  /*0180*/  IMAD.U32 R2, RZ, RZ, UR4 ;  /* 0x00000004ff027e24 */ /* 0x000fd8000f8e00ff */
[----:B------:R-:W-:Y:S05]  /*0190*/  @P0 BRA `(.L_x_3) ;  /* 0x0000000000240947 */ /* 0x000fea0003800000 */
.L_x_4:
[----:B------:R-:W-:Y:S05]  /*01a0*/  NANOSLEEP 0x64 ;  /* 0x000000640000795d */ /* 0x000fea0003800000 */
[----:B------:R-:W-:-:S05]  /*01b0*/  UMOV UR4, 0x10 ;  /* 0x0000001000047882 */ /* 0x000fca0000000000 */
[----:B------:R-:W-:Y:S04]  /*01c0*/  DEPBAR.LE SB0, 0x36 ;  /* 0x00008d800000791a */ /* 0x000fe80000000000 */
[----:B------:R-:W0:Y:S02]  /*01d0*/  UTCATOMSWS.FIND_AND_SET.ALIGN UP0, UR4, UR4 ;  /* 0x00000004000475e3 */ /* 0x000e240008000800 */
[----:B0-----:R-:W-:-:S04]  /*01e0*/  PLOP3.LUT P0, PT, PT, PT, UP0, 0x80, 0x8 ;  /* 0x000000000008781c */ /* 0x001fc80003f0f008 */
[----:B------:R-:W-:-:S04]  /*01f0*/  SEL R2, RZ, 0xffffffff, !P0 ;  /* 0xffffffffff027807 */ /* 0x000fc80004000000 */
[----:B------:R-:W-:Y:S01]  /*0200*/  ISETP.NE.AND P0, PT, R2, RZ, PT ;  /* 0x000000ff0200720c */ /* 0x000fe20003f05270 */
[----:B------:R-:W-:-:S12]  /*0210*/  IMAD.U32 R2, RZ, RZ, UR4 ;  /* 0x00000004ff027e24 */ /* 0x000fd8000f8e00ff */
[----:B------:R-:W-:Y:S05]  /*0220*/  @!P0 BRA `(.L_x_4) ;  /* 0xfffffffc00dc8947 */ /* 0x000fea000383ffff */
.L_x_3:
[C---:B------:R-:W-:Y:S01]  /*0230*/  VIADD R4, R2.reuse, 0x10 ;  /* 0x0000001002047836 */ /* 0x040fe20000000000 */
[----:B------:R-:W-:Y:S02]  /*0240*/  SHF.L.U32 R3, R3, R2, RZ ;  /* 0x0000000203037219 */ /* 0x000fe400000006ff */
[----:B------:R-:W-:Y:S02]  /*0250*/  MOV R5, 0x50 ;  /* 0x0000005000057802 */ /* 0x000fe40000000f00 */
[----:B------:R-:W-:Y:S02]  /*0260*/  SHF.L.U32 R4, R9, R4, RZ ;  /* 0x0000000409047219 */ /* 0x000fe400000006ff */
[----:B------:R-:W-:Y:S01]  /*0270*/  LEA R6, R7, R5, 0x18 ;  /* 0x0000000507067211 */ /* 0x000fe200078ec0ff */
[----:B------:R-:W-:Y:S01]  /*0280*/  IMAD.SHL.U32 R5, R2, 0x20, RZ ;  /* 0x0000002002057824 */ /* 0x000fe200078e00ff */
[----:B------:R-:W-:-:S05]  /*0290*/  LOP3.LUT R3, R4, R3, RZ, 0xfc, !PT ;  /* 0x0000000304037212 */ /* 0x000fca00078efcff */
[----:B------:R0:W-:Y:S04]  /*02a0*/  ATOMS.OR RZ, [R6], R3 ;  /* 0x0000000306ff738c */ /* 0x0001e80003000000 */
[----:B------:R0:W-:Y:S01]  /*02b0*/  STS [R0], R5 ;  /* 0x0000000500007388 */ /* 0x0001e20000000800 */
[----:B------:R-:W-:Y:S05]  /*02c0*/  BRA `(.L_x_2) ;  /* 0x0000000000107947 */ /* 0x000fea0003800000 */
.L_x_1:
[----:B------:R-:W-:Y:S01]  /*02d0*/  IMAD.MOV.U32 R3, RZ, RZ, -0x1 ;  /* 0xffffffffff037424 */ /* 0x000fe200078e00ff */
[----:B------:R-:W-:-:S04]  /*02e0*/  MOV R2, 0x310 ;  /* 0x0000031000027802 */ /* 0x000fc80000000f00 */
[----:B------:R0:W-:Y:S03]  /*02f0*/  STS [R0], R3 ;  /* 0x0000000300007388 */ /* 0x0001e60000000800 */
[----:B0-----:R-:W-:Y:S05]  /*0300*/  CALL.REL.NOINC `($__internal_1_$__cuda_sm10x_tcgen05_guardrail_trap_phase_invalid_during_alloc) ;  /* 0x0000030000fc7944 */ /* 0x001fea0003c00000 */
.L_x_2:
[----:B------:R-:W-:Y:S05]  /*0310*/  WARPSYNC.ALL ;  /* 0x0000000000007948 */ /* 0x000fea0003800000 */
[----:B------:R-:W-:Y:S01]  /*0320*/  NOP ;  /* 0x0000000000007918 */ /* 0x000fe20000000000 */
.L_x_0:
[----:B------:R-:W1:Y:S01]  /*0330*/  LDC.64 R124, c[0x0][0x398] ;  /* 0x0000e600ff7c7b82 */ /* 0x000e620000000a00 */
[----:B0-----:R-:W0:Y:S01]  /*0340*/  S2R R5, SR_CTAID.X ;  /* 0x0000000000057919 */ /* 0x001e220000002500 */
[----:B------:R-:W2:Y:S06]  /*0350*/  S2R R14, SR_TID.X ;  /* 0x00000000000e7919 */ /* 0x000eac0000002100 */
[----:B------:R-:W3:Y:S08]  /*0360*/  S2UR UR5, SR_CgaCtaId ;  /* 0x00000000000579c3 */ /* 0x000ef00000008800 */
[----:B------:R-:W4:Y:S01]  /*0370*/  LDC R106, c[0x0][0x3a0] ;  /* 0x0000e800ff6a7b82 */ /* 0x000f220000000800 */
[----:B-1----:R-:W-:-:S07]  /*0380*/  VIADD R0, R125, 0x7f ;  /* 0x0000007f7d007836 */ /* 0x002fce0000000000 */
[----:B------:R-:W1:Y:S01]  /*0390*/  LDC.64 R118, c[0x0][0x380] ;  /* 0x0000e000ff767b82 */ /* 0x000e620000000a00 */
[----:B------:R-:W-:-:S04]  /*03a0*/  SHF.R.S32.HI R3, RZ, 0x1f, R0 ;  /* 0x0000001fff037819 */ /* 0x000fc80000011400 */
[----:B------:R-:W-:Y:S02]  /*03b0*/  LEA.HI R3, R3, R0, RZ, 0x7 ;  /* 0x0000000003037211 */ /* 0x000fe400078f38ff */
[----:B0-----:R-:W-:Y:S02]  /*03c0*/  IABS R8, R5 ;  /* 0x0000000500087213 */ /* 0x001fe40000000000 */
[----:B------:R-:W-:Y:S02]  /*03d0*/  SHF.R.S32.HI R3, RZ, 0x7, R3 ;  /* 0x00000007ff037819 */ /* 0x000fe40000011403 */
[----:B--2---:R-:W-:-:S03]  /*03e0*/  LOP3.LUT R110, R14, 0xff, RZ, 0xc0, !PT ;  /* 0x000000ff0e6e7812 */ /* 0x004fc600078ec0ff */
[----:B------:R-:W-:-:S05]  /*03f0*/  IMAD.SHL.U32 R4, R3, 0x8, RZ ;  /* 0x0000000803047824 */ /* 0x000fca00078e00ff */
[-C--:B------:R-:W-:Y:S02]  /*0400*/  IABS R7, R4.reuse ;  /* 0x0000000400077213 */ /* 0x080fe40000000000 */
[----:B------:R-:W-:Y:S02]  /*0410*/  IABS R10, R4 ;  /* 0x00000004000a7213 */ /* 0x000fe40000000000 */
[----:B------:R-:W0:Y:S08]  /*0420*/  I2F.RP R0, R7 ;  /* 0x0000000700007306 */ /* 0x000e300000209400 */
[----:B0-----:R-:W0:Y:S02]  /*0430*/  MUFU.RCP R0, R0 ;  /* 0x0000000000007308 */ /* 0x001e240000001000 */
[----:B0-----:R-:W-:-:S02]  /*0440*/  VIADD R2, R0, 0xffffffe ;  /* 0x0ffffffe00027836 */ /* 0x001fc40000000000 */
[----:B------:R-:W-:-:S04]  /*0450*/  IMAD.MOV R0, RZ, RZ, -R10 ;  /* 0x000000ffff007224 */ /* 0x000fc800078e0a0a */
[----:B------:R0:W2:Y:S02]  /*0460*/  F2I.FTZ.U32.TRUNC.NTZ R3, R2 ;  /* 0x0000000200037305 */ /* 0x0000a4000021f000 */
[----:B0-----:R-:W-:Y:S02]  /*0470*/  IMAD.MOV.U32 R2, RZ, RZ, RZ ;  /* 0x000000ffff027224 */ /* 0x001fe400078e00ff */
[----:B--2---:R-:W-:-:S04]  /*0480*/  IMAD.MOV R6, RZ, RZ, -R3 ;  /* 0x000000ffff067224 */ /* 0x004fc800078e0a03 */
[----:B------:R-:W-:Y:S02]  /*0490*/  IMAD R9, R6, R7, RZ ;  /* 0x0000000706097224 */ /* 0x000fe400078e02ff */
[----:B------:R-:W-:Y:S02]  /*04a0*/  IMAD.MOV.U32 R6, RZ, RZ, R8 ;  /* 0x000000ffff067224 */ /* 0x000fe400078e0008 */
[----:B------:R-:W-:-:S06]  /*04b0*/  IMAD.HI.U32 R3, R3, R9, R2 ;  /* 0x0000000903037227 */ /* 0x000fcc00078e0002 */
[----:B------:R-:W-:-:S04]  /*04c0*/  IMAD.HI.U32 R3, R3, R6, RZ ;  /* 0x0000000603037227 */ /* 0x000fc800078e00ff */
[----:B------:R-:W-:Y:S01]  /*04d0*/  IMAD R0, R3, R0, R6 ;  /* 0x0000000003007224 */ /* 0x000fe200078e0206 */
[----:B------:R-:W-:Y:S04]  /*04e0*/  BAR.SYNC.DEFER_BLOCKING 0x0 ;  /* 0x0000000000007b1d */ /* 0x000fe80000010000 */
[----:B------:R-:W-:-:S13]  /*04f0*/  ISETP.GT.U32.AND P1, PT, R7, R0, PT ;  /* 0x000000000700720c */ /* 0x000fda0003f24070 */
[----:B------:R-:W-:Y:S02]  /*0500*/  @!P1 IMAD.IADD R0, R0, 0x1, -R7 ;  /* 0x0000000100009824 */ /* 0x000fe400078e0a07 */
[----:B------:R-:W-:Y:S01]  /*0510*/  @!P1 VIADD R3, R3, 0x1 ;  /* 0x0000000103039836 */ /* 0x000fe20000000000 */
[----:B------:R-:W-:Y:S02]  /*0520*/  ISETP.NE.AND P1, PT, R4, RZ, PT ;  /* 0x000000ff0400720c */ /* 0x000fe40003f25270 */
[----:B------:R-:W-:Y:S02]  /*0530*/  ISETP.GE.U32.AND P0, PT, R0, R7, PT ;  /* 0x000000070000720c */ /* 0x000fe40003f06070 */
[----:B------:R-:W-:-:S04]  /*0540*/  LOP3.LUT R0, R5, R4, RZ, 0x3c, !PT ;  /* 0x0000000405007212 */ /* 0x000fc800078e3cff */
[----:B------:R-:W-:Y:S01]  /*0550*/  ISETP.GE.AND P2, PT, R0, RZ, PT ;  /* 0x000000ff0000720c */ /* 0x000fe20003f46270 */
[----:B------:R-:W-:-:S06]  /*0560*/  VIADD R0, R124, 0x1ff ;  /* 0x000001ff7c007836 */ /* 0x000fcc0000000000 */
[----:B------:R-:W-:-:S04]  /*0570*/  @P0 VIADD R3, R3, 0x1 ;  /* 0x0000000103030836 */ /* 0x000fc80000000000 */
[----:B------:R-:W-:Y:S01]  /*0580*/  IMAD.MOV.U32 R2, RZ, RZ, R3 ;  /* 0x000000ffff027224 */ /* 0x000fe200078e0003 */
[----:B------:R-:W-:-:S03]  /*0590*/  SHF.R.S32.HI R3, RZ, 0x1f, R0 ;  /* 0x0000001fff037819 */ /* 0x000fc60000011400 */
[----:B------:R-:W-:Y:S01]  /*05a0*/  @!P2 IMAD.MOV R2, RZ, RZ, -R2 ;  /* 0x000000ffff02a224 */ /* 0x000fe200078e0a02 */
[----:B------:R-:W-:Y:S02]  /*05b0*/  @!P1 LOP3.LUT R2, RZ, R4, RZ, 0x33, !PT ;  /* 0x00000004ff029212 */ /* 0x000fe400078e33ff */
[----:B------:R-:W-:-:S03]  /*05c0*/  LEA.HI R3, R3, R0, RZ, 0x9 ;  /* 0x0000000003037211 */ /* 0x000fc600078f48ff */
[----:B------:R-:W-:Y:S02]  /*05d0*/  IMAD.SHL.U32 R6, R2, 0x8, RZ ;  /* 0x0000000802067824 */ /* 0x000fe400078e00ff */
[----:B------:R-:W-:-:S03]  /*05e0*/  IMAD.MOV R2, RZ, RZ, -R2 ;  /* 0x000000ffff027224 */ /* 0x000fc600078e0a02 */
[----:B------:R-:W-:Y:S01]  /*05f0*/  LEA.HI.SX32 R3, R3, -R6, 0x17 ;  /* 0x8000000603037211 */ /* 0x000fe200078fbaff */
[----:B------:R-:W-:-:S03]  /*0600*/  IMAD R8, R4, R2, R5 ;  /* 0x0000000204087224 */ /* 0x000fc600078e0205 */
[----:B------:R-:W-:-:S04]  /*0610*/  VIMNMX R11, PT, PT, R3, 0x8, PT ;  /* 0x00000008030b7848 */ /* 0x000fc80003fe0100 */
[-C--:B------:R-:W-:Y:S02]  /*0620*/  IABS R7, R11.reuse ;  /* 0x0000000b00077213 */ /* 0x080fe40000000000 */
[----:B------:R-:W-:Y:S02]  /*0630*/  IABS R4, R11 ;  /* 0x0000000b00047213 */ /* 0x000fe40000000000 */
[----:B------:R-:W0:Y:S08]  /*0640*/  I2F.RP R0, R7 ;  /* 0x0000000700007306 */ /* 0x000e300000209400 */
[----:B0-----:R-:W0:Y:S02]  /*0650*/  MUFU.RCP R0, R0 ;  /* 0x0000000000007308 */ /* 0x001e240000001000 */
[----:B0-----:R-:W-:-:S06]  /*0660*/  VIADD R3, R0, 0xffffffe ;  /* 0x0ffffffe00037836 */ /* 0x001fcc0000000000 */
[----:B------:R-:W0:Y:S02]  /*0670*/  F2I.FTZ.U32.TRUNC.NTZ R3, R3 ;  /* 0x0000000300037305 */ /* 0x000e24000021f000 */
[----:B0-----:R-:W-:-:S04]  /*0680*/  IMAD.MOV R9, RZ, RZ, -R3 ;  /* 0x000000ffff097224 */ /* 0x001fc800078e0a03 */
[----:B------:R-:W-:Y:S01]  /*0690*/  IMAD.MOV.U32 R2, RZ, RZ, R9 ;  /* 0x000000ffff027224 */ /* 0x000fe200078e0009 */
[----:B------:R-:W-:-:S03]  /*06a0*/  IABS R9, R8 ;  /* 0x0000000800097213 */ /* 0x000fc60000000000 */
[----:B------:R-:W-:Y:S02]  /*06b0*/  IMAD R5, R2, R7, RZ ;  /* 0x0000000702057224 */ /* 0x000fe400078e02ff */
[----:B------:R-:W-:-:S04]  /*06c0*/  IMAD.MOV.U32 R2, RZ, RZ, RZ ;  /* 0x000000ffff027224 */ /* 0x000fc800078e00ff */
[----:B------:R-:W-:Y:S01]  /*06d0*/  IMAD.HI.U32 R2, R3, R5, R2 ;  /* 0x0000000503027227 */ /* 0x000fe200078e0002 */
[----:B------:R-:W-:-:S03]  /*06e0*/  IABS R5, R124 ;  /* 0x0000007c00057213 */ /* 0x000fc60000000000 */
[----:B------:R-:W-:Y:S02]  /*06f0*/  IMAD.MOV R3, RZ, RZ, -R4 ;  /* 0x000000ffff037224 */ /* 0x000fe400078e0a04 */
[----:B------:R-:W-:Y:S01]  /*0700*/  IMAD.HI.U32 R0, R2, R9, RZ ;  /* 0x0000000902007227 */ /* 0x000fe200078e00ff */
[----:B------:R-:W0:Y:S03]  /*0710*/  I2F.RP R4, R5 ;  /* 0x0000000500047306 */ /* 0x000e260000209400 */
[----:B------:R-:W-:-:S05]  /*0720*/  IMAD R2, R0, R3, R9 ;  /* 0x0000000300027224 */ /* 0x000fca00078e0209 */
[----:B------:R-:W-:Y:S01]  /*0730*/  ISETP.GT.U32.AND P1, PT, R7, R2, PT ;  /* 0x000000020700720c */ /* 0x000fe20003f24070 */
[----:B0-----:R-:W0:-:S12]  /*0740*/  MUFU.RCP R4, R4 ;  /* 0x0000000400047308 */ /* 0x001e180000001000 */
[----:B------:R-:W-:Y:S02]  /*0750*/  @!P1 IMAD.IADD R2, R2, 0x1, -R7 ;  /* 0x0000000102029824 */ /* 0x000fe400078e0a07 */
[----:B------:R-:W-:Y:S01]  /*0760*/  @!P1 VIADD R0, R0, 0x1 ;  /* 0x0000000100009836 */ /* 0x000fe20000000000 */
[----:B------:R-:W-:Y:S02]  /*0770*/  ISETP.NE.AND P1, PT, R11, RZ, PT ;  /* 0x000000ff0b00720c */ /* 0x000fe40003f25270 */
[----:B------:R-:W-:Y:S02]  /*0780*/  ISETP.GE.U32.AND P0, PT, R2, R7, PT ;  /* 0x000000070200720c */ /* 0x000fe40003f06070 */
[----:B------:R-:W-:-:S04]  /*0790*/  LOP3.LUT R2, R8, R11, RZ, 0x3c, !PT ;  /* 0x0000000b08027212 */ /* 0x000fc800078e3cff */
[----:B------:R-:W-:Y:S01]  /*07a0*/  ISETP.GE.AND P2, PT, R2, RZ, PT ;  /* 0x000000ff0200720c */ /* 0x000fe20003f46270 */
[----:B0-----:R-:W-:Y:S01]  /*07b0*/  VIADD R3, R4, 0xffffffe ;  /* 0x0ffffffe04037836 */ /* 0x001fe20000000000 */
[----:B------:R-:W-:-:S04]  /*07c0*/  MOV R4, 0x400 ;  /* 0x0000040000047802 */ /* 0x000fc80000000f00 */
[----:B------:R-:W-:Y:S01]  /*07d0*/  R2UR UR4, R4 ;  /* 0x00000000040472ca */ /* 0x000fe200000e0000 */
[----:B------:R-:W-:Y:S01]  /*07e0*/  @P0 VIADD R0, R0, 0x1 ;  /* 0x0000000100000836 */ /* 0x000fe20000000000 */
[----:B------:R-:W0:Y:S05]  /*07f0*/  F2I.FTZ.U32.TRUNC.NTZ R3, R3 ;  /* 0x0000000300037305 */ /* 0x000e2a000021f000 */
[----:B------:R-:W-:Y:S01]  /*0800*/  @!P2 IMAD.MOV R0, RZ, RZ, -R0 ;  /* 0x000000ffff00a224 */ /* 0x000fe200078e0a00 */
[----:B------:R-:W-:-:S05]  /*0810*/  @!P1 LOP3.LUT R0, RZ, R11, RZ, 0x33, !PT ;  /* 0x0000000bff009212 */ /* 0x000fca00078e33ff */
[----:B------:R-:W-:Y:S01]  /*0820*/  IMAD.MOV R2, RZ, RZ, -R0 ;  /* 0x000000ffff027224 */ /* 0x000fe200078e0a00 */
[----:B---3--:R-:W-:-:S03]  /*0830*/  ULEA UR4, UR5, UR4, 0x18 ;  /* 0x0000000405047291 */ /* 0x008fc6000f8ec0ff */
[----:B------:R-:W-:Y:S01]  /*0840*/  IMAD R2, R11, R2, R8 ;  /* 0x000000020b027224 */ /* 0x000fe200078e0208 */
[----:B------:R-:W-:-:S03]  /*0850*/  SHF.R.U32.HI R8, RZ, 0x5, R14 ;  /* 0x00000005ff087819 */ /* 0x000fc6000001160e */
[----:B------:R-:W-:Y:S02]  /*0860*/  IMAD.IADD R2, R6, 0x1, R2 ;  /* 0x0000000106027824 */ /* 0x000fe400078e0202 */
[----:B0-----:R-:W-:Y:S02]  /*0870*/  IMAD.MOV R6, RZ, RZ, -R3 ;  /* 0x000000ffff067224 */ /* 0x001fe400078e0a03 */
[----:B------:R-:W-:Y:S02]  /*0880*/  IMAD R13, R2, 0x200, R110 ;  /* 0x00000200020d7824 */ /* 0x000fe400078e026e */
[----:B------:R-:W-:Y:S02]  /*0890*/  IMAD.MOV.U32 R2, RZ, RZ, R6 ;  /* 0x000000ffff027224 */ /* 0x000fe400078e0006 */
[----:B------:R-:W-:Y:S01]  /*08a0*/  VIADD R12, R13, 0x100 ;  /* 0x000001000d0c7836 */ /* 0x000fe20000000000 */
[----:B------:R-:W-:Y:S01]  /*08b0*/  IABS R4, R13 ;  /* 0x0000000d00047213 */ /* 0x000fe20000000000 */
[----:B------:R-:W-:Y:S01]  /*08c0*/  IMAD R7, R2, R5, RZ ;  /* 0x0000000502077224 */ /* 0x000fe200078e02ff */
[----:B------:R-:W-:Y:S01]  /*08d0*/  STL [R1+0x630], R13 ;  /* 0x0006300d01007387 */ /* 0x000fe20000100800 */
[----:B------:R-:W-:Y:S01]  /*08e0*/  IMAD.MOV.U32 R2, RZ, RZ, RZ ;  /* 0x000000ffff027224 */ /* 0x000fe200078e00ff */
[----:B------:R-:W-:-:S02]  /*08f0*/  IABS R6, R12 ;  /* 0x0000000c00067213 */ /* 0x000fc40000000000 */
[----:B------:R-:W-:Y:S01]  /*0900*/  ISETP.GE.AND P4, PT, R12, RZ, PT ;  /* 0x000000ff0c00720c */ /* 0x000fe20003f86270 */
[----:B------:R-:W-:Y:S01]  /*0910*/  IMAD.HI.U32 R2, R3, R7, R2 ;  /* 0x0000000703027227 */ /* 0x000fe200078e0002 */
[----:B------:R-:W-:Y:S05]  /*0920*/  STL [R1+0x634], R12 ;  /* 0x0006340c01007387 */ /* 0x000fea0000100800 */
[----:B------:R-:W-:-:S04]  /*0930*/  IMAD.HI.U32 R3, R2, R4, RZ ;  /* 0x0000000402037227 */ /* 0x000fc800078e00ff */
[----:B------:R-:W-:-:S04]  /*0940*/  IMAD.HI.U32 R2, R2, R6, RZ ;  /* 0x0000000602027227 */ /* 0x000fc800078e00ff */
[----:B------:R-:W-:Y:S02]  /*0950*/  IMAD.MOV R3, RZ, RZ, -R3 ;  /* 0x000000ffff037224 */ /* 0x000fe400078e0a03 */
[----:B------:R-:W-:Y:S02]  /*0960*/  IMAD.MOV R7, RZ, RZ, -R2 ;  /* 0x000000ffff077224 */ /* 0x000fe400078e0a02 */
[C---:B------:R-:W-:Y:S02]  /*0970*/  IMAD R2, R5.reuse, R3, R4 ;  /* 0x0000000305027224 */ /* 0x040fe400078e0204 */
[C---:B------:R-:W-:Y:S02]  /*0980*/  IMAD R3, R5.reuse, R7, R6 ;  /* 0x0000000705037224 */ /* 0x040fe400078e0206 */
[----:B------:R-:W0:Y:S01]  /*0990*/  LDC R6, c[0x0][0x3a4] ;  /* 0x0000e900ff067b82 */ /* 0x000e220000000800 */
[C---:B------:R-:W-:Y:S01]  /*09a0*/  ISETP.GT.U32.AND P0, PT, R5.reuse, R2, PT ;  /* 0x000000020500720c */ /* 0x040fe20003f04070 */
[----:B------:R-:W2:Y:S06]  /*09b0*/  LDS R7, [UR4] ;  /* 0x00000004ff077984 */ /* 0x000eac0008000800 */
[----:B------:R-:W-:Y:S01]  /*09c0*/  BAR.SYNC.DEFER_BLOCKING 0x0 ;  /* 0x0000000000007b1d */ /* 0x000fe20000010000 */
[----:B------:R-:W-:Y:S01]  /*09d0*/  ISETP.GT.U32.AND P1, PT, R5, R3, PT ;  /* 0x000000030500720c */ /* 0x000fe20003f24070 */
[----:B------:R-:W-:-:S05]  /*09e0*/  IMAD.SHL.U32 R4, R8, 0x200000, RZ ;  /* 0x0020000008047824 */ /* 0x000fca00078e00ff */
[----:B------:R-:W-:Y:S01]  /*09f0*/  LOP3.LUT R4, R4, 0x600000, RZ, 0xc0, !PT ;  /* 0x0060000004047812 */ /* 0x000fe200078ec0ff */
[----:B------:R-:W-:-:S03]  /*0a00*/  @!P0 IMAD.IADD R2, R2, 0x1, -R5 ;  /* 0x0000000102028824 */ /* 0x000fc600078e0a05 */
[----:B------:R-:W-:Y:S02]  /*0a10*/  R2UR UR7, R4 ;  /* 0x00000000040772ca */ /* 0x000fe400000e0000 */
[----:B------:R-:W-:Y:S01]  /*0a20*/  ISETP.GT.U32.AND P0, PT, R5, R2, PT ;  /* 0x000000020500720c */ /* 0x000fe20003f04070 */
[----:B------:R-:W-:Y:S01]  /*0a30*/  @!P1 IMAD.IADD R3, R3, 0x1, -R5 ;  /* 0x0000000103039824 */ /* 0x000fe200078e0a05 */
[----:B------:R-:W-:-:S04]  /*0a40*/  ISETP.GE.AND P1, PT, R13, RZ, PT ;  /* 0x000000ff0d00720c */ /* 0x000fc80003f26270 */
[----:B------:R-:W-:-:S07]  /*0a50*/  ISETP.GT.U32.AND P2, PT, R5, R3, PT ;  /* 0x000000030500720c */ /* 0x000fce0003f44070 */
[----:B------:R-:W-:Y:S01]  /*0a60*/  @!P0 IMAD.IADD R2, R2, 0x1, -R5 ;  /* 0x0000000102028824 */ /* 0x000fe200078e0a05 */
[----:B------:R-:W-:-:S03]  /*0a70*/  ISETP.NE.AND P0, PT, R124, RZ, PT ;  /* 0x000000ff7c00720c */ /* 0x000fc60003f05270 */
[----:B------:R-:W-:Y:S02]  /*0a80*/  @!P1 IMAD.MOV R2, RZ, RZ, -R2 ;  /* 0x000000ffff029224 */ /* 0x000fe400078e0a02 */
[----:B------:R-:W-:Y:S02]  /*0a90*/  @!P2 IMAD.IADD R3, R3, 0x1, -R5 ;  /* 0x000000010303a824 */ /* 0x000fe400078e0a05 */
[----:B------:R-:W-:Y:S02]  /*0aa0*/  IMAD.SHL.U32 R5, R8, 0x40, RZ ;  /* 0x0000004008057824 */ /* 0x000fe400078e00ff */
[----:B------:R-:W-:Y:S01]  /*0ab0*/  IMAD.MOV.U32 R4, RZ, RZ, R3 ;  /* 0x000000ffff047224 */ /* 0x000fe200078e0003 */
[----:B------:R-:W-:Y:S02]  /*0ac0*/  LOP3.LUT R3, RZ, R124, RZ, 0x33, !PT ;  /* 0x0000007cff037212 */ /* 0x000fe400078e33ff */
[----:B------:R-:W-:Y:S01]  /*0ad0*/  LOP3.LUT R5, R5, 0x100, RZ, 0xc0, !PT ;  /* 0x0000010005057812 */ /* 0x000fe200078ec0ff */
[----:B------:R-:W-:Y:S01]  /*0ae0*/  @!P4 IMAD.MOV R4, RZ, RZ, -R4 ;  /* 0x000000ffff04c224 */ /* 0x000fe200078e0a04 */
[----:B--2---:R-:W-:-:S02]  /*0af0*/  R2UR UR5, R7 ;  /* 0x00000000070572ca */ /* 0x004fc400000e0000 */
[----:B------:R-:W-:Y:S02]  /*0b00*/  R2UR UR6, R5 ;  /* 0x00000000050672ca */ /* 0x000fe400000e0000 */
[C---:B------:R-:W-:Y:S02]  /*0b10*/  SEL R5, R3.reuse, R2, !P0 ;  /* 0x0000000203057207 */ /* 0x040fe40004000000 */
[----:B------:R-:W-:-:S03]  /*0b20*/  SEL R3, R3, R4, !P0 ;  /* 0x0000000403037207 */ /* 0x000fc60004000000 */
[-C--:B0-----:R-:W-:Y:S02]  /*0b30*/  IMAD R2, R5, R6.reuse, RZ ;  /* 0x0000000605027224 */ /* 0x081fe400078e02ff */
[----:B------:R-:W0:Y:S01]  /*0b40*/  S2R R5, SR_CgaCtaId ;  /* 0x0000000000057919 */ /* 0x000e220000008800 */
[----:B------:R-:W-:Y:S01]  /*0b50*/  IMAD R3, R3, R6, RZ ;  /* 0x0000000603037224 */ /* 0x000fe200078e02ff */
[----:B-1--4-:R-:W-:Y:S06]  /*0b60*/  @P3 BRA `(.L_x_5) ;  /* 0x0000000000183947 */ /* 0x012fec0003800000 */
[----:B------:R-:W-:Y:S01]  /*0b70*/  ELECT P0, URZ, PT ;  /* 0x0000000000ff782f */ /* 0x000fe20003800000 */
[----:B------:R-:W-:Y:S01]  /*0b80*/  IMAD.MOV.U32 R4, RZ, RZ, 0x1 ;  /* 0x00000001ff047424 */ /* 0x000fe200078e00ff */
[----:B------:R-:W-:Y:S11]  /*0b90*/  UVIRTCOUNT.DEALLOC.SMPOOL 0x80 ;  /* 0x000000800000784c */ /* 0x000ff60000000000 */
[----:B------:R-:W-:-:S04]  /*0ba0*/  @P0 MOV R6, 0x40 ;  /* 0x0000004000060802 */ /* 0x000fc80000000f00 */
[----:B0-----:R-:W-:-:S05]  /*0bb0*/  @P0 LEA R5, R5, R6, 0x18 ;  /* 0x0000000605050211 */ /* 0x001fca00078ec0ff */
[----:B------:R1:W-:Y:S02]  /*0bc0*/  @P0 STS.U8 [R5], R4 ;  /* 0x0000000405000388 */ /* 0x0003e40000000000 */
.L_x_5:
[----:B------:R-:W-:Y:S01]  /*0bd0*/  UIADD3 UR6, UPT, UPT, UR6, UR7, UR5 ;  /* 0x0000000706067290 */ /* 0x000fe2000fffe005 */
[----:B------:R-:W-:Y:S01]  /*0be0*/  ISETP.NE.U32.AND P2, PT, R110, RZ, PT ;  /* 0x000000ff6e00720c */ /* 0x000fe20003f45070 */
[----:B------:R-:W-:Y:S01]  /*0bf0*/  STL.64 [R1+0x1438], R84 ;  /* 0x0014385401007387 */ /* 0x000fe20000100a00 */
[----:B------:R-:W-:Y:S01]  /*0c00*/  UMOV UR10, 0x1 ;  /* 0x00000001000a7882 */ /* 0x000fe20000000000 */
[----:B------:R-:W2:Y:S01]  /*0c10*/  LDC.64 R122, c[0x0][0x3a8] ;  /* 0x0000ea00ff7a7b82 */ /* 0x000ea20000000a00 */
[-C--:B------:R-:W-:Y:S01]  /*0c20*/  LEA R120, P0, R2, R118.reuse, 0x1 ;  /* 0x0000007602787211 */ /* 0x080fe200078008ff */
[----:B------:R-:W-:Y:S01]  /*0c30*/  STL.64 [R1+0x1430], R80 ;  /* 0x0014305001007387 */ /* 0x000fe20000100a00 */
[----:B------:R-:W-:Y:S01]  /*0c40*/  LEA R118, P1, R3, R118, 0x1 ;  /* 0x0000007603767211 */ /* 0x000fe200078208ff */
[----:B-1----:R-:W-:Y:S01]  /*0c50*/  VIADD R4, R106, 0xffffffff ;  /* 0xffffffff6a047836 */ /* 0x002fe20000000000 */
[----:B------:R-:W-:Y:S01]  /*0c60*/  LEA.HI.X.SX32 R121, R2, R119, 0x1, P0 ;  /* 0x0000007702797211 */ /* 0x000fe200000f0eff */
[----:B------:R-:W-:Y:S01]  /*0c70*/  STTM.x64 tmem[UR6], RZ ;  /* 0x000000ff000079ed */ /* 0x000fe20008340006 */
[----:B------:R-:W-:Y:S01]  /*0c80*/  STTM.x64 tmem[UR6+0x40], RZ ;  /* 0x000040ff000079ed */ /* 0x000fe20008340006 */
[----:B------:R-:W-:Y:S01]  /*0c90*/  STTM.x64 tmem[UR6+0x80], RZ ;  /* 0x000080ff000079ed */ /* 0x000fe20008340006 */
[----:B------:R-:W-:Y:S01]  /*0ca0*/  STTM.x64 tmem[UR6+0xc0], RZ ;  /* 0x0000c0ff000079ed */ /* 0x000fe20008340006 */
[----:B------:R-:W1:Y:S01]  /*0cb0*/  FENCE.VIEW.ASYNC.T ;  /* 0x00000000000073c6 */ /* 0x000e620000000200 */
[----:B------:R3:W-:Y:S01]  /*0cc0*/  STL.64 [R1+0x1428], R34 ;  /* 0x0014282201007387 */ /* 0x0007e20000100a00 */
[----:B-1----:R-:W-:Y:S01]  /*0cd0*/  VOTEU.ALL UP0, P2 ;  /* 0x0000000000ff7886 */ /* 0x002fe20001000000 */
[----:B------:R-:W-:Y:S01]  /*0ce0*/  VOTEU.ALL UP1, P2 ;  /* 0x0000000000ff7886 */ /* 0x000fe20001020000 */
[----:B------:R-:W-:Y:S01]  /*0cf0*/  VIADD R2, R106, 0xffffffef ;  /* 0xffffffef6a027836 */ /* 0x000fe20000000000 */
[----:B------:R-:W-:Y:S01]  /*0d00*/  STL.64 [R1+0x1420], R32 ;  /* 0x0014202001007387 */ /* 0x000fe20000100a00 */
[----:B------:R-:W1:Y:S01]  /*0d10*/  LDCU.64 UR8, c[0x0][0x358] ;  /* 0x00006b00ff0877ac */ /* 0x000e620008000a00 */
[----:B------:R-:W-:-:S04]  /*0d20*/  @!UP0 UIADD3 UR12, UPT, UPT, -UR10, 0x100000, URZ ;  /* 0x001000000a0c8890 */ /* 0x000fc8000fffe1ff */
[----:B------:R-:W-:Y:S02]  /*0d30*/  @!UP0 USHF.L.U32 UR13, UR12, 0xb, URZ ;  /* 0x0000000b0c0d8899 */ /* 0x000fe400080006ff */
[----:B------:R-:W-:Y:S01]  /*0d40*/  @!UP0 USHF.L.U32 UR12, UR12, 0x1, URZ ;  /* 0x000000010c0c8899 */ /* 0x000fe200080006ff */
[C---:B0-----:R-:W-:Y:S01]  /*0d50*/  VIADD R5, R106.reuse, 0xfffffff7 ;  /* 0xfffffff76a057836 */ /* 0x041fe20000000000 */
[----:B------:R-:W-:Y:S01]  /*0d60*/  STL.64 [R1+0x1418], R30 ;  /* 0x0014181e01007387 */ /* 0x000fe20000100a00 */
[----:B------:R-:W-:Y:S01]  /*0d70*/  LEA.HI.X.SX32 R119, R3, R119, 0x1, P1 ;  /* 0x0000007703777211 */ /* 0x000fe200008f0eff */
[----:B------:R-:W-:Y:S01]  /*0d80*/  VIADD R3, R106, 0xffffffe7 ;  /* 0xffffffe76a037836 */ /* 0x000fe20000000000 */
[----:B------:R-:W-:Y:S01]  /*0d90*/  ISETP.GE.U32.AND P0, PT, R4, 0x7fffff80, PT ;  /* 0x7fffff800400780c */ /* 0x000fe20003f06070 */
[----:B---3--:R-:W-:Y:S01]  /*0da0*/  IMAD.U32 R34, RZ, RZ, UR4 ;  /* 0x00000004ff227e24 */ /* 0x008fe2000f8e00ff */
[----:B------:R-:W-:Y:S01]  /*0db0*/  STL [R1+0x1410], R124 ;  /* 0x0014107c01007387 */ /* 0x000fe20000100800 */
[----:B------:R-:W-:Y:S01]  /*0dc0*/  ISETP.GE.U32.AND P5, PT, R2, 0x7fffff70, PT ;  /* 0x7fffff700200780c */ /* 0x000fe20003fa6070 */
[----:B------:R-:W-:Y:S01]  /*0dd0*/  VIADD R2, R106, 0xffffffdf ;  /* 0xffffffdf6a027836 */ /* 0x000fe20000000000 */
[----:B------:R-:W-:Y:S01]  /*0de0*/  ISETP.GE.U32.AND P1, PT, R5, 0x7fffff78, PT ;  /* 0x7fffff780500780c */ /* 0x000fe20003f26070 */
[----:B------:R-:W-:Y:S01]  /*0df0*/  VIADD R34, R34, 0x50000 ;  /* 0x0005000022227836 */ /* 0x000fe20000000000 */
[----:B------:R-:W-:Y:S01]  /*0e00*/  STL.64 [R1+0x1408], R28 ;  /* 0x0014081c01007387 */ /* 0x000fe20000100a00 */
[----:B------:R-:W-:-:S02]  /*0e10*/  ISETP.GE.U32.AND P6, PT, R3, 0x7fffff68, PT ;  /* 0x7fffff680300780c */ /* 0x000fc40003fc6070 */
[----:B------:R-:W-:Y:S01]  /*0e20*/  PRMT R17, RZ, 0x7610, R17 ;  /* 0x00007610ff117816 */ /* 0x000fe20000000011 */
[----:B------:R-:W-:Y:S01]  /*0e30*/  BAR.SYNC.DEFER_BLOCKING 0x0 ;  /* 0x0000000000007b1d */ /* 0x000fe20000010000 */
[----:B------:R-:W-:Y:S02]  /*0e40*/  R2UR UR7, R34 ;  /* 0x00000000220772ca */ /* 0x000fe400000e0000 */
[----:B------:R-:W-:Y:S02]  /*0e50*/  PRMT R16, RZ, 0x7610, R16 ;  /* 0x00007610ff107816 */ /* 0x000fe40000000010 */
[----:B------:R-:W-:Y:S02]  /*0e60*/  PRMT R13, RZ, 0x7610, R13 ;  /* 0x00007610ff0d7816 */ /* 0x000fe4000000000d */
[----:B------:R-:W-:Y:S01]  /*0e70*/  PRMT R12, RZ, 0x7610, R12 ;  /* 0x00007610ff0c7816 */ /* 0x000fe2000000000c */
[----:B------:R-:W-:Y:S01]  /*0e80*/  STL.64 [R1+0x1400], R26 ;  /* 0x0014001a01007387 */ /* 0x000fe20000100a00 */
[----:B------:R-:W-:Y:S01]  /*0e90*/  ISETP.GE.U32.AND P4, PT, R2, 0x7fffff60, PT ;  /* 0x7fffff600200780c */ /* 0x000fe20003f86070 */
[----:B--2---:R-:W-:-:S02]  /*0ea0*/  IMAD.SHL.U32 R3, R122, 0x8, RZ ;  /* 0x000000087a037824 */ /* 0x004fc400078e00ff */
[----:B------:R-:W-:Y:S01]  /*0eb0*/  STL.64 [R1+0x13f8], R24 ;  /* 0x0013f81801007387 */ /* 0x000fe20000100a00 */
[----:B------:R-:W-:Y:S02]  /*0ec0*/  IMAD.SHL.U32 R5, R122, 0x10, RZ ;  /* 0x000000107a057824 */ /* 0x000fe400078e00ff */
[----:B------:R-:W-:Y:S01]  /*0ed0*/  VIADD R2, R106, 0xffffffd7 ;  /* 0xffffffd76a027836 */ /* 0x000fe20000000000 */
[----:B------:R-:W-:Y:S04]  /*0ee0*/  STL.64 [R1+0x13f0], R22 ;  /* 0x0013f01601007387 */ /* 0x000fe80000100a00 */
[----:B------:R-:W-:Y:S04]  /*0ef0*/  STL.64 [R1+0x13e8], R20 ;  /* 0x0013e81401007387 */ /* 0x000fe80000100a00 */
[----:B------:R-:W-:Y:S04]  /*0f00*/  STL.64 [R1+0x13e0], R18 ;  /* 0x0013e01201007387 */ /* 0x000fe80000100a00 */
[----:B------:R-:W0:Y:S02]  /*0f10*/  FENCE.VIEW.ASYNC.S ;  /* 0x00000000000073c6 */ /* 0x000e240000000000 */
[----:B0-----:R0:W2:Y:S02]  /*0f20*/  @!UP1 SYNCS.EXCH.64 URZ, [UR7], UR12 ;  /* 0x0000000c07ff95b2 */ /* 0x0010a40008000100 */
[----:B------:R-:W-:Y:S04]  /*0f30*/  STL.64 [R1+0x13d8], R72 ;  /* 0x0013d84801007387 */ /* 0x000fe80000100a00 */
[----:B------:R-:W-:Y:S04]  /*0f40*/  STL [R1+0x13d0], R7 ;  /* 0x0013d00701007387 */ /* 0x000fe80000100800 */
[----:B------:R-:W-:Y:S04]  /*0f50*/  STL.64 [R1+0x13c8], R76 ;  /* 0x0013c84c01007387 */ /* 0x000fe80000100a00 */
[----:B------:R-:W-:Y:S04]  /*0f60*/  STL.64 [R1+0x13c0], R78 ;  /* 0x0013c04e01007387 */ /* 0x000fe80000100a00 */
[----:B------:R-:W-:Y:S04]  /*0f70*/  STL.64 [R1+0x13b8], R74 ;  /* 0x0013b84a01007387 */ /* 0x000fe80000100a00 */
[----:B------:R-:W-:Y:S04]  /*0f80*/  STL.64 [R1+0x13b0], R70 ;  /* 0x0013b04601007387 */ /* 0x000fe80000100a00 */
[----:B------:R-:W-:Y:S04]  /*0f90*/  STL.64 [R1+0x13a8], R68 ;  /* 0x0013a84401007387 */ /* 0x000fe80000100a00 */
[----:B------:R-:W-:Y:S04]  /*0fa0*/  STL.64 [R1+0x13a0], R60 ;  /* 0x0013a03c01007387 */ /* 0x000fe80000100a00 */
[----:B------:R-:W-:Y:S01]  /*0fb0*/  STL.64 [R1+0x1398], R62 ;  /* 0x0013983e01007387 */ /* 0x000fe20000100a00 */
[----:B--2---:R-:W-:Y:S06]  /*0fc0*/  BAR.SYNC.DEFER_BLOCKING 0x0 ;  /* 0x0000000000007b1d */ /* 0x004fec0000010000 */
[----:B------:R-:W-:Y:S04]  /*0fd0*/  STL.64 [R1+0x1390], R66 ;  /* 0x0013904201007387 */ /* 0x000fe80000100a00 */
        /* <DEDUP_REMOVED lines=10> */
[----:B------:R-:W-:Y:S04]  /*1080*/  STL [R1+0x1338], R0 ;  /* 0x0013380001007387 */ /* 0x000fe80000100800 */
[----:B------:R-:W-:Y:S04]  /*1090*/  STL.64 [R1+0x1330], R44 ;  /* 0x0013302c01007387 */ /* 0x000fe80000100a00 */
[----:B------:R-:W-:Y:S04]  /*10a0*/  STL.64 [R1+0x1328], R36 ;  /* 0x0013282401007387 */ /* 0x000fe80000100a00 */
[----:B------:R-:W-:Y:S01]  /*10b0*/  STL.64 [R1+0x1320], R40 ;  /* 0x0013202801007387 */ /* 0x000fe20000100a00 */
[----:B------:R-:W-:-:S03]  /*10c0*/  IMAD.WIDE R110, R3, 0x2, R120 ;  /* 0x00000002036e7825 */ /* 0x000fc600078e0278 */
[----:B------:R-:W-:Y:S01]  /*10d0*/  STL [R1+0x131c], R125 ;  /* 0x00131c7d01007387 */ /* 0x000fe20000100800 */
[----:B------:R-:W-:-:S03]  /*10e0*/  IMAD.WIDE R84, R3, 0x2, R118 ;  /* 0x0000000203547825 */ /* 0x000fc600078e0276 */
[----:B------:R-:W-:Y:S01]  /*10f0*/  STL [R1+0x12b0], R123 ;  /* 0x0012b07b01007387 */ /* 0x000fe20000100800 */
[----:B------:R-:W-:-:S03]  /*1100*/  IMAD.WIDE R80, R5, 0x2, R120 ;  /* 0x0000000205507825 */ /* 0x000fc600078e0278 */
[----:B------:R2:W-:Y:S01]  /*1110*/  STL [R1+0x658], R34 ;  /* 0x0006582201007387 */ /* 0x0005e20000100800 */
[----:B------:R-:W-:Y:S01]  /*1120*/  VIADD R3, R106, 0xffffffc7 ;  /* 0xffffffc76a037836 */ /* 0x000fe20000000000 */
[----:B------:R-:W-:Y:S02]  /*1130*/  PRMT R15, RZ, 0x7610, R15 ;  /* 0x00007610ff0f7816 */ /* 0x000fe4000000000f */
[----:B------:R-:W-:Y:S01]  /*1140*/  PRMT R14, RZ, 0x7610, R14 ;  /* 0x00007610ff0e7816 */ /* 0x000fe2000000000e */
[----:B-1----:R-:W3:Y:S04]  /*1150*/  @!P0 LDG.E.U16 R17, desc[UR8][R120.64] ;  /* 0x0000000878118981 */ /* 0x002ee8000c1e1500 */
[----:B------:R-:W4:Y:S01]  /*1160*/  @!P0 LDG.E.U16 R16, desc[UR8][R118.64] ;  /* 0x0000000876108981 */ /* 0x000f22000c1e1500 */
[----:B--2---:R-:W-:Y:S01]  /*1170*/  IMAD.WIDE R34, R5, 0x2, R118 ;  /* 0x0000000205227825 */ /* 0x004fe200078e0276 */
[----:B------:R-:W-:-:S02]  /*1180*/  ISETP.GE.U32.AND P0, PT, R2, 0x7fffff58, PT ;  /* 0x7fffff580200780c */ /* 0x000fc40003f06070 */
[----:B------:R1:W2:Y:S01]  /*1190*/  @!P5 LDG.E.U16 R13, desc[UR8][R80.64] ;  /* 0x00000008500dd981 */ /* 0x0002a2000c1e1500 */
[----:B------:R-:W-:-:S03]  /*11a0*/  VIADD R2, R106, 0xffffffcf ;  /* 0xffffffcf6a027836 */ /* 0x000fc60000000000 */
[----:B------:R-:W2:Y:S01]  /*11b0*/  @!P5 LDG.E.U16 R12, desc[UR8][R34.64] ;  /* 0x00000008220cd981 */ /* 0x000ea2000c1e1500 */
[----:B------:R-:W-:Y:S01]  /*11c0*/  ISETP.GE.U32.AND P5, PT, R3, 0x7fffff48, PT ;  /* 0x7fffff480300780c */ /* 0x000fe20003fa6070 */
[C---:B------:R-:W-:Y:S02]  /*11d0*/  IMAD R3, R122.reuse, 0x18, RZ ;  /* 0x000000187a037824 */ /* 0x040fe400078e02ff */
[----:B------:R-:W-:Y:S01]  /*11e0*/  STL.64 [R1+0x5b0], R110 ;  /* 0x0005b06e01007387 */ /* 0x000fe20000100a00 */
[----:B------:R-:W-:Y:S01]  /*11f0*/  IMAD.SHL.U32 R5, R122, 0x20, RZ ;  /* 0x000000207a057824 */ /* 0x000fe200078e00ff */
[----:B------:R-:W-:Y:S02]  /*1200*/  PRMT R9, RZ, 0x7610, R9 ;  /* 0x00007610ff097816 */ /* 0x000fe40000000009 */
[----:B------:R-:W-:Y:S01]  /*1210*/  STL.64 [R1+0x5a8], R84 ;  /* 0x0005a85401007387 */ /* 0x000fe20000100a00 */
[----:B------:R-:W-:-:S03]  /*1220*/  PRMT R8, RZ, 0x7610, R8 ;  /* 0x00007610ff087816 */ /* 0x000fc60000000008 */
[----:B------:R1:W-:Y:S04]  /*1230*/  STL.64 [R1+0x530], R80 ;  /* 0x0005305001007387 */ /* 0x0003e80000100a00 */
[----:B------:R0:W2:Y:S04]  /*1240*/  @!P1 LDG.E.U16 R15, desc[UR8][R110.64] ;  /* 0x000000086e0f9981 */ /* 0x0000a8000c1e1500 */
[----:B------:R0:W2:Y:S01]  /*1250*/  @!P1 LDG.E.U16 R14, desc[UR8][R84.64] ;  /* 0x00000008540e9981 */ /* 0x0000a2000c1e1500 */
[----:B------:R-:W-:-:S03]  /*1260*/  ISETP.GE.U32.AND P1, PT, R2, 0x7fffff50, PT ;  /* 0x7fffff500200780c */ /* 0x000fc60003f26070 */
[----:B------:R0:W-:Y:S01]  /*1270*/  STL.64 [R1+0x528], R34 ;  /* 0x0005282201007387 */ /* 0x0001e20000100a00 */
[----:B-1----:R-:W-:Y:S01]  /*1280*/  IMAD.WIDE R80, R5, 0x2, R120 ;  /* 0x0000000205507825 */ /* 0x002fe200078e0278 */
[----:B------:R-:W-:-:S03]  /*1290*/  PRMT R11, RZ, 0x7610, R11 ;  /* 0x00007610ff0b7816 */ /* 0x000fc6000000000b */
[C---:B0-----:R-:W-:Y:S01]  /*12a0*/  IMAD.WIDE R110, R3.reuse, 0x2, R120 ;  /* 0x00000002036e7825 */ /* 0x041fe200078e0278 */
[----:B------:R-:W2:Y:S03]  /*12b0*/  @!P4 LDG.E.U16 R9, desc[UR8][R80.64] ;  /* 0x000000085009c981 */ /* 0x000ea6000c1e1500 */
[----:B------:R-:W-:Y:S01]  /*12c0*/  IMAD.WIDE R84, R3, 0x2, R118 ;  /* 0x0000000203547825 */ /* 0x000fe200078e0276 */
[----:B------:R-:W-:Y:S01]  /*12d0*/  PRMT R32, RZ, 0x7610, R32 ;  /* 0x00007610ff207816 */ /* 0x000fe20000000020 */
[----:B------:R0:W2:Y:S02]  /*12e0*/  @!P6 LDG.E.U16 R11, desc[UR8][R110.64] ;  /* 0x000000086e0be981 */ /* 0x0000a4000c1e1500 */
[----:B------:R-:W-:-:S04]  /*12f0*/  IMAD.WIDE R34, R5, 0x2, R118 ;  /* 0x0000000205227825 */ /* 0x000fc800078e0276 */
[----:B------:R-:W-:Y:S01]  /*1300*/  VIADD R3, R106, 0xffffffb7 ;  /* 0xffffffb76a037836 */ /* 0x000fe20000000000 */
[----:B------:R0:W-:Y:S01]  /*1310*/  STL.64 [R1+0x4b0], R110 ;  /* 0x0004b06e01007387 */ /* 0x0001e20000100a00 */
[----:B------:R-:W-:-:S03]  /*1320*/  IMAD R5, R122, 0x30, RZ ;  /* 0x000000307a057824 */ /* 0x000fc600078e02ff */
[----:B------:R1:W2:Y:S01]  /*1330*/  @!P4 LDG.E.U16 R8, desc[UR8][R34.64] ;  /* 0x000000082208c981 */ /* 0x0002a2000c1e1500 */
[----:B------:R-:W-:Y:S01]  /*1340*/  ISETP.GE.U32.AND P4, PT, R3, 0x7fffff38, PT ;  /* 0x7fffff380300780c */ /* 0x000fe20003f86070 */
[----:B------:R-:W-:Y:S02]  /*1350*/  IMAD R3, R122, 0x28, RZ ;  /* 0x000000287a037824 */ /* 0x000fe400078e02ff */
[----:B------:R-:W-:Y:S01]  /*1360*/  STL.64 [R1+0x4a8], R84 ;  /* 0x0004a85401007387 */ /* 0x000fe20000100a00 */
[----:B------:R-:W-:-:S03]  /*1370*/  PRMT R33, RZ, 0x7610, R33 ;  /* 0x00007610ff217816 */ /* 0x000fc60000000021 */
[----:B------:R1:W-:Y:S01]  /*1380*/  STL.64 [R1+0x430], R80 ;  /* 0x0004305001007387 */ /* 0x0003e20000100a00 */
[----:B------:R-:W-:Y:S01]  /*1390*/  PRMT R112, RZ, 0x7610, R112 ;  /* 0x00007610ff707816 */ /* 0x000fe20000000070 */
[----:B0-----:R-:W-:Y:S02]  /*13a0*/  IMAD.WIDE R110, R5, 0x2, R120 ;  /* 0x00000002056e7825 */ /* 0x001fe400078e0278 */
[----:B------:R0:W-:Y:S04]  /*13b0*/  STL.64 [R1+0x428], R34 ;  /* 0x0004282201007387 */ /* 0x0001e80000100a00 */
[----:B------:R-:W2:Y:S01]  /*13c0*/  @!P1 LDG.E.U16 R33, desc[UR8][R110.64] ;  /* 0x000000086e219981 */ /* 0x000ea2000c1e1500 */
[----:B-1----:R-:W-:-:S04]  /*13d0*/  IMAD.WIDE R80, R3, 0x2, R118 ;  /* 0x0000000203507825 */ /* 0x002fc800078e0276 */
[----:B0-----:R-:W-:Y:S01]  /*13e0*/  IMAD.WIDE R34, R5, 0x2, R118 ;  /* 0x0000000205227825 */ /* 0x001fe200078e0276 */
[----:B------:R-:W2:Y:S04]  /*13f0*/  @!P0 LDG.E.U16 R112, desc[UR8][R80.64] ;  /* 0x0000000850708981 */ /* 0x000ea8000c1e1500 */
[----:B------:R-:W2:Y:S01]  /*1400*/  @!P1 LDG.E.U16 R32, desc[UR8][R34.64] ;  /* 0x0000000822209981 */ /* 0x000ea2000c1e1500 */
[----:B------:R-:W-:Y:S01]  /*1410*/  PRMT R10, RZ, 0x7610, R10 ;  /* 0x00007610ff0a7816 */ /* 0x000fe2000000000a */
[----:B------:R-:W-:Y:S01]  /*1420*/  VIADD R2, R106, 0xffffffbf ;  /* 0xffffffbf6a027836 */ /* 0x000fe20000000000 */
[----:B------:R-:W-:-:S04]  /*1430*/  PRMT R6, RZ, 0x7610, R6 ;  /* 0x00007610ff067816 */ /* 0x000fc80000000006 */
[----:B------:R0:W3:Y:S01]  /*1440*/  @!P6 LDG.E.U16 R10, desc[UR8][R84.64] ;  /* 0x00000008540ae981 */ /* 0x0000e2000c1e1500 */
[----:B------:R-:W-:Y:S01]  /*1450*/  ISETP.GE.U32.AND P6, PT, R2, 0x7fffff40, PT ;  /* 0x7fffff400200780c */ /* 0x000fe20003fc6070 */
[----:B0-----:R-:W-:-:S05]  /*1460*/  IMAD.WIDE R84, R3, 0x2, R120 ;  /* 0x0000000203547825 */ /* 0x001fca00078e0278 */
[----:B------:R0:W-:Y:S01]  /*1470*/  STL.64 [R1+0x3b0], R84 ;  /* 0x0003b05401007387 */ /* 0x0001e20000100a00 */
[----:B------:R-:W-:-:S03]  /*1480*/  IMAD.SHL.U32 R5, R122, 0x40, RZ ;  /* 0x000000407a057824 */ /* 0x000fc600078e00ff */
[----:B------:R1:W-:Y:S04]  /*1490*/  STL.64 [R1+0x3a8], R80 ;  /* 0x0003a85001007387 */ /* 0x0003e80000100a00 */
[----:B------:R-:W3:Y:S01]  /*14a0*/  @!P0 LDG.E.U16 R6, desc[UR8][R84.64] ;  /* 0x0000000854068981 */ /* 0x000ee2000c1e1500 */
[----:B------:R-:W-:Y:S02]  /*14b0*/  PRMT R30, RZ, 0x7610, R30 ;  /* 0x00007610ff1e7816 */ /* 0x000fe4000000001e */
[----:B------:R-:W-:Y:S01]  /*14c0*/  PRMT R31, RZ, 0x7610, R31 ;  /* 0x00007610ff1f7816 */ /* 0x000fe2000000001f */
[----:B0-----:R-:W3:Y:S04]  /*14d0*/  LDL.LU.64 R84, [R1+0x1438] ;  /* 0x0014380001547983 */ /* 0x001ee80000300a00 */
[----:B-1----:R-:W3:Y:S04]  /*14e0*/  LDL.LU.64 R80, [R1+0x1430] ;  /* 0x0014300001507983 */ /* 0x002ee80000300a00 */
[----:B------:R0:W-:Y:S04]  /*14f0*/  STL.64 [R1+0x330], R110 ;  /* 0x0003306e01007387 */ /* 0x0001e80000100a00 */
[----:B------:R1:W-:Y:S01]  /*1500*/  STL.64 [R1+0x328], R34 ;  /* 0x0003282201007387 */ /* 0x0003e20000100a00 */
[----:B------:R-:W-:-:S02]  /*1510*/  VIADD R3, R106, 0xffffffa7 ;  /* 0xffffffa76a037836 */ /* 0x000fc40000000000 */
[----:B0-----:R-:W-:-:S05]  /*1520*/  IMAD.WIDE R110, R5, 0x2, R118 ;  /* 0x00000002056e7825 */ /* 0x001fca00078e0276 */
[----:B------:R-:W3:Y:S01]  /*1530*/  @!P6 LDG.E.U16 R30, desc[UR8][R110.64] ;  /* 0x000000086e1ee981 */ /* 0x000ee2000c1e1500 */
[----:B------:R-:W-:Y:S01]  /*1540*/  ISETP.GE.U32.AND P1, PT, R3, 0x7fffff28, PT ;  /* 0x7fffff280300780c */ /* 0x000fe20003f26070 */
[----:B------:R-:W-:Y:S01]  /*1550*/  IMAD R3, R122, 0x38, RZ ;  /* 0x000000387a037824 */ /* 0x000fe200078e02ff */
[----:B------:R-:W-:Y:S02]  /*1560*/  PRMT R116, RZ, 0x7610, R116 ;  /* 0x00007610ff747816 */ /* 0x000fe40000000074 */
[----:B------:R-:W-:Y:S01]  /*1570*/  PRMT R117, RZ, 0x7610, R117 ;  /* 0x00007610ff757816 */ /* 0x000fe20000000075 */
[----:B-1----:R-:W-:-:S05]  /*1580*/  IMAD.WIDE R34, R3, 0x2, R120 ;  /* 0x0000000203227825 */ /* 0x002fca00078e0278 */
[----:B------:R-:W4:Y:S04]  /*1590*/  @!P5 LDG.E.U16 R117, desc[UR8][R34.64] ;  /* 0x000000082275d981 */ /* 0x000f28000c1e1500 */
[----:B--2---:R-:W-:Y:S04]  /*15a0*/  STL [R1+0x780], R32 ;  /* 0x0007802001007387 */ /* 0x004fe80000100800 */
[----:B------:R-:W-:Y:S04]  /*15b0*/  STL [R1+0x784], R33 ;  /* 0x0007842101007387 */ /* 0x000fe80000100800 */
[----:B------:R0:W-:Y:S02]  /*15c0*/  STL [R1+0x788], R112 ;  /* 0x0007887001007387 */ /* 0x0001e40000100800 */
[----:B0-----:R-:W-:-:S05]  /*15d0*/  IMAD.WIDE R112, R5, 0x2, R120 ;  /* 0x0000000205707825 */ /* 0x001fca00078e0278 */
[----:B------:R0:W2:Y:S01]  /*15e0*/  @!P6 LDG.E.U16 R31, desc[UR8][R112.64] ;  /* 0x00000008701fe981 */ /* 0x0000a2000c1e1500 */
[----:B------:R-:W-:-:S05]  /*15f0*/  IMAD.WIDE R32, R3, 0x2, R118 ;  /* 0x0000000203207825 */ /* 0x000fca00078e0276 */
[----:B------:R-:W4:Y:S01]  /*1600*/  @!P5 LDG.E.U16 R116, desc[UR8][R32.64] ;  /* 0x000000082074d981 */ /* 0x000f22000c1e1500 */
[----:B------:R-:W-:-:S03]  /*1610*/  VIADD R3, R106, 0xffffff97 ;  /* 0xffffff976a037836 */ /* 0x000fc60000000000 */
[----:B------:R1:W-:Y:S01]  /*1620*/  STL.64 [R1+0x2b0], R34 ;  /* 0x0002b02201007387 */ /* 0x0003e20000100a00 */
[----:B------:R-:W-:Y:S01]  /*1630*/  VIADD R2, R106, 0xffffffaf ;  /* 0xffffffaf6a027836 */ /* 0x000fe20000000000 */
[----:B------:R-:W-:Y:S02]  /*1640*/  ISETP.GE.U32.AND P6, PT, R3, 0x7fffff18, PT ;  /* 0x7fffff180300780c */ /* 0x000fe40003fc6070 */
[----:B------:R0:W-:Y:S01]  /*1650*/  STL.64 [R1+0x2a8], R32 ;  /* 0x0002a82001007387 */ /* 0x0001e20000100a00 */
[----:B------:R-:W-:Y:S01]  /*1660*/  IMAD R3, R122, 0x48, RZ ;  /* 0x000000487a037824 */ /* 0x000fe200078e02ff */
[----:B------:R-:W-:Y:S02]  /*1670*/  PRMT R124, RZ, 0x7610, R124 ;  /* 0x00007610ff7c7816 */ /* 0x000fe4000000007c */
[----:B-1----:R-:W4:Y:S04]  /*1680*/  LDL.LU.64 R34, [R1+0x1428] ;  /* 0x0014280001227983 */ /* 0x002f280000300a00 */
[----:B0-----:R-:W4:Y:S04]  /*1690*/  LDL.LU.64 R32, [R1+0x1420] ;  /* 0x0014200001207983 */ /* 0x001f280000300a00 */
[----:B------:R0:W-:Y:S01]  /*16a0*/  STL.64 [R1+0x230], R112 ;  /* 0x0002307001007387 */ /* 0x0001e20000100a00 */
[----:B------:R-:W-:-:S03]  /*16b0*/  ISETP.GE.U32.AND P0, PT, R2, 0x7fffff30, PT ;  /* 0x7fffff300200780c */ /* 0x000fc60003f06070 */
[----:B------:R1:W-:Y:S01]  /*16c0*/  STL.64 [R1+0x228], R110 ;  /* 0x0002286e01007387 */ /* 0x0003e20000100a00 */
[----:B------:R-:W-:-:S03]  /*16d0*/  IMAD R5, R122, 0x50, RZ ;  /* 0x000000507a057824 */ /* 0x000fc600078e02ff */
[----:B---3--:R-:W-:Y:S01]  /*16e0*/  STL [R1+0x760], R30 ;  /* 0x0007601e01007387 */ /* 0x008fe20000100800 */
[----:B------:R-:W-:Y:S01]  /*16f0*/  PRMT R108, RZ, 0x7610, R108 ;  /* 0x00007610ff6c7816 */ /* 0x000fe2000000006c */
[----:B0-----:R-:W-:Y:S01]  /*1700*/  IMAD.WIDE R112, R5, 0x2, R120 ;  /* 0x0000000205707825 */ /* 0x001fe200078e0278 */
[----:B------:R-:W-:-:S03]  /*1710*/  PRMT R109, RZ, 0x7610, R109 ;  /* 0x00007610ff6d7816 */ /* 0x000fc6000000006d */
[----:B-1----:R-:W-:-:S03]  /*1720*/  IMAD.WIDE R110, R5, 0x2, R118 ;  /* 0x00000002056e7825 */ /* 0x002fc600078e0276 */
[----:B------:R-:W3:Y:S04]  /*1730*/  @!P0 LDG.E.U16 R109, desc[UR8][R112.64] ;  /* 0x00000008706d8981 */ /* 0x000ee8000c1e1500 */
[----:B------:R-:W3:Y:S01]  /*1740*/  @!P0 LDG.E.U16 R108, desc[UR8][R110.64] ;  /* 0x000000086e6c8981 */ /* 0x000ee2000c1e1500 */
[----:B------:R-:W-:Y:S02]  /*1750*/  PRMT R115, RZ, 0x7610, R115 ;  /* 0x00007610ff737816 */ /* 0x000fe40000000073 */
[----:B------:R-:W-:Y:S01]  /*1760*/  PRMT R114, RZ, 0x7610, R114 ;  /* 0x00007610ff727816 */ /* 0x000fe20000000072 */
[----:B--2---:R0:W-:Y:S02]  /*1770*/  STL [R1+0x764], R31 ;  /* 0x0007641f01007387 */ /* 0x0041e40000100800 */
[----:B0-----:R-:W-:-:S05]  /*1780*/  IMAD.WIDE R30, R3, 0x2, R120 ;  /* 0x00000002031e7825 */ /* 0x001fca00078e0278 */
[----:B------:R-:W2:Y:S04]  /*1790*/  @!P4 LDG.E.U16 R124, desc[UR8][R30.64] ;  /* 0x000000081e7cc981 */ /* 0x000ea8000c1e1500 */
[----:B----4-:R-:W-:Y:S04]  /*17a0*/  STL [R1+0x768], R116 ;  /* 0x0007687401007387 */ /* 0x010fe80000100800 */
[----:B------:R0:W-:Y:S02]  /*17b0*/  STL [R1+0x76c], R117 ;  /* 0x00076c7501007387 */ /* 0x0001e40000100800 */
[----:B0-----:R-:W-:-:S04]  /*17c0*/  IMAD.WIDE R116, R3, 0x2, R118 ;  /* 0x0000000203747825 */ /* 0x001fc800078e0276 */
[----:B------:R-:W-:Y:S01]  /*17d0*/  VIADD R3, R106, 0xffffff87 ;  /* 0xffffff876a037836 */ /* 0x000fe20000000000 */
[----:B------:R0:W4:Y:S04]  /*17e0*/  @!P4 LDG.E.U16 R115, desc[UR8][R116.64] ;  /* 0x000000087473c981 */ /* 0x000128000c1e1500 */
[----:B------:R-:W-:Y:S01]  /*17f0*/  ISETP.GE.U32.AND P0, PT, R3, 0x7fffff08, PT ;  /* 0x7fffff080300780c */ /* 0x000fe20003f06070 */
[----:B------:R-:W-:Y:S01]  /*1800*/  IMAD R3, R122, 0x58, RZ ;  /* 0x000000587a037824 */ /* 0x000fe200078e02ff */
[----:B------:R-:W-:Y:S04]  /*1810*/  STL.64 [R1+0x1b0], R30 ;  /* 0x0001b01e01007387 */ /* 0x000fe80000100a00 */
[----:B------:R0:W-:Y:S01]  /*1820*/  STL.64 [R1+0x1a8], R116 ;  /* 0x0001a87401007387 */ /* 0x0001e20000100a00 */
[----:B------:R-:W-:-:S02]  /*1830*/  VIADD R2, R106, 0xffffff9f ;  /* 0xffffff9f6a027836 */ /* 0x000fc40000000000 */
[----:B0-----:R-:W-:Y:S01]  /*1840*/  IMAD.WIDE R116, R3, 0x2, R120 ;  /* 0x0000000203747825 */ /* 0x001fe200078e0278 */
[----:B------:R-:W4:Y:S04]  /*1850*/  LDL.LU.64 R30, [R1+0x1418] ;  /* 0x00141800011e7983 */ /* 0x000f280000300a00 */
[----:B------:R-:W4:Y:S01]  /*1860*/  @!P1 LDG.E.U16 R114, desc[UR8][R116.64] ;  /* 0x0000000874729981 */ /* 0x000f22000c1e1500 */
[----:B------:R-:W-:Y:S02]  /*1870*/  ISETP.GE.U32.AND P5, PT, R2, 0x7fffff20, PT ;  /* 0x7fffff200200780c */ /* 0x000fe40003fa6070 */
[----:B------:R-:W-:Y:S01]  /*1880*/  PRMT R107, RZ, 0x7610, R107 ;  /* 0x00007610ff6b7816 */ /* 0x000fe2000000006b */
[----:B------:R-:W-:Y:S01]  /*1890*/  IMAD R5, R122, 0x60, RZ ;  /* 0x000000607a057824 */ /* 0x000fe200078e02ff */
[----:B------:R-:W-:-:S02]  /*18a0*/  PRMT R29, RZ, 0x7610, R29 ;  /* 0x00007610ff1d7816 */ /* 0x000fc4000000001d */
[----:B------:R-:W-:Y:S01]  /*18b0*/  PRMT R27, RZ, 0x7610, R27 ;  /* 0x00007610ff1b7816 */ /* 0x000fe2000000001b */
[----:B------:R-:W-:Y:S01]  /*18c0*/  VIADD R2, R106, 0xffffff8f ;  /* 0xffffff8f6a027836 */ /* 0x000fe20000000000 */
[----:B------:R-:W-:-:S04]  /*18d0*/  PRMT R26, RZ, 0x7610, R26 ;  /* 0x00007610ff1a7816 */ /* 0x000fc8000000001a */
[----:B------:R-:W-:Y:S02]  /*18e0*/  ISETP.GE.U32.AND P4, PT, R2, 0x7fffff10, PT ;  /* 0x7fffff100200780c */ /* 0x000fe40003f86070 */
[----:B------:R-:W-:Y:S02]  /*18f0*/  PRMT R23, RZ, 0x7610, R23 ;  /* 0x00007610ff177816 */ /* 0x000fe40000000017 */
[----:B------:R-:W-:Y:S02]  /*1900*/  PRMT R4, RZ, 0x7610, R4 ;  /* 0x00007610ff047816 */ /* 0x000fe40000000004 */
[----:B------:R-:W-:Y:S01]  /*1910*/  PRMT R22, RZ, 0x7610, R22 ;  /* 0x00007610ff167816 */ /* 0x000fe20000000016 */
[----:B--2---:R0:W-:Y:S04]  /*1920*/  STL [R1+0x75c], R124 ;  /* 0x00075c7c01007387 */ /* 0x0041e80000100800 */
[----:B0-----:R-:W2:Y:S04]  /*1930*/  LDL.LU R124, [R1+0x1410] ;  /* 0x00141000017c7983 */ /* 0x001ea80000300800 */
[----:B------:R0:W-:Y:S04]  /*1940*/  STL.64 [R1+0x130], R112 ;  /* 0x0001307001007387 */ /* 0x0001e80000100a00 */
[----:B------:R1:W-:Y:S04]  /*1950*/  STL.64 [R1+0x128], R110 ;  /* 0x0001286e01007387 */ /* 0x0003e80000100a00 */
[----:B------:R-:W-:Y:S01]  /*1960*/  STL.64 [R1+0xb0], R116 ;  /* 0x0000b07401007387 */ /* 0x000fe20000100a00 */
[----:B0-----:R-:W-:-:S03]  /*1970*/  IMAD.WIDE R112, R3, 0x2, R118 ;  /* 0x0000000203707825 */ /* 0x001fc600078e0276 */
[----:B---3--:R-:W-:Y:S01]  /*1980*/  STL [R1+0x750], R108 ;  /* 0x0007506c01007387 */ /* 0x008fe20000100800 */
[----:B-1----:R-:W-:-:S03]  /*1990*/  IMAD.WIDE R110, R5, 0x2, R120 ;  /* 0x00000002056e7825 */ /* 0x002fc600078e0278 */
[----:B------:R-:W3:Y:S04]  /*19a0*/  @!P1 LDG.E.U16 R107, desc[UR8][R112.64] ;  /* 0x00000008706b9981 */ /* 0x000ee8000c1e1500 */
[----:B------:R0:W-:Y:S04]  /*19b0*/  STL [R1+0x754], R109 ;  /* 0x0007546d01007387 */ /* 0x0001e80000100800 */
[----:B------:R1:W2:Y:S01]  /*19c0*/  @!P5 LDG.E.U16 R29, desc[UR8][R110.64] ;  /* 0x000000086e1dd981 */ /* 0x0002a2000c1e1500 */
[----:B0-----:R-:W-:-:S03]  /*19d0*/  IMAD.WIDE R108, R5, 0x2, R118 ;  /* 0x00000002056c7825 */ /* 0x001fc600078e0276 */
[----:B------:R-:W-:Y:S04]  /*19e0*/  STL.64 [R1+0xa8], R112 ;  /* 0x0000a87001007387 */ /* 0x000fe80000100a00 */
[----:B------:R-:W2:Y:S04]  /*19f0*/  @!P5 LDG.E.U16 R27, desc[UR8][R108.64] ;  /* 0x000000086c1bd981 */ /* 0x000ea8000c1e1500 */
[----:B------:R1:W-:Y:S04]  /*1a00*/  STL.64 [R1+0x30], R110 ;  /* 0x0000306e01007387 */ /* 0x0003e80000100a00 */
[----:B------:R-:W-:Y:S04]  /*1a10*/  STL.64 [R1+0x28], R108 ;  /* 0x0000286c01007387 */ /* 0x000fe80000100a00 */
[----:B----4-:R0:W-:Y:S01]  /*1a20*/  STL [R1+0x758], R115 ;  /* 0x0007587301007387 */ /* 0x0101e20000100800 */
[----:B-1----:R-:W-:-:S02]  /*1a30*/  IMAD R111, R122, 0x70, RZ ;  /* 0x000000707a6f7824 */ /* 0x002fc400078e02ff */
[----:B0-----:R-:W-:Y:S01]  /*1a40*/  IMAD R115, R122, 0x68, RZ ;  /* 0x000000687a737824 */ /* 0x001fe200078e02ff */
[----:B------:R0:W-:Y:S03]  /*1a50*/  STL [R1+0x73c], R114 ;  /* 0x00073c7201007387 */ /* 0x0001e60000100800 */
[----:B------:R-:W-:-:S04]  /*1a60*/  IMAD.WIDE R116, R115, 0x2, R120 ;  /* 0x0000000273747825 */ /* 0x000fc800078e0278 */
[----:B------:R-:W-:Y:S01]  /*1a70*/  IMAD.WIDE R112, R111, 0x2, R120 ;  /* 0x000000026f707825 */ /* 0x000fe200078e0278 */
[----:B------:R-:W4:Y:S03]  /*1a80*/  @!P6 LDG.E.U16 R26, desc[UR8][R116.64] ;  /* 0x00000008741ae981 */ /* 0x000f26000c1e1500 */
[--C-:B0-----:R-:W-:Y:S01]  /*1a90*/  IMAD.WIDE R114, R115, 0x2, R118.reuse ;  /* 0x0000000273727825 */ /* 0x101fe200078e0276 */
[----:B------:R0:W4:Y:S03]  /*1aa0*/  @!P4 LDG.E.U16 R22, desc[UR8][R112.64] ;  /* 0x000000087016c981 */ /* 0x000126000c1e1500 */
[----:B------:R-:W-:Y:S01]  /*1ab0*/  IMAD.WIDE R110, R111, 0x2, R118 ;  /* 0x000000026f6e7825 */ /* 0x000fe200078e0276 */
[----:B------:R-:W4:Y:S04]  /*1ac0*/  @!P6 LDG.E.U16 R23, desc[UR8][R114.64] ;  /* 0x000000087217e981 */ /* 0x000f28000c1e1500 */
[----:B------:R-:W4:Y:S04]  /*1ad0*/  @!P4 LDG.E.U16 R4, desc[UR8][R110.64] ;  /* 0x000000086e04c981 */ /* 0x000f28000c1e1500 */
[----:B------:R-:W-:Y:S04]  /*1ae0*/  STL [R1+0xf9c], R116 ;  /* 0x000f9c7401007387 */ /* 0x000fe80000100800 */
        /* <DEDUP_REMOVED lines=9> */
[----:B------:R-:W-:Y:S01]  /*1b80*/  STL [R1+0x10d8], R114 ;  /* 0x0010d87201007387 */ /* 0x000fe20000100800 */
[----:B------:R-:W-:-:S02]  /*1b90*/  VIADD R3, R106, 0xffffffee ;  /* 0xffffffee6a037836 */ /* 0x000fc40000000000 */
[----:B------:R-:W-:-:S03]  /*1ba0*/  VIADD R2, R106, 0xfffffff6 ;  /* 0xfffffff66a027836 */ /* 0x000fc60000000000 */
[----:B------:R-:W-:Y:S01]  /*1bb0*/  ISETP.GE.U32.AND P5, PT, R3, 0x7fffff6f, PT ;  /* 0x7fffff6f0300780c */ /* 0x000fe20003fa6070 */
[----:B------:R-:W-:Y:S01]  /*1bc0*/  VIADD R3, R106, 0xffffffde ;  /* 0xffffffde6a037836 */ /* 0x000fe20000000000 */
[----:B------:R-:W-:-:S04]  /*1bd0*/  ISETP.GE.U32.AND P1, PT, R2, 0x7fffff77, PT ;  /* 0x7fffff770200780c */ /* 0x000fc80003f26070 */
[----:B------:R-:W-:Y:S01]  /*1be0*/  ISETP.GE.U32.AND P4, PT, R3, 0x7fffff5f, PT ;  /* 0x7fffff5f0300780c */ /* 0x000fe20003f86070 */
[----:B------:R-:W-:Y:S01]  /*1bf0*/  IMAD R3, R122, 0x9, RZ ;  /* 0x000000097a037824 */ /* 0x000fe200078e02ff */
[----:B------:R-:W-:Y:S02]  /*1c00*/  PRMT R5, RZ, 0x7610, R5 ;  /* 0x00007610ff057816 */ /* 0x000fe40000000005 */
[----:B------:R-:W-:Y:S01]  /*1c10*/  PRMT R28, RZ, 0x7610, R28 ;  /* 0x00007610ff1c7816 */ /* 0x000fe2000000001c */
[----:B------:R-:W-:Y:S01]  /*1c20*/  VIADD R2, R106, 0xffffffe6 ;  /* 0xffffffe66a027836 */ /* 0x000fe20000000000 */
[----:B------:R-:W-:Y:S02]  /*1c30*/  PRMT R24, RZ, 0x7610, R24 ;  /* 0x00007610ff187816 */ /* 0x000fe40000000018 */
[----:B------:R-:W-:Y:S01]  /*1c40*/  PRMT R25, RZ, 0x7610, R25 ;  /* 0x00007610ff197816 */ /* 0x000fe20000000019 */
[----:B---3--:R1:W-:Y:S04]  /*1c50*/  STL [R1+0x738], R107 ;  /* 0x0007386b01007387 */ /* 0x0083e80000100800 */
[----:B------:R-:W-:Y:S04]  /*1c60*/  STL [R1+0x1110], R114 ;  /* 0x0011107201007387 */ /* 0x000fe80000100800 */
[----:B------:R-:W-:Y:S04]  /*1c70*/  STL [R1+0x1150], R114 ;  /* 0x0011507201007387 */ /* 0x000fe80000100800 */
[----:B------:R-:W-:Y:S04]  /*1c80*/  STL [R1+0x11a0], R114 ;  /* 0x0011a07201007387 */ /* 0x000fe80000100800 */
[----:B------:R-:W-:Y:S04]  /*1c90*/  STL [R1+0x11f0], R114 ;  /* 0x0011f07201007387 */ /* 0x000fe80000100800 */
[----:B--2---:R-:W-:Y:S04]  /*1ca0*/  STL [R1+0x734], R29 ;  /* 0x0007341d01007387 */ /* 0x004fe80000100800 */
        /* <DEDUP_REMOVED lines=16> */
[----:B----4-:R2:W-:Y:S04]  /*1db0*/  STL [R1+0x72c], R26 ;  /* 0x00072c1a01007387 */ /* 0x0105e80000100800 */
[----:B------:R0:W-:Y:S04]  /*1dc0*/  STL.64 [R1+0xfa8], R112 ;  /* 0x000fa87001007387 */ /* 0x0001e80000100a00 */
[----:B------:R-:W-:Y:S04]  /*1dd0*/  STL [R1+0xfc0], R110 ;  /* 0x000fc06e01007387 */ /* 0x000fe80000100800 */
[----:B------:R-:W-:Y:S04]  /*1de0*/  STL [R1+0xfb0], R111 ;  /* 0x000fb06f01007387 */ /* 0x000fe80000100800 */
[----:B------:R-:W-:Y:S01]  /*1df0*/  STL [R1+0x720], R23 ;  /* 0x0007201701007387 */ /* 0x000fe20000100800 */
[----:B-1----:R-:W-:Y:S01]  /*1e00*/  IMAD R107, R122, 0x78, RZ ;  /* 0x000000787a6b7824 */ /* 0x002fe200078e02ff */
[----:B------:R-:W-:Y:S01]  /*1e10*/  ISETP.GE.U32.AND P6, PT, R2, 0x7fffff67, PT ;  /* 0x7fffff670200780c */ /* 0x000fe20003fc6070 */
[----:B--2---:R-:W-:Y:S01]  /*1e20*/  IMAD.WIDE R26, R3, 0x2, R120 ;  /* 0x00000002031a7825 */ /* 0x004fe200078e0278 */
[----:B------:R-:W-:Y:S01]  /*1e30*/  STL.64 [R1+0xff8], R110 ;  /* 0x000ff86e01007387 */ /* 0x000fe20000100a00 */
[----:B------:R-:W-:Y:S01]  /*1e40*/  PRMT R98, RZ, 0x7610, R98 ;  /* 0x00007610ff627816 */ /* 0x000fe20000000062 */
[----:B0-----:R-:W0:Y:S02]  /*1e50*/  LDC R113, c[0x0][0x3a0] ;  /* 0x0000e800ff717b82 */ /* 0x001e240000000800 */
[----:B------:R-:W-:Y:S04]  /*1e60*/  STL [R1+0x794], R4 ;  /* 0x0007940401007387 */ /* 0x000fe80000100800 */
[----:B------:R1:W-:Y:S01]  /*1e70*/  STL [R1+0x798], R22 ;  /* 0x0007981601007387 */ /* 0x0003e20000100800 */
[----:B------:R-:W-:-:S03]  /*1e80*/  IMAD.WIDE R108, R107, 0x2, R120 ;  /* 0x000000026b6c7825 */ /* 0x000fc600078e0278 */
[----:B------:R-:W2:Y:S01]  /*1e90*/  @!P1 LDG.E.U16 R24, desc[UR8][R26.64] ;  /* 0x000000081a189981 */ /* 0x000ea2000c1e1500 */
[----:B-1----:R-:W-:-:S03]  /*1ea0*/  IMAD.WIDE R22, R3, 0x2, R118 ;  /* 0x0000000203167825 */ /* 0x002fc600078e0276 */
[----:B------:R-:W3:Y:S04]  /*1eb0*/  @!P0 LDG.E.U16 R28, desc[UR8][R108.64] ;  /* 0x000000086c1c8981 */ /* 0x000ee8000c1e1500 */
[----:B------:R1:W4:Y:S01]  /*1ec0*/  @!P1 LDG.E.U16 R5, desc[UR8][R22.64] ;  /* 0x0000000816059981 */ /* 0x000322000c1e1500 */
[----:B------:R-:W-:-:S05]  /*1ed0*/  IMAD.WIDE R106, R107, 0x2, R118 ;  /* 0x000000026b6a7825 */ /* 0x000fca00078e0276 */
[----:B------:R-:W2:Y:S04]  /*1ee0*/  @!P0 LDG.E.U16 R25, desc[UR8][R106.64] ;  /* 0x000000086a198981 */ /* 0x000ea8000c1e1500 */
[----:B------:R-:W-:Y:S04]  /*1ef0*/  STL.64 [R1+0xfb8], R108 ;  /* 0x000fb86c01007387 */ /* 0x000fe80000100a00 */
[----:B------:R-:W-:Y:S04]  /*1f00*/  STL.64 [R1+0x5a0], R26 ;  /* 0x0005a01a01007387 */ /* 0x000fe80000100a00 */
[----:B------:R1:W-:Y:S04]  /*1f10*/  STL.64 [R1+0x598], R22 ;  /* 0x0005981601007387 */ /* 0x0003e80000100a00 */
[----:B------:R-:W-:Y:S01]  /*1f20*/  STL.64 [R1+0xfc8], R106 ;  /* 0x000fc86a01007387 */ /* 0x000fe20000100a00 */
[----:B------:R-:W-:Y:S01]  /*1f30*/  IMAD R3, R122, 0x19, RZ ;  /* 0x000000197a037824 */ /* 0x000fe200078e02ff */
[----:B------:R-:W-:-:S02]  /*1f40*/  PRMT R99, RZ, 0x7610, R99 ;  /* 0x00007610ff637816 */ /* 0x000fc40000000063 */
[----:B------:R-:W-:Y:S02]  /*1f50*/  PRMT R20, RZ, 0x7610, R20 ;  /* 0x00007610ff147816 */ /* 0x000fe40000000014 */
[----:B------:R-:W-:Y:S01]  /*1f60*/  PRMT R21, RZ, 0x7610, R21 ;  /* 0x00007610ff157816 */ /* 0x000fe20000000015 */
[----:B-1----:R-:W-:-:S05]  /*1f70*/  IMAD.WIDE R22, R3, 0x2, R118 ;  /* 0x0000000203167825 */ /* 0x002fca00078e0276 */
[----:B------:R-:W2:Y:S04]  /*1f80*/  @!P6 LDG.E.U16 R20, desc[UR8][R22.64] ;  /* 0x000000081614e981 */ /* 0x000ea8000c1e1500 */
[----:B----4-:R1:W-:Y:S04]  /*1f90*/  STL [R1+0x7cc], R5 ;  /* 0x0007cc0501007387 */ /* 0x0103e80000100800 */
[----:B---3--:R3:W-:Y:S01]  /*1fa0*/  STL [R1+0x790], R28 ;  /* 0x0007901c01007387 */ /* 0x0087e20000100800 */
[----:B-1----:R-:W-:-:S03]  /*1fb0*/  IMAD R5, R122, 0x11, RZ ;  /* 0x000000117a057824 */ /* 0x002fc600078e02ff */
[----:B--2---:R-:W-:Y:S01]  /*1fc0*/  STL [R1+0x7d0], R24 ;  /* 0x0007d01801007387 */ /* 0x004fe20000100800 */
[----:B------:R-:W-:-:S03]  /*1fd0*/  IMAD.WIDE R26, R5, 0x2, R118 ;  /* 0x00000002051a7825 */ /* 0x000fc600078e0276 */
[----:B------:R1:W-:Y:S01]  /*1fe0*/  STL [R1+0x78c], R25 ;  /* 0x00078c1901007387 */ /* 0x0003e20000100800 */
[----:B---3--:R-:W-:-:S03]  /*1ff0*/  IMAD.WIDE R28, R5, 0x2, R120 ;  /* 0x00000002051c7825 */ /* 0x008fc600078e0278 */
[----:B------:R-:W2:Y:S04]  /*2000*/  @!P5 LDG.E.U16 R98, desc[UR8][R26.64] ;  /* 0x000000081a62d981 */ /* 0x000ea8000c1e1500 */
[----:B------:R-:W3:Y:S01]  /*2010*/  @!P5 LDG.E.U16 R99, desc[UR8][R28.64] ;  /* 0x000000081c63d981 */ /* 0x000ee2000c1e1500 */
[----:B-1----:R-:W-:-:S05]  /*2020*/  IMAD.WIDE R24, R3, 0x2, R120 ;  /* 0x0000000203187825 */ /* 0x002fca00078e0278 */
[----:B------:R1:W4:Y:S01]  /*2030*/  @!P6 LDG.E.U16 R21, desc[UR8][R24.64] ;  /* 0x000000081815e981 */ /* 0x000322000c1e1500 */
[C---:B0-----:R-:W-:Y:S02]  /*2040*/  VIADD R2, R113.reuse, 0xffffffd6 ;  /* 0xffffffd671027836 */ /* 0x041fe40000000000 */
[----:B------:R-:W-:Y:S01]  /*2050*/  IMAD R3, R122, 0x21, RZ ;  /* 0x000000217a037824 */ /* 0x000fe200078e02ff */
[----:B------:R0:W-:Y:S02]  /*2060*/  STL.64 [R1+0x520], R28 ;  /* 0x0005201c01007387 */ /* 0x0001e40000100a00 */
[----:B------:R-:W-:Y:S02]  /*2070*/  ISETP.GE.U32.AND P0, PT, R2, 0x7fffff57, PT ;  /* 0x7fffff570200780c */ /* 0x000fe40003f06070 */
[----:B------:R1:W-:Y:S01]  /*2080*/  STL.64 [R1+0x518], R26 ;  /* 0x0005181a01007387 */ /* 0x0003e20000100a00 */
[----:B------:R-:W-:-:S03]  /*2090*/  VIADD R2, R113, 0xffffffbe ;  /* 0xffffffbe71027836 */ /* 0x000fc60000000000 */
[----:B0-----:R-:W4:Y:S04]  /*20a0*/  LDL.LU.64 R28, [R1+0x1408] ;  /* 0x00140800011c7983 */ /* 0x001f280000300a00 */
[----:B-1----:R-:W4:Y:S04]  /*20b0*/  LDL.LU.64 R26, [R1+0x1400] ;  /* 0x00140000011a7983 */ /* 0x002f280000300a00 */
[----:B------:R0:W-:Y:S01]  /*20c0*/  STL.64 [R1+0x4a0], R24 ;  /* 0x0004a01801007387 */ /* 0x0001e20000100a00 */
[----:B------:R-:W-:Y:S01]  /*20d0*/  ISETP.GE.U32.AND P6, PT, R2, 0x7fffff3f, PT ;  /* 0x7fffff3f0200780c */ /* 0x000fe20003fc6070 */
[----:B------:R-:W-:-:S02]  /*20e0*/  IMAD R2, R122, 0x29, RZ ;  /* 0x000000297a027824 */ /* 0x000fc400078e02ff */
[----:B------:R1:W-:Y:S01]  /*20f0*/  STL.64 [R1+0x498], R22 ;  /* 0x0004981601007387 */ /* 0x0003e20000100a00 */
[----:B------:R-:W-:Y:S01]  /*2100*/  PRMT R18, RZ, 0x7610, R18 ;  /* 0x00007610ff127816 */ /* 0x000fe20000000012 */
[C---:B0-----:R-:W-:Y:S01]  /*2110*/  IMAD.WIDE R24, R3.reuse, 0x2, R120 ;  /* 0x0000000203187825 */ /* 0x041fe200078e0278 */
[----:B------:R-:W-:Y:S02]  /*2120*/  PRMT R19, RZ, 0x7610, R19 ;  /* 0x00007610ff137816 */ /* 0x000fe40000000013 */
[----:B------:R-:W-:Y:S01]  /*2130*/  PRMT R100, RZ, 0x7610, R100 ;  /* 0x00007610ff647816 */ /* 0x000fe20000000064 */
[----:B-1----:R-:W-:Y:S01]  /*2140*/  IMAD.WIDE R22, R3, 0x2, R118 ;  /* 0x0000000203167825 */ /* 0x002fe200078e0276 */
[----:B------:R-:W-:-:S04]  /*2150*/  PRMT R101, RZ, 0x7610, R101 ;  /* 0x00007610ff657816 */ /* 0x000fc80000000065 */
[----:B------:R-:W4:Y:S04]  /*2160*/  @!P4 LDG.E.U16 R100, desc[UR8][R22.64] ;  /* 0x000000081664c981 */ /* 0x000f28000c1e1500 */
[----:B------:R-:W4:Y:S04]  /*2170*/  @!P4 LDG.E.U16 R101, desc[UR8][R24.64] ;  /* 0x000000081865c981 */ /* 0x000f28000c1e1500 */
[----:B--2---:R-:W-:Y:S04]  /*2180*/  STL [R1+0x7c4], R98 ;  /* 0x0007c46201007387 */ /* 0x004fe80000100800 */
[----:B---3--:R0:W-:Y:S04]  /*2190*/  STL [R1+0x7c8], R99 ;  /* 0x0007c86301007387 */ /* 0x0081e80000100800 */
[----:B------:R-:W-:Y:S04]  /*21a0*/  STL.64 [R1+0x420], R24 ;  /* 0x0004201801007387 */ /* 0x000fe80000100a00 */
[----:B------:R-:W-:Y:S01]  /*21b0*/  STL [R1+0x7bc], R20 ;  /* 0x0007bc1401007387 */ /* 0x000fe20000100800 */
[----:B0-----:R-:W-:-:S03]  /*21c0*/  IMAD.WIDE R98, R2, 0x2, R120 ;  /* 0x0000000202627825 */ /* 0x001fc600078e0278 */
[----:B----4-:R0:W-:Y:S04]  /*21d0*/  STL [R1+0x7c0], R21 ;  /* 0x0007c01501007387 */ /* 0x0101e80000100800 */
[----:B------:R1:W2:Y:S01]  /*21e0*/  @!P0 LDG.E.U16 R19, desc[UR8][R98.64] ;  /* 0x0000000862138981 */ /* 0x0002a2000c1e1500 */
[----:B0-----:R-:W-:-:S05]  /*21f0*/  IMAD.WIDE R20, R2, 0x2, R118 ;  /* 0x0000000202147825 */ /* 0x001fca00078e0276 */
[----:B------:R-:W3:Y:S01]  /*2200*/  @!P0 LDG.E.U16 R18, desc[UR8][R20.64] ;  /* 0x0000000814128981 */ /* 0x000ee2000c1e1500 */
[----:B------:R-:W-:-:S05]  /*2210*/  VIADD R4, R113, 0xffffffce ;  /* 0xffffffce71047836 */ /* 0x000fca0000000000 */
[----:B------:R-:W-:Y:S01]  /*2220*/  ISETP.GE.U32.AND P1, PT, R4, 0x7fffff4f, PT ;  /* 0x7fffff4f0400780c */ /* 0x000fe20003f26070 */
[----:B------:R-:W-:Y:S01]  /*2230*/  VIADD R4, R113, 0xffffffc6 ;  /* 0xffffffc671047836 */ /* 0x000fe20000000000 */
[----:B------:R0:W-:Y:S04]  /*2240*/  STL.64 [R1+0x418], R22 ;  /* 0x0004181601007387 */ /* 0x0001e80000100a00 */
[----:B------:R-:W-:Y:S01]  /*2250*/  ISETP.GE.U32.AND P5, PT, R4, 0x7fffff47, PT ;  /* 0x7fffff470400780c */ /* 0x000fe20003fa6070 */
[----:B------:R-:W4:Y:S01]  /*2260*/  LDL.LU.64 R24, [R1+0x13f8] ;  /* 0x0013f80001187983 */ /* 0x000f220000300a00 */
[----:B------:R-:W-:Y:S01]  /*2270*/  IMAD R2, R122, 0x39, RZ ;  /* 0x000000397a027824 */ /* 0x000fe200078e02ff */
[----:B------:R-:W-:Y:S02]  /*2280*/  PRMT R72, RZ, 0x7610, R72 ;  /* 0x00007610ff487816 */ /* 0x000fe40000000048 */
[----:B0-----:R-:W4:Y:S04]  /*2290*/  LDL.LU.64 R22, [R1+0x13f0] ;  /* 0x0013f00001167983 */ /* 0x001f280000300a00 */
[----:B------:R1:W-:Y:S04]  /*22a0*/  STL.64 [R1+0x3a0], R98 ;  /* 0x0003a06201007387 */ /* 0x0003e80000100a00 */
[----:B------:R-:W-:Y:S01]  /*22b0*/  STL.64 [R1+0x398], R20 ;  /* 0x0003981401007387 */ /* 0x000fe20000100a00 */
[----:B------:R-:W-:Y:S01]  /*22c0*/  PRMT R73, RZ, 0x7610, R73 ;  /* 0x00007610ff497816 */ /* 0x000fe20000000049 */
[----:B-1----:R-:W-:-:S05]  /*22d0*/  IMAD.WIDE R98, R2, 0x2, R118 ;  /* 0x0000000202627825 */ /* 0x002fca00078e0276 */
[----:B------:R-:W4:Y:S04]  /*22e0*/  @!P5 LDG.E.U16 R72, desc[UR8][R98.64] ;  /* 0x000000086248d981 */ /* 0x000f28000c1e1500 */
[----:B---3--:R-:W-:Y:S04]  /*22f0*/  STL [R1+0x7ac], R18 ;  /* 0x0007ac1201007387 */ /* 0x008fe80000100800 */
[----:B--2---:R-:W-:Y:S04]  /*2300*/  STL [R1+0x7b0], R19 ;  /* 0x0007b01301007387 */ /* 0x004fe80000100800 */
[----:B------:R-:W-:Y:S04]  /*2310*/  STL [R1+0x7b4], R100 ;  /* 0x0007b46401007387 */ /* 0x000fe80000100800 */
[----:B------:R0:W-:Y:S02]  /*2320*/  STL [R1+0x7b8], R101 ;  /* 0x0007b86501007387 */ /* 0x0001e40000100800 */
[----:B0-----:R-:W-:-:S05]  /*2330*/  IMAD.WIDE R100, R2, 0x2, R120 ;  /* 0x0000000202647825 */ /* 0x001fca00078e0278 */
[----:B------:R0:W2:Y:S01]  /*2340*/  @!P5 LDG.E.U16 R73, desc[UR8][R100.64] ;  /* 0x000000086449d981 */ /* 0x0000a2000c1e1500 */
[----:B------:R-:W-:Y:S01]  /*2350*/  VIADD R3, R113, 0xffffffae ;  /* 0xffffffae71037836 */ /* 0x000fe20000000000 */
[----:B------:R-:W-:-:S04]  /*2360*/  PRMT R104, RZ, 0x7610, R104 ;  /* 0x00007610ff687816 */ /* 0x000fc80000000068 */
[----:B------:R-:W-:Y:S01]  /*2370*/  ISETP.GE.U32.AND P0, PT, R3, 0x7fffff2f, PT ;  /* 0x7fffff2f0300780c */ /* 0x000fe20003f06070 */
[----:B------:R-:W-:Y:S01]  /*2380*/  IMAD R3, R122, 0x31, RZ ;  /* 0x000000317a037824 */ /* 0x000fe200078e02ff */
[----:B------:R-:W-:-:S03]  /*2390*/  PRMT R105, RZ, 0x7610, R105 ;  /* 0x00007610ff697816 */ /* 0x000fc60000000069 */
[----:B------:R-:W-:-:S04]  /*23a0*/  IMAD.WIDE R18, R3, 0x2, R118 ;  /* 0x0000000203127825 */ /* 0x000fc800078e0276 */
[----:B------:R-:W-:Y:S01]  /*23b0*/  IMAD.WIDE R20, R3, 0x2, R120 ;  /* 0x0000000203147825 */ /* 0x000fe200078e0278 */
[----:B------:R-:W3:Y:S03]  /*23c0*/  @!P1 LDG.E.U16 R104, desc[UR8][R18.64] ;  /* 0x0000000812689981 */ /* 0x000ee6000c1e1500 */
[C---:B------:R-:W-:Y:S01]  /*23d0*/  VIADD R3, R113.reuse, 0xffffff9e ;  /* 0xffffff9e71037836 */ /* 0x040fe20000000000 */
[----:B------:R1:W-:Y:S01]  /*23e0*/  STL.64 [R1+0x320], R20 ;  /* 0x0003201401007387 */ /* 0x0003e20000100a00 */
[----:B------:R-:W-:-:S03]  /*23f0*/  VIADD R4, R113, 0xffffffb6 ;  /* 0xffffffb671047836 */ /* 0x000fc60000000000 */
[----:B------:R-:W3:Y:S01]  /*2400*/  @!P1 LDG.E.U16 R105, desc[UR8][R20.64] ;  /* 0x0000000814699981 */ /* 0x000ee2000c1e1500 */
[----:B------:R-:W-:-:S03]  /*2410*/  ISETP.GE.U32.AND P5, PT, R3, 0x7fffff1f, PT ;  /* 0x7fffff1f0300780c */ /* 0x000fc60003fa6070 */
[----:B------:R0:W-:Y:S01]  /*2420*/  STL.64 [R1+0x318], R18 ;  /* 0x0003181201007387 */ /* 0x0001e20000100a00 */
[----:B------:R-:W-:Y:S01]  /*2430*/  IMAD R3, R122, 0x41, RZ ;  /* 0x000000417a037824 */ /* 0x000fe200078e02ff */
[----:B------:R-:W-:Y:S02]  /*2440*/  ISETP.GE.U32.AND P4, PT, R4, 0x7fffff37, PT ;  /* 0x7fffff370400780c */ /* 0x000fe40003f86070 */
[----:B-1----:R-:W3:Y:S01]  /*2450*/  LDL.LU.64 R20, [R1+0x13e8] ;  /* 0x0013e80001147983 */ /* 0x002ee20000300a00 */
[----:B------:R-:W-:-:S03]  /*2460*/  PRMT R7, RZ, 0x7610, R7 ;  /* 0x00007610ff077816 */ /* 0x000fc60000000007 */
[----:B0-----:R-:W3:Y:S04]  /*2470*/  LDL.LU.64 R18, [R1+0x13e0] ;  /* 0x0013e00001127983 */ /* 0x001ee80000300a00 */
[----:B------:R0:W-:Y:S04]  /*2480*/  STL.64 [R1+0x2a0], R100 ;  /* 0x0002a06401007387 */ /* 0x0001e80000100a00 */
[----:B------:R1:W-:Y:S01]  /*2490*/  STL.64 [R1+0x298], R98 ;  /* 0x0002986201007387 */ /* 0x0003e20000100a00 */
[----:B------:R-:W-:-:S03]  /*24a0*/  IMAD R2, R122, 0x49, RZ ;  /* 0x000000497a027824 */ /* 0x000fc600078e02ff */
[----:B----4-:R-:W-:Y:S01]  /*24b0*/  STL [R1+0x79c], R72 ;  /* 0x00079c4801007387 */ /* 0x010fe20000100800 */
[----:B------:R-:W-:Y:S02]  /*24c0*/  PRMT R96, RZ, 0x7610, R96 ;  /* 0x00007610ff607816 */ /* 0x000fe40000000060 */
[----:B------:R-:W-:Y:S01]  /*24d0*/  PRMT R97, RZ, 0x7610, R97 ;  /* 0x00007610ff617816 */ /* 0x000fe20000000061 */
[----:B0-----:R-:W-:-:S04]  /*24e0*/  IMAD.WIDE R100, R2, 0x2, R120 ;  /* 0x0000000202647825 */ /* 0x001fc800078e0278 */
[----:B-1----:R-:W-:Y:S01]  /*24f0*/  IMAD.WIDE R98, R2, 0x2, R118 ;  /* 0x0000000202627825 */ /* 0x002fe200078e0276 */
[----:B------:R-:W4:Y:S04]  /*2500*/  @!P4 LDG.E.U16 R97, desc[UR8][R100.64] ;  /* 0x000000086461c981 */ /* 0x000f28000c1e1500 */
[----:B------:R-:W4:Y:S04]  /*2510*/  @!P4 LDG.E.U16 R96, desc[UR8][R98.64] ;  /* 0x000000086260c981 */ /* 0x000f28000c1e1500 */
[----:B--2---:R0:W-:Y:S02]  /*2520*/  STL [R1+0x7a0], R73 ;  /* 0x0007a04901007387 */ /* 0x0041e40000100800 */
[----:B0-----:R-:W-:-:S05]  /*2530*/  IMAD.WIDE R72, R3, 0x2, R120 ;  /* 0x0000000203487825 */ /* 0x001fca00078e0278 */
[----:B------:R-:W2:Y:S04]  /*2540*/  @!P6 LDG.E.U16 R7, desc[UR8][R72.64] ;  /* 0x000000084807e981 */ /* 0x000ea8000c1e1500 */
[----:B---3--:R-:W-:Y:S04]  /*2550*/  STL [R1+0x7a4], R104 ;  /* 0x0007a46801007387 */ /* 0x008fe80000100800 */
[----:B------:R0:W-:Y:S01]  /*2560*/  STL [R1+0x7a8], R105 ;  /* 0x0007a86901007387 */ /* 0x0001e20000100800 */
[----:B------:R-:W-:Y:S01]  /*2570*/  PRMT R103, RZ, 0x7610, R103 ;  /* 0x00007610ff677816 */ /* 0x000fe20000000067 */
[----:B------:R-:W-:-:S02]  /*2580*/  VIADD R4, R113, 0xffffffa6 ;  /* 0xffffffa671047836 */ /* 0x000fc40000000000 */
[----:B0-----:R-:W-:-:S04]  /*2590*/  IMAD.WIDE R104, R3, 0x2, R118 ;  /* 0x0000000203687825 */ /* 0x001fc800078e0276 */
[----:B------:R-:W-:Y:S01]  /*25a0*/  VIADD R3, R113, 0xffffff8e ;  /* 0xffffff8e71037836 */ /* 0x000fe20000000000 */
[----:B------:R0:W-:Y:S04]  /*25b0*/  STL.64 [R1+0x220], R72 ;  /* 0x0002204801007387 */ /* 0x0001e80000100a00 */
[----:B------:R-:W-:Y:S01]  /*25c0*/  ISETP.GE.U32.AND P4, PT, R3, 0x7fffff0f, PT ;  /* 0x7fffff0f0300780c */ /* 0x000fe20003f86070 */
[----:B------:R-:W-:Y:S01]  /*25d0*/  IMAD R3, R122, 0x51, RZ ;  /* 0x000000517a037824 */ /* 0x000fe200078e02ff */
[----:B------:R1:W-:Y:S01]  /*25e0*/  STL.64 [R1+0x218], R104 ;  /* 0x0002186801007387 */ /* 0x0003e20000100a00 */
[----:B------:R-:W-:-:S03]  /*25f0*/  ISETP.GE.U32.AND P1, PT, R4, 0x7fffff27, PT ;  /* 0x7fffff270400780c */ /* 0x000fc60003f26070 */
[----:B------:R1:W3:Y:S04]  /*2600*/  @!P6 LDG.E.U16 R103, desc[UR8][R104.64] ;  /* 0x000000086867e981 */ /* 0x0002e8000c1e1500 */
[----:B0-----:R-:W3:Y:S01]  /*2610*/  LDL.LU.64 R72, [R1+0x13d8] ;  /* 0x0013d80001487983 */ /* 0x001ee20000300a00 */
[----:B------:R-:W-:Y:S02]  /*2620*/  IMAD R2, R122, 0x59, RZ ;  /* 0x000000597a027824 */ /* 0x000fe400078e02ff */
[----:B-1----:R-:W-:Y:S01]  /*2630*/  IMAD.WIDE R104, R3, 0x2, R120 ;  /* 0x0000000203687825 */ /* 0x002fe200078e0278 */
[----:B------:R-:W-:Y:S02]  /*2640*/  PRMT R102, RZ, 0x7610, R102 ;  /* 0x00007610ff667816 */ /* 0x000fe40000000066 */
[----:B------:R-:W-:-:S02]  /*2650*/  PRMT R90, RZ, 0x7610, R90 ;  /* 0x00007610ff5a7816 */ /* 0x000fc4000000005a */
[----:B------:R-:W-:Y:S02]  /*2660*/  PRMT R91, RZ, 0x7610, R91 ;  /* 0x00007610ff5b7816 */ /* 0x000fe4000000005b */
[----:B------:R-:W3:Y:S01]  /*2670*/  @!P0 LDG.E.U16 R102, desc[UR8][R104.64] ;  /* 0x0000000868668981 */ /* 0x000ee2000c1e1500 */
[----:B------:R-:W-:Y:S02]  /*2680*/  PRMT R95, RZ, 0x7610, R95 ;  /* 0x00007610ff5f7816 */ /* 0x000fe4000000005f */
[----:B------:R-:W-:Y:S01]  /*2690*/  PRMT R94, RZ, 0x7610, R94 ;  /* 0x00007610ff5e7816 */ /* 0x000fe2000000005e */
[----:B--2---:R0:W-:Y:S04]  /*26a0*/  STL [R1+0x77c], R7 ;  /* 0x00077c0701007387 */ /* 0x0041e80000100800 */
[----:B0-----:R-:W2:Y:S04]  /*26b0*/  LDL.LU R7, [R1+0x13d0] ;  /* 0x0013d00001077983 */ /* 0x001ea80000300800 */
[----:B------:R-:W-:Y:S04]  /*26c0*/  STL.64 [R1+0x1a0], R100 ;  /* 0x0001a06401007387 */ /* 0x000fe80000100a00 */
[----:B------:R0:W-:Y:S04]  /*26d0*/  STL.64 [R1+0x198], R98 ;  /* 0x0001986201007387 */ /* 0x0001e80000100a00 */
[----:B------:R-:W-:Y:S04]  /*26e0*/  STL.64 [R1+0x120], R104 ;  /* 0x0001206801007387 */ /* 0x000fe80000100a00 */
[----:B----4-:R-:W-:Y:S04]  /*26f0*/  STL [R1+0x770], R96 ;  /* 0x0007706001007387 */ /* 0x010fe80000100800 */
[----:B------:R1:W-:Y:S01]  /*2700*/  STL [R1+0x774], R97 ;  /* 0x0007746101007387 */ /* 0x0003e20000100800 */
[----:B0-----:R-:W-:-:S04]  /*2710*/  IMAD.WIDE R98, R2, 0x2, R120 ;  /* 0x0000000202627825 */ /* 0x001fc800078e0278 */
[--C-:B------:R-:W-:Y:S01]  /*2720*/  IMAD.WIDE R100, R3, 0x2, R118.reuse ;  /* 0x0000000203647825 */ /* 0x100fe200078e0276 */
[----:B------:R-:W4:Y:S03]  /*2730*/  @!P1 LDG.E.U16 R91, desc[UR8][R98.64] ;  /* 0x00000008625b9981 */ /* 0x000f26000c1e1500 */
[----:B-1----:R-:W-:Y:S01]  /*2740*/  IMAD.WIDE R96, R2, 0x2, R118 ;  /* 0x0000000202607825 */ /* 0x002fe200078e0276 */
[----:B------:R-:W-:Y:S04]  /*2750*/  STL.64 [R1+0x118], R100 ;  /* 0x0001186401007387 */ /* 0x000fe80000100a00 */
[----:B------:R0:W2:Y:S01]  /*2760*/  @!P1 LDG.E.U16 R90, desc[UR8][R96.64] ;  /* 0x00000008605a9981 */ /* 0x0000a2000c1e1500 */
[----:B------:R-:W-:-:S03]  /*2770*/  IMAD R2, R122, 0x61, RZ ;  /* 0x000000617a027824 */ /* 0x000fc600078e02ff */
[----:B------:R-:W-:Y:S04]  /*2780*/  STL.64 [R1+0xa0], R98 ;  /* 0x0000a06201007387 */ /* 0x000fe80000100a00 */
[----:B------:R0:W-:Y:S04]  /*2790*/  STL.64 [R1+0x98], R96 ;  /* 0x0000986001007387 */ /* 0x0001e80000100a00 */
[----:B------:R1:W4:Y:S01]  /*27a0*/  @!P0 LDG.E.U16 R95, desc[UR8][R100.64] ;  /* 0x00000008645f8981 */ /* 0x000322000c1e1500 */
[----:B0-----:R-:W-:-:S05]  /*27b0*/  IMAD.WIDE R96, R2, 0x2, R120 ;  /* 0x0000000202607825 */ /* 0x001fca00078e0278 */
[----:B------:R-:W4:Y:S01]  /*27c0*/  @!P5 LDG.E.U16 R94, desc[UR8][R96.64] ;  /* 0x00000008605ed981 */ /* 0x000f22000c1e1500 */
[----:B------:R-:W-:-:S03]  /*27d0*/  VIADD R4, R113, 0xffffff96 ;  /* 0xffffff9671047836 */ /* 0x000fc60000000000 */
[----:B---3--:R-:W-:Y:S04]  /*27e0*/  STL [R1+0x778], R103 ;  /* 0x0007786701007387 */ /* 0x008fe80000100800 */
[----:B------:R0:W-:Y:S01]  /*27f0*/  STL [R1+0x74c], R102 ;  /* 0x00074c6601007387 */ /* 0x0001e20000100800 */
[----:B------:R-:W-:Y:S01]  /*2800*/  ISETP.GE.U32.AND P6, PT, R4, 0x7fffff17, PT ;  /* 0x7fffff170400780c */ /* 0x000fe20003fc6070 */
[----:B------:R-:W-:Y:S02]  /*2810*/  VIADD R4, R113, 0xffffff86 ;  /* 0xffffff8671047836 */ /* 0x000fe40000000000 */
[----:B0-----:R-:W-:-:S04]  /*2820*/  IMAD R102, R122, 0x69, RZ ;  /* 0x000000697a667824 */ /* 0x001fc800078e02ff */
[----:B------:R-:W-:-:S04]  /*2830*/  IMAD.WIDE R104, R102, 0x2, R120 ;  /* 0x0000000266687825 */ /* 0x000fc800078e0278 */
[----:B------:R-:W-:Y:S01]  /*2840*/  IMAD.WIDE R102, R102, 0x2, R118 ;  /* 0x0000000266667825 */ /* 0x000fe200078e0276 */
[----:B------:R-:W-:Y:S02]  /*2850*/  ISETP.GE.U32.AND P0, PT, R4, 0x7fffff07, PT ;  /* 0x7fffff070400780c */ /* 0x000fe40003f06070 */
[----:B------:R-:W-:Y:S01]  /*2860*/  PRMT R87, RZ, 0x7610, R87 ;  /* 0x00007610ff577816 */ /* 0x000fe20000000057 */
[----:B------:R-:W-:Y:S01]  /*2870*/  IMAD R98, R122, 0x71, RZ ;  /* 0x000000717a627824 */ /* 0x000fe200078e02ff */
[----:B------:R-:W-:Y:S02]  /*2880*/  PRMT R86, RZ, 0x7610, R86 ;  /* 0x00007610ff567816 */ /* 0x000fe40000000056 */
[----:B------:R-:W-:Y:S02]  /*2890*/  PRMT R4, RZ, 0x7610, R4 ;  /* 0x00007610ff047816 */ /* 0x000fe40000000004 */
[----:B------:R-:W-:Y:S01]  /*28a0*/  PRMT R79, RZ, 0x7610, R79 ;  /* 0x00007610ff4f7816 */ /* 0x000fe2000000004f */
[C---:B-1----:R-:W-:Y:S01]  /*28b0*/  IMAD.WIDE R100, R98.reuse, 0x2, R120 ;  /* 0x0000000262647825 */ /* 0x042fe200078e0278 */
[----:B------:R-:W-:Y:S01]  /*28c0*/  PRMT R76, RZ, 0x7610, R76 ;  /* 0x00007610ff4c7816 */ /* 0x000fe2000000004c */
[----:B------:R-:W3:Y:S01]  /*28d0*/  @!P6 LDG.E.U16 R86, desc[UR8][R104.64] ;  /* 0x000000086856e981 */ /* 0x000ee2000c1e1500 */
[----:B------:R-:W-:Y:S01]  /*28e0*/  PRMT R77, RZ, 0x7610, R77 ;  /* 0x00007610ff4d7816 */ /* 0x000fe2000000004d */
[----:B------:R-:W-:Y:S01]  /*28f0*/  IMAD.WIDE R98, R98, 0x2, R118 ;  /* 0x0000000262627825 */ /* 0x000fe200078e0276 */
[----:B------:R-:W-:Y:S01]  /*2900*/  PRMT R78, RZ, 0x7610, R78 ;  /* 0x00007610ff4e7816 */ /* 0x000fe2000000004e */
[----:B------:R-:W3:Y:S04]  /*2910*/  @!P6 LDG.E.U16 R79, desc[UR8][R102.64] ;  /* 0x00000008664fe981 */ /* 0x000ee8000c1e1500 */
[----:B------:R-:W3:Y:S04]  /*2920*/  @!P4 LDG.E.U16 R77, desc[UR8][R98.64] ;  /* 0x00000008624dc981 */ /* 0x000ee8000c1e1500 */
[----:B------:R-:W3:Y:S04]  /*2930*/  @!P4 LDG.E.U16 R78, desc[UR8][R100.64] ;  /* 0x00000008644ec981 */ /* 0x000ee8000c1e1500 */
[----:B--2---:R-:W-:Y:S04]  /*2940*/  STL [R1+0x740], R90 ;  /* 0x0007405a01007387 */ /* 0x004fe80000100800 */
[----:B----4-:R0:W-:Y:S04]  /*2950*/  STL [R1+0x744], R91 ;  /* 0x0007445b01007387 */ /* 0x0101e80000100800 */
[----:B------:R-:W-:Y:S01]  /*2960*/  STL.64 [R1+0x20], R96 ;  /* 0x0000206001007387 */ /* 0x000fe20000100a00 */
[----:B0-----:R-:W-:-:S05]  /*2970*/  IMAD.WIDE R90, R2, 0x2, R118 ;  /* 0x00000002025a7825 */ /* 0x001fca00078e0276 */
[----:B------:R-:W-:Y:S04]  /*2980*/  STL.64 [R1+0x18], R90 ;  /* 0x0000185a01007387 */ /* 0x000fe80000100a00 */
[----:B------:R-:W-:Y:S04]  /*2990*/  STL.64 [R1+0xfd8], R104 ;  /* 0x000fd86801007387 */ /* 0x000fe80000100a00 */
[----:B------:R-:W-:Y:S04]  /*29a0*/  STL.64 [R1+0xfe0], R102 ;  /* 0x000fe06601007387 */ /* 0x000fe80000100a00 */
[----:B------:R-:W-:Y:S04]  /*29b0*/  STL [R1+0x748], R95 ;  /* 0x0007485f01007387 */ /* 0x000fe80000100800 */
[----:B------:R0:W-:Y:S04]  /*29c0*/  STL [R1+0x728], R94 ;  /* 0x0007285e01007387 */ /* 0x0001e80000100800 */
[----:B------:R1:W2:Y:S01]  /*29d0*/  @!P5 LDG.E.U16 R87, desc[UR8][R90.64] ;  /* 0x000000085a57d981 */ /* 0x0002a2000c1e1500 */
[----:B0-----:R-:W-:-:S04]  /*29e0*/  IMAD R94, R122, 0x79, RZ ;  /* 0x000000797a5e7824 */ /* 0x001fc800078e02ff */
[----:B------:R-:W-:-:S04]  /*29f0*/  IMAD.WIDE R96, R94, 0x2, R120 ;  /* 0x000000025e607825 */ /* 0x000fc800078e0278 */
[----:B------:R-:W-:Y:S01]  /*2a00*/  IMAD.WIDE R94, R94, 0x2, R118 ;  /* 0x000000025e5e7825 */ /* 0x000fe200078e0276 */
[----:B------:R-:W4:Y:S04]  /*2a10*/  @!P0 LDG.E.U16 R76, desc[UR8][R96.64] ;  /* 0x00000008604c8981 */ /* 0x000f28000c1e1500 */
[----:B------:R-:W4:Y:S01]  /*2a20*/  @!P0 LDG.E.U16 R4, desc[UR8][R94.64] ;  /* 0x000000085e048981 */ /* 0x000f22000c1e1500 */
[----:B------:R-:W-:-:S03]  /*2a30*/  VIADD R3, R113, 0xfffffffe ;  /* 0xfffffffe71037836 */ /* 0x000fc60000000000 */
[----:B------:R-:W-:Y:S02]  /*2a40*/  STL.64 [R1+0xfe8], R100 ;  /* 0x000fe86401007387 */ /* 0x000fe40000100a00 */
[----:B------:R-:W-:Y:S02]  /*2a50*/  ISETP.GE.U32.AND P1, PT, R3, 0x7fffff7f, PT ;  /* 0x7fffff7f0300780c */ /* 0x000fe40003f26070 */
[----:B------:R-:W-:Y:S04]  /*2a60*/  STL.64 [R1+0x1008], R98 ;  /* 0x0010086201007387 */ /* 0x000fe80000100a00 */
[----:B------:R-:W-:Y:S04]  /*2a70*/  STL.64 [R1+0x1010], R96 ;  /* 0x0010106001007387 */ /* 0x000fe80000100a00 */
[----:B------:R-:W-:Y:S01]  /*2a80*/  STL.64 [R1+0x1018], R94 ;  /* 0x0010185e01007387 */ /* 0x000fe20000100a00 */
[----:B------:R-:W-:Y:S01]  /*2a90*/  PRMT R92, RZ, 0x7610, R92 ;  /* 0x00007610ff5c7816 */ /* 0x000fe2000000005c */
[C---:B------:R-:W-:Y:S01]  /*2aa0*/  VIADD R2, R113.reuse, 0xfffffff5 ;  /* 0xfffffff571027836 */ /* 0x040fe20000000000 */
[----:B------:R-:W-:Y:S01]  /*2ab0*/  PRMT R93, RZ, 0x7610, R93 ;  /* 0x00007610ff5d7816 */ /* 0x000fe2000000005d */
[----:B------:R-:W-:-:S03]  /*2ac0*/  VIADD R3, R113, 0xfffffffd ;  /* 0xfffffffd71037836 */ /* 0x000fc60000000000 */
[----:B------:R-:W-:Y:S01]  /*2ad0*/  ISETP.GE.U32.AND P6, PT, R2, 0x7fffff76, PT ;  /* 0x7fffff760200780c */ /* 0x000fe20003fc6070 */
[----:B------:R-:W-:Y:S01]  /*2ae0*/  VIADD R2, R113, 0xffffffe5 ;  /* 0xffffffe571027836 */ /* 0x000fe20000000000 */
[----:B------:R-:W-:-:S04]  /*2af0*/  ISETP.GE.U32.AND P5, PT, R3, 0x7fffff7e, PT ;  /* 0x7fffff7e0300780c */ /* 0x000fc80003fa6070 */
[----:B------:R-:W-:Y:S01]  /*2b00*/  ISETP.GE.U32.AND P0, PT, R2, 0x7fffff66, PT ;  /* 0x7fffff660200780c */ /* 0x000fe20003f06070 */
[----:B------:R-:W-:Y:S01]  /*2b10*/  IMAD.SHL.U32 R2, R122, 0x2, RZ ;  /* 0x000000027a027824 */ /* 0x000fe200078e00ff */
[----:B------:R-:W-:Y:S02]  /*2b20*/  PRMT R82, RZ, 0x7610, R82 ;  /* 0x00007610ff527816 */ /* 0x000fe40000000052 */
[----:B------:R-:W-:Y:S01]  /*2b30*/  PRMT R83, RZ, 0x7610, R83 ;  /* 0x00007610ff537816 */ /* 0x000fe20000000053 */
[----:B-1----:R-:W-:-:S05]  /*2b40*/  IMAD.WIDE R90, R2, 0x2, R120 ;  /* 0x00000002025a7825 */ /* 0x002fca00078e0278 */
[----:B------:R0:W4:Y:S04]  /*2b50*/  @!P5 LDG.E.U16 R83, desc[UR8][R90.64] ;  /* 0x000000085a53d981 */ /* 0x000128000c1e1500 */
[----:B--2---:R-:W-:Y:S04]  /*2b60*/  STL [R1+0x724], R87 ;  /* 0x0007245701007387 */ /* 0x004fe80000100800 */
[----:B---3--:R-:W-:Y:S04]  /*2b70*/  STL [R1+0x71c], R86 ;  /* 0x00071c5601007387 */ /* 0x008fe80000100800 */
[----:B----4-:R-:W-:Y:S04]  /*2b80*/  STL [R1+0x704], R4 ;  /* 0x0007040401007387 */ /* 0x010fe80000100800 */
[----:B------:R-:W-:Y:S04]  /*2b90*/  STL [R1+0x718], R79 ;  /* 0x0007184f01007387 */ /* 0x000fe80000100800 */
[----:B------:R-:W-:Y:S04]  /*2ba0*/  STL [R1+0x708], R76 ;  /* 0x0007084c01007387 */ /* 0x000fe80000100800 */
[----:B------:R1:W-:Y:S04]  /*2bb0*/  STL [R1+0x6fc], R77 ;  /* 0x0006fc4d01007387 */ /* 0x0003e80000100800 */
[----:B------:R2:W-:Y:S01]  /*2bc0*/  STL [R1+0x700], R78 ;  /* 0x0007004e01007387 */ /* 0x0005e20000100800 */
[----:B-1----:R-:W-:-:S04]  /*2bd0*/  IMAD.WIDE R76, R122, 0x2, R120 ;  /* 0x000000027a4c7825 */ /* 0x002fc800078e0278 */
[--C-:B--2---:R-:W-:Y:S01]  /*2be0*/  IMAD.WIDE R78, R122, 0x2, R118.reuse ;  /* 0x000000027a4e7825 */ /* 0x104fe200078e0276 */
[----:B------:R-:W2:Y:S04]  /*2bf0*/  @!P1 LDG.E.U16 R93, desc[UR8][R76.64] ;  /* 0x000000084c5d9981 */ /* 0x000ea8000c1e1500 */
[----:B------:R-:W3:Y:S01]  /*2c00*/  @!P1 LDG.E.U16 R92, desc[UR8][R78.64] ;  /* 0x000000084e5c9981 */ /* 0x000ee2000c1e1500 */
[----:B------:R-:W-:-:S05]  /*2c10*/  IMAD.WIDE R86, R2, 0x2, R118 ;  /* 0x0000000202567825 */ /* 0x000fca00078e0276 */
[----:B------:R1:W4:Y:S01]  /*2c20*/  @!P5 LDG.E.U16 R82, desc[UR8][R86.64] ;  /* 0x000000085652d981 */ /* 0x000322000c1e1500 */
[----:B------:R-:W-:-:S03]  /*2c30*/  IMAD R2, R122, 0xa, RZ ;  /* 0x0000000a7a027824 */ /* 0x000fc600078e02ff */
[----:B------:R0:W-:Y:S04]  /*2c40*/  STL.64 [R1+0x620], R76 ;  /* 0x0006204c01007387 */ /* 0x0001e80000100a00 */
[----:B------:R1:W-:Y:S01]  /*2c50*/  STL.64 [R1+0x618], R78 ;  /* 0x0006184e01007387 */ /* 0x0003e20000100a00 */
[----:B------:R-:W-:Y:S02]  /*2c60*/  PRMT R88, RZ, 0x7610, R88 ;  /* 0x00007610ff587816 */ /* 0x000fe40000000058 */
[----:B------:R-:W-:Y:S01]  /*2c70*/  PRMT R89, RZ, 0x7610, R89 ;  /* 0x00007610ff597816 */ /* 0x000fe20000000059 */
[----:B0-----:R-:W4:Y:S04]  /*2c80*/  LDL.LU.64 R76, [R1+0x13c8] ;  /* 0x0013c800014c7983 */ /* 0x001f280000300a00 */
[----:B-1----:R-:W4:Y:S04]  /*2c90*/  LDL.LU.64 R78, [R1+0x13c0] ;  /* 0x0013c000014e7983 */ /* 0x002f280000300a00 */
[----:B------:R0:W-:Y:S04]  /*2ca0*/  STL.64 [R1+0x610], R90 ;  /* 0x0006105a01007387 */ /* 0x0001e80000100a00 */
[----:B------:R1:W-:Y:S01]  /*2cb0*/  STL.64 [R1+0x608], R86 ;  /* 0x0006085601007387 */ /* 0x0003e20000100a00 */
[----:B------:R-:W-:-:S02]  /*2cc0*/  VIADD R3, R113, 0xffffffed ;  /* 0xffffffed71037836 */ /* 0x000fc40000000000 */
[----:B0-----:R-:W-:-:S03]  /*2cd0*/  IMAD.WIDE R90, R2, 0x2, R118 ;  /* 0x00000002025a7825 */ /* 0x001fc600078e0276 */
[----:B------:R-:W-:Y:S02]  /*2ce0*/  ISETP.GE.U32.AND P4, PT, R3, 0x7fffff6e, PT ;  /* 0x7fffff6e0300780c */ /* 0x000fe40003f86070 */
[----:B------:R-:W4:Y:S01]  /*2cf0*/  @!P6 LDG.E.U16 R88, desc[UR8][R90.64] ;  /* 0x000000085a58e981 */ /* 0x000f22000c1e1500 */
[----:B------:R-:W-:Y:S01]  /*2d00*/  VIADD R3, R113, 0xffffffd5 ;  /* 0xffffffd571037836 */ /* 0x000fe20000000000 */
[----:B------:R-:W-:-:S04]  /*2d10*/  PRMT R70, RZ, 0x7610, R70 ;  /* 0x00007610ff467816 */ /* 0x000fc80000000046 */
[----:B------:R-:W-:Y:S01]  /*2d20*/  ISETP.GE.U32.AND P5, PT, R3, 0x7fffff56, PT ;  /* 0x7fffff560300780c */ /* 0x000fe20003fa6070 */
[----:B------:R-:W-:Y:S01]  /*2d30*/  IMAD R3, R122, 0x12, RZ ;  /* 0x000000127a037824 */ /* 0x000fe200078e02ff */
[----:B------:R-:W-:-:S03]  /*2d40*/  PRMT R71, RZ, 0x7610, R71 ;  /* 0x00007610ff477816 */ /* 0x000fc60000000047 */
[----:B-1----:R-:W-:-:S05]  /*2d50*/  IMAD.WIDE R86, R3, 0x2, R120 ;  /* 0x0000000203567825 */ /* 0x002fca00078e0278 */
[----:B------:R0:W4:Y:S04]  /*2d60*/  @!P4 LDG.E.U16 R71, desc[UR8][R86.64] ;  /* 0x000000085647c981 */ /* 0x000128000c1e1500 */
[----:B---3--:R-:W-:Y:S04]  /*2d70*/  STL [R1+0x6f4], R92 ;  /* 0x0006f45c01007387 */ /* 0x008fe80000100800 */
[----:B--2---:R1:W-:Y:S02]  /*2d80*/  STL [R1+0x6f8], R93 ;  /* 0x0006f85d01007387 */ /* 0x0043e40000100800 */
[----:B-1----:R-:W-:-:S05]  /*2d90*/  IMAD.WIDE R92, R2, 0x2, R120 ;  /* 0x00000002025c7825 */ /* 0x002fca00078e0278 */
[----:B------:R-:W2:Y:S04]  /*2da0*/  @!P6 LDG.E.U16 R89, desc[UR8][R92.64] ;  /* 0x000000085c59e981 */ /* 0x000ea8000c1e1500 */
[----:B------:R-:W-:Y:S04]  /*2db0*/  STL.64 [R1+0x590], R92 ;  /* 0x0005905c01007387 */ /* 0x000fe80000100a00 */
[----:B----4-:R-:W-:Y:S04]  /*2dc0*/  STL [R1+0x6ec], R82 ;  /* 0x0006ec5201007387 */ /* 0x010fe80000100800 */
[----:B------:R1:W-:Y:S02]  /*2dd0*/  STL [R1+0x6f0], R83 ;  /* 0x0006f05301007387 */ /* 0x0003e40000100800 */
[----:B-1----:R-:W-:-:S05]  /*2de0*/  IMAD.WIDE R82, R3, 0x2, R118 ;  /* 0x0000000203527825 */ /* 0x002fca00078e0276 */
[----:B------:R1:W3:Y:S01]  /*2df0*/  @!P4 LDG.E.U16 R70, desc[UR8][R82.64] ;  /* 0x000000085246c981 */ /* 0x0002e2000c1e1500 */
[----:B------:R-:W-:-:S03]  /*2e00*/  VIADD R2, R113, 0xffffffc5 ;  /* 0xffffffc571027836 */ /* 0x000fc60000000000 */
[----:B------:R-:W-:Y:S02]  /*2e10*/  STL.64 [R1+0x588], R90 ;  /* 0x0005885a01007387 */ /* 0x000fe40000100a00 */
[----:B------:R-:W-:Y:S01]  /*2e20*/  ISETP.GE.U32.AND P4, PT, R2, 0x7fffff46, PT ;  /* 0x7fffff460200780c */ /* 0x000fe20003f86070 */
[----:B------:R-:W-:Y:S01]  /*2e30*/  IMAD R2, R122, 0x1a, RZ ;  /* 0x0000001a7a027824 */ /* 0x000fe200078e02ff */
[----:B------:R0:W-:Y:S01]  /*2e40*/  STL.64 [R1+0x510], R86 ;  /* 0x0005105601007387 */ /* 0x0001e20000100a00 */
[----:B------:R-:W-:-:S03]  /*2e50*/  PRMT R84, RZ, 0x7610, R84 ;  /* 0x00007610ff547816 */ /* 0x000fc60000000054 */
[----:B------:R1:W-:Y:S01]  /*2e60*/  STL.64 [R1+0x508], R82 ;  /* 0x0005085201007387 */ /* 0x0003e20000100a00 */
[----:B------:R-:W-:-:S03]  /*2e70*/  PRMT R85, RZ, 0x7610, R85 ;  /* 0x00007610ff557816 */ /* 0x000fc60000000055 */
[----:B------:R-:W-:Y:S01]  /*2e80*/  STL [R1+0x6bc], R88 ;  /* 0x0006bc5801007387 */ /* 0x000fe20000100800 */
[----:B0-----:R-:W-:-:S04]  /*2e90*/  IMAD.WIDE R86, R2, 0x2, R118 ;  /* 0x0000000202567825 */ /* 0x001fc800078e0276 */
[----:B------:R-:W-:Y:S01]  /*2ea0*/  VIADD R4, R113, 0xffffffdd ;  /* 0xffffffdd71047836 */ /* 0x000fe20000000000 */
[----:B------:R-:W4:Y:S04]  /*2eb0*/  @!P0 LDG.E.U16 R84, desc[UR8][R86.64] ;  /* 0x0000000856548981 */ /* 0x000f28000c1e1500 */
[----:B------:R-:W-:Y:S01]  /*2ec0*/  ISETP.GE.U32.AND P1, PT, R4, 0x7fffff5e, PT ;  /* 0x7fffff5e0400780c */ /* 0x000fe20003f26070 */
[----:B------:R-:W-:Y:S01]  /*2ed0*/  IMAD R3, R122, 0x22, RZ ;  /* 0x000000227a037824 */ /* 0x000fe200078e02ff */
[----:B------:R-:W-:Y:S02]  /*2ee0*/  PRMT R81, RZ, 0x7610, R81 ;  /* 0x00007610ff517816 */ /* 0x000fe40000000051 */
[----:B------:R-:W-:Y:S01]  /*2ef0*/  PRMT R67, RZ, 0x7610, R67 ;  /* 0x00007610ff437816 */ /* 0x000fe20000000043 */
[----:B-1----:R-:W-:-:S08]  /*2f00*/  IMAD.WIDE R82, R3, 0x2, R120 ;  /* 0x0000000203527825 */ /* 0x002fd000078e0278 */
[----:B------:R0:W4:Y:S04]  /*2f10*/  @!P1 LDG.E.U16 R81, desc[UR8][R82.64] ;  /* 0x0000000852519981 */ /* 0x000128000c1e1500 */
[----:B--2---:R1:W-:Y:S02]  /*2f20*/  STL [R1+0x6c0], R89 ;  /* 0x0006c05901007387 */ /* 0x0043e40000100800 */
[----:B-1----:R-:W-:-:S05]  /*2f30*/  IMAD.WIDE R88, R2, 0x2, R120 ;  /* 0x0000000202587825 */ /* 0x002fca00078e0278 */
[----:B------:R-:W2:Y:S04]  /*2f40*/  @!P0 LDG.E.U16 R85, desc[UR8][R88.64] ;  /* 0x0000000858558981 */ /* 0x000ea8000c1e1500 */
[----:B------:R-:W-:Y:S04]  /*2f50*/  STL.64 [R1+0x490], R88 ;  /* 0x0004905801007387 */ /* 0x000fe80000100a00 */
[----:B---3--:R-:W-:Y:S04]  /*2f60*/  STL [R1+0x6ac], R70 ;  /* 0x0006ac4601007387 */ /* 0x008fe80000100800 */
[----:B------:R1:W-:Y:S02]  /*2f70*/  STL [R1+0x6b0], R71 ;  /* 0x0006b04701007387 */ /* 0x0003e40000100800 */
[----:B-1----:R-:W-:-:S05]  /*2f80*/  IMAD.WIDE R70, R3, 0x2, R118 ;  /* 0x0000000203467825 */ /* 0x002fca00078e0276 */
[----:B------:R1:W3:Y:S01]  /*2f90*/  @!P1 LDG.E.U16 R67, desc[UR8][R70.64] ;  /* 0x0000000846439981 */ /* 0x0002e2000c1e1500 */
[C---:B------:R-:W-:Y:S02]  /*2fa0*/  VIADD R4, R113.reuse, 0xffffffcd ;  /* 0xffffffcd71047836 */ /* 0x040fe40000000000 */
[----:B------:R-:W-:-:S03]  /*2fb0*/  VIADD R2, R113, 0xffffffb5 ;  /* 0xffffffb571027836 */ /* 0x000fc60000000000 */
[----:B------:R-:W-:Y:S01]  /*2fc0*/  ISETP.GE.U32.AND P6, PT, R4, 0x7fffff4e, PT ;  /* 0x7fffff4e0400780c */ /* 0x000fe20003fc6070 */
[----:B------:R0:W-:Y:S01]  /*2fd0*/  STL.64 [R1+0x488], R86 ;  /* 0x0004885601007387 */ /* 0x0001e20000100a00 */
[----:B------:R-:W-:Y:S01]  /*2fe0*/  ISETP.GE.U32.AND P1, PT, R2, 0x7fffff36, PT ;  /* 0x7fffff360200780c */ /* 0x000fe20003f26070 */
[C---:B------:R-:W-:Y:S02]  /*2ff0*/  IMAD R2, R122.reuse, 0x2a, RZ ;  /* 0x0000002a7a027824 */ /* 0x040fe400078e02ff */
[----:B------:R1:W-:Y:S01]  /*3000*/  STL.64 [R1+0x410], R82 ;  /* 0x0004105201007387 */ /* 0x0003e20000100a00 */
[----:B------:R-:W-:Y:S01]  /*3010*/  IMAD R3, R122, 0x32, RZ ;  /* 0x000000327a037824 */ /* 0x000fe200078e02ff */
[----:B------:R-:W-:Y:S01]  /*3020*/  PRMT R33, RZ, 0x7610, R33 ;  /* 0x00007610ff217816 */ /* 0x000fe20000000021 */
[----:B------:R-:W-:Y:S01]  /*3030*/  VIADD R4, R113, 0xffffffbd ;  /* 0xffffffbd71047836 */ /* 0x000fe20000000000 */
[----:B------:R1:W-:Y:S01]  /*3040*/  STL.64 [R1+0x408], R70 ;  /* 0x0004084601007387 */ /* 0x0003e20000100a00 */
[----:B------:R-:W-:-:S03]  /*3050*/  PRMT R32, RZ, 0x7610, R32 ;  /* 0x00007610ff207816 */ /* 0x000fc60000000020 */
[----:B----4-:R-:W-:Y:S01]  /*3060*/  STL [R1+0x1c8], R84 ;  /* 0x0001c85401007387 */ /* 0x010fe20000100800 */
[----:B0-----:R-:W-:Y:S01]  /*3070*/  IMAD.WIDE R86, R2, 0x2, R120 ;  /* 0x0000000202567825 */ /* 0x001fe200078e0278 */
[----:B------:R-:W-:-:S03]  /*3080*/  ISETP.GE.U32.AND P0, PT, R4, 0x7fffff3e, PT ;  /* 0x7fffff3e0400780c */ /* 0x000fc60003f06070 */
[----:B-1----:R-:W-:-:S04]  /*3090*/  IMAD.WIDE R82, R3, 0x2, R120 ;  /* 0x0000000203527825 */ /* 0x002fc800078e0278 */
[----:B------:R-:W-:Y:S01]  /*30a0*/  IMAD.WIDE R70, R3, 0x2, R118 ;  /* 0x0000000203467825 */ /* 0x000fe200078e0276 */
[----:B------:R-:W-:Y:S01]  /*30b0*/  PRMT R35, RZ, 0x7610, R35 ;  /* 0x00007610ff237816 */ /* 0x000fe20000000023 */
[----:B------:R-:W4:Y:S01]  /*30c0*/  @!P6 LDG.E.U16 R33, desc[UR8][R82.64] ;  /* 0x000000085221e981 */ /* 0x000f22000c1e1500 */
[----:B------:R-:W-:Y:S01]  /*30d0*/  PRMT R34, RZ, 0x7610, R34 ;  /* 0x00007610ff227816 */ /* 0x000fe20000000022 */
[----:B------:R-:W-:Y:S02]  /*30e0*/  IMAD R3, R122, 0x42, RZ ;  /* 0x000000427a037824 */ /* 0x000fe400078e02ff */
[----:B------:R-:W4:Y:S01]  /*30f0*/  @!P6 LDG.E.U16 R32, desc[UR8][R70.64] ;  /* 0x000000084620e981 */ /* 0x000f22000c1e1500 */
[----:B------:R-:W-:Y:S01]  /*3100*/  VIADD R4, R113, 0xffffffad ;  /* 0xffffffad71047836 */ /* 0x000fe20000000000 */
[----:B------:R-:W-:Y:S02]  /*3110*/  PRMT R29, RZ, 0x7610, R29 ;  /* 0x00007610ff1d7816 */ /* 0x000fe4000000001d */
[----:B------:R0:W4:Y:S01]  /*3120*/  @!P5 LDG.E.U16 R35, desc[UR8][R86.64] ;  /* 0x000000085623d981 */ /* 0x000122000c1e1500 */
[----:B------:R-:W-:-:S02]  /*3130*/  PRMT R28, RZ, 0x7610, R28 ;  /* 0x00007610ff1c7816 */ /* 0x000fc4000000001c */
[----:B------:R-:W-:Y:S02]  /*3140*/  PRMT R31, RZ, 0x7610, R31 ;  /* 0x00007610ff1f7816 */ /* 0x000fe4000000001f */
[----:B------:R-:W-:Y:S02]  /*3150*/  PRMT R30, RZ, 0x7610, R30 ;  /* 0x00007610ff1e7816 */ /* 0x000fe4000000001e */
[----:B------:R-:W-:Y:S02]  /*3160*/  PRMT R25, RZ, 0x7610, R25 ;  /* 0x00007610ff197816 */ /* 0x000fe40000000019 */
[----:B------:R-:W-:Y:S02]  /*3170*/  PRMT R24, RZ, 0x7610, R24 ;  /* 0x00007610ff187816 */ /* 0x000fe40000000018 */
[----:B------:R-:W-:Y:S02]  /*3180*/  PRMT R27, RZ, 0x7610, R27 ;  /* 0x00007610ff1b7816 */ /* 0x000fe4000000001b */
[----:B------:R-:W-:-:S02]  /*3190*/  PRMT R26, RZ, 0x7610, R26 ;  /* 0x00007610ff1a7816 */ /* 0x000fc4000000001a */
[----:B------:R-:W-:Y:S02]  /*31a0*/  PRMT R23, RZ, 0x7610, R23 ;  /* 0x00007610ff177816 */ /* 0x000fe40000000017 */
[----:B------:R-:W-:Y:S02]  /*31b0*/  PRMT R22, RZ, 0x7610, R22 ;  /* 0x00007610ff167816 */ /* 0x000fe40000000016 */
[----:B------:R-:W-:Y:S01]  /*31c0*/  PRMT R66, RZ, 0x7610, R66 ;  /* 0x00007610ff427816 */ /* 0x000fe20000000042 */
[----:B--2---:R1:W-:Y:S02]  /*31d0*/  STL [R1+0x1cc], R85 ;  /* 0x0001cc5501007387 */ /* 0x0043e40000100800 */
[----:B-1----:R-:W-:-:S04]  /*31e0*/  IMAD.WIDE R84, R2, 0x2, R118 ;  /* 0x0000000202547825 */ /* 0x002fc800078e0276 */
[----:B------:R-:W-:Y:S01]  /*31f0*/  VIADD R2, R113, 0xffffffa5 ;  /* 0xffffffa571027836 */ /* 0x000fe20000000000 */
[----:B------:R0:W-:Y:S04]  /*3200*/  STL.64 [R1+0x390], R86 ;  /* 0x0003905601007387 */ /* 0x0001e80000100a00 */
[----:B------:R-:W-:Y:S01]  /*3210*/  ISETP.GE.U32.AND P6, PT, R2, 0x7fffff26, PT ;  /* 0x7fffff260200780c */ /* 0x000fe20003fc6070 */
[----:B------:R-:W-:Y:S01]  /*3220*/  IMAD R2, R122, 0x3a, RZ ;  /* 0x0000003a7a027824 */ /* 0x000fe200078e02ff */
[----:B------:R-:W-:Y:S04]  /*3230*/  STL.64 [R1+0x388], R84 ;  /* 0x0003885401007387 */ /* 0x000fe80000100a00 */
[----:B------:R1:W-:Y:S01]  /*3240*/  STL.64 [R1+0x310], R82 ;  /* 0x0003105201007387 */ /* 0x0003e20000100a00 */
[----:B0-----:R-:W-:-:S03]  /*3250*/  IMAD.WIDE R86, R2, 0x2, R120 ;  /* 0x0000000202567825 */ /* 0x001fc600078e0278 */
[----:B------:R0:W2:Y:S04]  /*3260*/  @!P5 LDG.E.U16 R34, desc[UR8][R84.64] ;  /* 0x000000085422d981 */ /* 0x0000a8000c1e1500 */
[----:B------:R3:W-:Y:S01]  /*3270*/  STL.64 [R1+0x308], R70 ;  /* 0x0003084601007387 */ /* 0x0007e20000100a00 */
[----:B------:R-:W-:Y:S01]  /*3280*/  ISETP.GE.U32.AND P5, PT, R4, 0x7fffff2e, PT ;  /* 0x7fffff2e0400780c */ /* 0x000fe20003fa6070 */
[----:B-1----:R-:W-:Y:S02]  /*3290*/  IMAD.WIDE R82, R3, 0x2, R120 ;  /* 0x0000000203527825 */ /* 0x002fe400078e0278 */
[----:B------:R1:W2:Y:S02]  /*32a0*/  @!P4 LDG.E.U16 R31, desc[UR8][R86.64] ;  /* 0x00000008561fc981 */ /* 0x0002a4000c1e1500 */
[----:B0-----:R-:W-:-:S04]  /*32b0*/  IMAD.WIDE R84, R2, 0x2, R118 ;  /* 0x0000000202547825 */ /* 0x001fc800078e0276 */
[----:B---3--:R-:W-:Y:S01]  /*32c0*/  IMAD.WIDE R70, R3, 0x2, R118 ;  /* 0x0000000203467825 */ /* 0x008fe200078e0276 */
[----:B------:R-:W-:Y:S03]  /*32d0*/  STL [R1+0x1bc], R81 ;  /* 0x0001bc5101007387 */ /* 0x000fe60000100800 */
[----:B------:R-:W-:Y:S01]  /*32e0*/  VIADD R2, R113, 0xffffff95 ;  /* 0xffffff9571027836 */ /* 0x000fe20000000000 */
[----:B------:R0:W3:Y:S01]  /*32f0*/  @!P0 LDG.E.U16 R29, desc[UR8][R82.64] ;  /* 0x00000008521d8981 */ /* 0x0000e2000c1e1500 */
[----:B------:R-:W-:-:S03]  /*3300*/  IMAD R3, R122, 0x52, RZ ;  /* 0x000000527a037824 */ /* 0x000fc600078e02ff */
[----:B------:R-:W2:Y:S01]  /*3310*/  @!P0 LDG.E.U16 R28, desc[UR8][R70.64] ;  /* 0x00000008461c8981 */ /* 0x000ea2000c1e1500 */
[----:B------:R-:W-:Y:S01]  /*3320*/  ISETP.GE.U32.AND P0, PT, R2, 0x7fffff16, PT ;  /* 0x7fffff160200780c */ /* 0x000fe20003f06070 */
[----:B------:R-:W-:Y:S02]  /*3330*/  IMAD R2, R122, 0x4a, RZ ;  /* 0x0000004a7a027824 */ /* 0x000fe400078e02ff */
[----:B------:R-:W-:Y:S04]  /*3340*/  STL [R1+0x1b8], R67 ;  /* 0x0001b84301007387 */ /* 0x000fe80000100800 */
[----:B------:R1:W-:Y:S04]  /*3350*/  STL.64 [R1+0x290], R86 ;  /* 0x0002905601007387 */ /* 0x0003e80000100a00 */
[----:B------:R-:W-:Y:S04]  /*3360*/  STL.64 [R1+0x288], R84 ;  /* 0x0002885401007387 */ /* 0x000fe80000100a00 */
[----:B------:R0:W-:Y:S04]  /*3370*/  STL.64 [R1+0x210], R82 ;  /* 0x0002105201007387 */ /* 0x0001e80000100a00 */
[----:B------:R4:W2:Y:S01]  /*3380*/  @!P4 LDG.E.U16 R30, desc[UR8][R84.64] ;  /* 0x00000008541ec981 */ /* 0x0008a2000c1e1500 */
[----:B-1----:R-:W-:-:S03]  /*3390*/  IMAD.WIDE R86, R2, 0x2, R120 ;  /* 0x0000000202567825 */ /* 0x002fc600078e0278 */
[----:B------:R1:W-:Y:S01]  /*33a0*/  STL.64 [R1+0x208], R70 ;  /* 0x0002084601007387 */ /* 0x0003e20000100a00 */
[----:B------:R-:W-:Y:S02]  /*33b0*/  VIADD R4, R113, 0xffffff9d ;  /* 0xffffff9d71047836 */ /* 0x000fe40000000000 */
[C---:B0-----:R-:W-:Y:S01]  /*33c0*/  IMAD.WIDE R82, R3.reuse, 0x2, R120 ;  /* 0x0000000203527825 */ /* 0x041fe200078e0278 */
[----:B------:R0:W2:Y:S03]  /*33d0*/  @!P1 LDG.E.U16 R27, desc[UR8][R86.64] ;  /* 0x00000008561b9981 */ /* 0x0000a6000c1e1500 */
[--C-:B----4-:R-:W-:Y:S01]  /*33e0*/  IMAD.WIDE R84, R2, 0x2, R118.reuse ;  /* 0x0000000202547825 */ /* 0x110fe200078e0276 */
[----:B------:R-:W4:Y:S03]  /*33f0*/  @!P5 LDG.E.U16 R25, desc[UR8][R82.64] ;  /* 0x000000085219d981 */ /* 0x000f26000c1e1500 */
[----:B-1----:R-:W-:Y:S01]  /*3400*/  IMAD.WIDE R70, R3, 0x2, R118 ;  /* 0x0000000203467825 */ /* 0x002fe200078e0276 */
[----:B------:R-:W-:Y:S01]  /*3410*/  ISETP.GE.U32.AND P4, PT, R4, 0x7fffff1e, PT ;  /* 0x7fffff1e0400780c */ /* 0x000fe20003f86070 */
[----:B------:R0:W-:Y:S02]  /*3420*/  STL.64 [R1+0x190], R86 ;  /* 0x0001905601007387 */ /* 0x0001e40000100a00 */
[----:B------:R-:W-:-:S02]  /*3430*/  VIADD R2, R113, 0xffffff85 ;  /* 0xffffff8571027836 */ /* 0x000fc40000000000 */
[----:B------:R-:W2:Y:S03]  /*3440*/  @!P5 LDG.E.U16 R24, desc[UR8][R70.64] ;  /* 0x000000084618d981 */ /* 0x000ea6000c1e1500 */
[----:B------:R-:W-:Y:S01]  /*3450*/  ISETP.GE.U32.AND P5, PT, R2, 0x7fffff06, PT ;  /* 0x7fffff060200780c */ /* 0x000fe20003fa6070 */
[----:B------:R-:W-:Y:S01]  /*3460*/  IMAD R2, R122, 0x5a, RZ ;  /* 0x0000005a7a027824 */ /* 0x000fe200078e02ff */
[----:B------:R1:W2:Y:S01]  /*3470*/  @!P1 LDG.E.U16 R26, desc[UR8][R84.64] ;  /* 0x00000008541a9981 */ /* 0x0002a2000c1e1500 */
[C---:B------:R-:W-:Y:S02]  /*3480*/  VIADD R4, R113.reuse, 0xffffff8d ;  /* 0xffffff8d71047836 */ /* 0x040fe40000000000 */
[----:B0-----:R-:W-:Y:S01]  /*3490*/  IMAD.WIDE R86, R2, 0x2, R120 ;  /* 0x0000000202567825 */ /* 0x001fe200078e0278 */
[----:B------:R1:W-:Y:S02]  /*34a0*/  STL.64 [R1+0x188], R84 ;  /* 0x0001885401007387 */ /* 0x0003e40000100a00 */
[----:B------:R-:W-:Y:S01]  /*34b0*/  ISETP.GE.U32.AND P1, PT, R4, 0x7fffff0e, PT ;  /* 0x7fffff0e0400780c */ /* 0x000fe20003f26070 */
[----:B------:R-:W-:Y:S01]  /*34c0*/  VIADD R4, R113, 0xfffffffc ;  /* 0xfffffffc71047836 */ /* 0x000fe20000000000 */
[----:B------:R-:W-:Y:S04]  /*34d0*/  STL.64 [R1+0x110], R82 ;  /* 0x0001105201007387 */ /* 0x000fe80000100a00 */
[----:B------:R-:W-:Y:S01]  /*34e0*/  STL.64 [R1+0x108], R70 ;  /* 0x0001084601007387 */ /* 0x000fe20000100a00 */
[----:B-1----:R-:W-:-:S03]  /*34f0*/  IMAD.WIDE R84, R2, 0x2, R118 ;  /* 0x0000000202547825 */ /* 0x002fc600078e0276 */
[----:B------:R0:W-:Y:S04]  /*3500*/  STL.64 [R1+0x90], R86 ;  /* 0x0000905601007387 */ /* 0x0001e80000100a00 */
[----:B------:R0:W2:Y:S04]  /*3510*/  @!P6 LDG.E.U16 R23, desc[UR8][R86.64] ;  /* 0x000000085617e981 */ /* 0x0000a8000c1e1500 */
[----:B------:R-:W2:Y:S01]  /*3520*/  @!P6 LDG.E.U16 R22, desc[UR8][R84.64] ;  /* 0x000000085416e981 */ /* 0x000ea2000c1e1500 */
[----:B------:R-:W-:Y:S01]  /*3530*/  ISETP.GE.U32.AND P6, PT, R4, 0x7fffff7d, PT ;  /* 0x7fffff7d0400780c */ /* 0x000fe20003fc6070 */
[----:B0-----:R-:W-:Y:S01]  /*3540*/  IMAD R86, R122, 0x72, RZ ;  /* 0x000000727a567824 */ /* 0x001fe200078e02ff */
[----:B------:R-:W-:-:S03]  /*3550*/  PRMT R4, RZ, 0x7610, R4 ;  /* 0x00007610ff047816 */ /* 0x000fc60000000004 */
[----:B------:R-:W-:-:S04]  /*3560*/  IMAD.WIDE R88, R86, 0x2, R120 ;  /* 0x0000000256587825 */ /* 0x000fc800078e0278 */
[----:B------:R-:W-:Y:S01]  /*3570*/  IMAD.WIDE R86, R86, 0x2, R118 ;  /* 0x0000000256567825 */ /* 0x000fe200078e0276 */
[----:B------:R-:W2:Y:S04]  /*3580*/  @!P1 LDG.E.U16 R66, desc[UR8][R88.64] ;  /* 0x0000000858429981 */ /* 0x000ea8000c1e1500 */
[----:B------:R-:W2:Y:S01]  /*3590*/  @!P1 LDG.E.U16 R4, desc[UR8][R86.64] ;  /* 0x0000000856049981 */ /* 0x000ea2000c1e1500 */
[C---:B------:R-:W-:Y:S02]  /*35a0*/  IMAD R3, R122.reuse, 0x62, RZ ;  /* 0x000000627a037824 */ /* 0x040fe400078e02ff */
[----:B------:R-:W-:Y:S02]  /*35b0*/  IMAD R90, R122, 0x6a, RZ ;  /* 0x0000006a7a5a7824 */ /* 0x000fe400078e02ff */
[----:B------:R-:W-:Y:S01]  /*35c0*/  IMAD.WIDE R82, R3, 0x2, R120 ;  /* 0x0000000203527825 */ /* 0x000fe200078e0278 */
[----:B------:R-:W-:-:S03]  /*35d0*/  PRMT R21, RZ, 0x7610, R21 ;  /* 0x00007610ff157816 */ /* 0x000fc60000000015 */
[----:B------:R-:W-:Y:S01]  /*35e0*/  IMAD.WIDE R70, R3, 0x2, R118 ;  /* 0x0000000203467825 */ /* 0x000fe200078e0276 */
[----:B------:R-:W-:Y:S03]  /*35f0*/  STL.64 [R1+0x88], R84 ;  /* 0x0000885401007387 */ /* 0x000fe60000100a00 */
[C---:B------:R-:W-:Y:S01]  /*3600*/  IMAD.WIDE R92, R90.reuse, 0x2, R120 ;  /* 0x000000025a5c7825 */ /* 0x040fe200078e0278 */
[----:B------:R-:W-:Y:S01]  /*3610*/  PRMT R20, RZ, 0x7610, R20 ;  /* 0x00007610ff147816 */ /* 0x000fe20000000014 */
[----:B------:R0:W-:Y:S02]  /*3620*/  STL.64 [R1+0x10], R82 ;  /* 0x0000105201007387 */ /* 0x0001e40000100a00 */
[----:B------:R-:W-:Y:S02]  /*3630*/  IMAD.WIDE R90, R90, 0x2, R118 ;  /* 0x000000025a5a7825 */ /* 0x000fe400078e0276 */
[----:B------:R1:W-:Y:S02]  /*3640*/  STL.64 [R1+0x8], R70 ;  /* 0x0000084601007387 */ /* 0x0003e40000100a00 */
[----:B------:R-:W-:-:S02]  /*3650*/  VIADD R2, R113, 0xfffffff4 ;  /* 0xfffffff471027836 */ /* 0x000fc40000000000 */
[----:B------:R-:W-:Y:S04]  /*3660*/  STL.64 [R1+0x1028], R92 ;  /* 0x0010285c01007387 */ /* 0x000fe80000100a00 */
[----:B------:R-:W-:Y:S04]  /*3670*/  STL.64 [R1+0x1038], R90 ;  /* 0x0010385a01007387 */ /* 0x000fe80000100a00 */
[----:B------:R0:W3:Y:S04]  /*3680*/  @!P4 LDG.E.U16 R21, desc[UR8][R82.64] ;  /* 0x000000085215c981 */ /* 0x0000e8000c1e1500 */
[----:B------:R-:W-:Y:S04]  /*3690*/  STL [R1+0x1078], R88 ;  /* 0x0010785801007387 */ /* 0x000fe80000100800 */
[----:B------:R-:W-:Y:S01]  /*36a0*/  STL [R1+0x10b8], R88 ;  /* 0x0010b85801007387 */ /* 0x000fe20000100800 */
[----:B0-----:R-:W-:-:S03]  /*36b0*/  IMAD R82, R122, 0x7a, RZ ;  /* 0x0000007a7a527824 */ /* 0x001fc600078e02ff */
[----:B------:R1:W3:Y:S01]  /*36c0*/  @!P4 LDG.E.U16 R20, desc[UR8][R70.64] ;  /* 0x000000084614c981 */ /* 0x0002e2000c1e1500 */
[----:B------:R-:W-:Y:S01]  /*36d0*/  ISETP.GE.U32.AND P4, PT, R2, 0x7fffff75, PT ;  /* 0x7fffff750200780c */ /* 0x000fe20003f86070 */
[----:B------:R-:W-:Y:S02]  /*36e0*/  VIADD R2, R113, 0xffffffe4 ;  /* 0xffffffe471027836 */ /* 0x000fe40000000000 */
[----:B------:R-:W-:Y:S01]  /*36f0*/  STL [R1+0x10f8], R88 ;  /* 0x0010f85801007387 */ /* 0x000fe20000100800 */
[----:B------:R-:W-:Y:S01]  /*3700*/  PRMT R74, RZ, 0x7610, R74 ;  /* 0x00007610ff4a7816 */ /* 0x000fe2000000004a */
[C---:B------:R-:W-:Y:S02]  /*3710*/  IMAD.WIDE R84, R82.reuse, 0x2, R120 ;  /* 0x0000000252547825 */ /* 0x040fe400078e0278 */
[----:B------:R-:W-:Y:S01]  /*3720*/  STL [R1+0x1130], R88 ;  /* 0x0011305801007387 */ /* 0x000fe20000100800 */
[----:B------:R-:W-:Y:S01]  /*3730*/  PRMT R75, RZ, 0x7610, R75 ;  /* 0x00007610ff4b7816 */ /* 0x000fe2000000004b */
[----:B------:R-:W-:-:S02]  /*3740*/  IMAD.WIDE R82, R82, 0x2, R118 ;  /* 0x0000000252527825 */ /* 0x000fc400078e0276 */
[----:B------:R-:W-:Y:S04]  /*3750*/  STL [R1+0x1170], R88 ;  /* 0x0011705801007387 */ /* 0x000fe80000100800 */
[----:B------:R-:W-:Y:S01]  /*3760*/  STL [R1+0x11c0], R88 ;  /* 0x0011c05801007387 */ /* 0x000fe20000100800 */
[----:B------:R-:W-:-:S03]  /*3770*/  ISETP.GE.U32.AND P1, PT, R2, 0x7fffff65, PT ;  /* 0x7fffff650200780c */ /* 0x000fc60003f26070 */
[----:B------:R-:W-:Y:S01]  /*3780*/  STL [R1+0x1210], R88 ;  /* 0x0012105801007387 */ /* 0x000fe20000100800 */
[----:B------:R-:W-:-:S03]  /*3790*/  IMAD R2, R122, 0x3, RZ ;  /* 0x000000037a027824 */ /* 0x000fc600078e02ff */
[----:B------:R-:W-:Y:S04]  /*37a0*/  STL [R1+0x1280], R88 ;  /* 0x0012805801007387 */ /* 0x000fe80000100800 */
[----:B------:R-:W-:Y:S04]  /*37b0*/  STL [R1+0x12c0], R88 ;  /* 0x0012c05801007387 */ /* 0x000fe80000100800 */
[----:B------:R-:W-:Y:S01]  /*37c0*/  STL [R1+0x1040], R89 ;  /* 0x0010405901007387 */ /* 0x000fe20000100800 */
[----:B------:R-:W-:-:S03]  /*37d0*/  PRMT R64, RZ, 0x7610, R64 ;  /* 0x00007610ff407816 */ /* 0x000fc60000000040 */
[----:B------:R-:W-:Y:S01]  /*37e0*/  STL [R1+0x12c4], R89 ;  /* 0x0012c45901007387 */ /* 0x000fe20000100800 */
[----:B------:R-:W-:-:S03]  /*37f0*/  PRMT R65, RZ, 0x7610, R65 ;  /* 0x00007610ff417816 */ /* 0x000fc60000000041 */
[----:B------:R-:W-:Y:S04]  /*3800*/  STL.64 [R1+0x1048], R86 ;  /* 0x0010485601007387 */ /* 0x000fe80000100a00 */
[----:B------:R-:W3:Y:S01]  /*3810*/  @!P5 LDG.E.U16 R74, desc[UR8][R82.64] ;  /* 0x00000008524ad981 */ /* 0x000ee2000c1e1500 */
[----:B-1----:R-:W-:-:S03]  /*3820*/  IMAD.WIDE R70, R2, 0x2, R120 ;  /* 0x0000000202467825 */ /* 0x002fc600078e0278 */
[----:B------:R-:W4:Y:S04]  /*3830*/  @!P5 LDG.E.U16 R75, desc[UR8][R84.64] ;  /* 0x00000008544bd981 */ /* 0x000f28000c1e1500 */
[----:B------:R0:W4:Y:S04]  /*3840*/  @!P6 LDG.E.U16 R65, desc[UR8][R70.64] ;  /* 0x000000084641e981 */ /* 0x000128000c1e1500 */
[----:B--2---:R-:W-:Y:S04]  /*3850*/  STL [R1+0x40], R4 ;  /* 0x0000400401007387 */ /* 0x004fe80000100800 */
[----:B------:R1:W-:Y:S02]  /*3860*/  STL [R1+0x44], R66 ;  /* 0x0000444201007387 */ /* 0x0003e40000100800 */
[----:B-1----:R-:W-:-:S05]  /*3870*/  IMAD.WIDE R66, R2, 0x2, R118 ;  /* 0x0000000202427825 */ /* 0x002fca00078e0276 */
[----:B------:R1:W2:Y:S01]  /*3880*/  @!P6 LDG.E.U16 R64, desc[UR8][R66.64] ;  /* 0x000000084240e981 */ /* 0x0002a2000c1e1500 */
[----:B------:R-:W-:Y:S02]  /*3890*/  PRMT R19, RZ, 0x7610, R19 ;  /* 0x00007610ff137816 */ /* 0x000fe40000000013 */
[----:B------:R-:W-:Y:S01]  /*38a0*/  PRMT R18, RZ, 0x7610, R18 ;  /* 0x00007610ff127816 */ /* 0x000fe20000000012 */
[----:B------:R-:W-:Y:S01]  /*38b0*/  VIADD R3, R113, 0xffffffec ;  /* 0xffffffec71037836 */ /* 0x000fe20000000000 */
[----:B------:R-:W-:Y:S01]  /*38c0*/  STL.64 [R1+0x1050], R84 ;  /* 0x0010505401007387 */ /* 0x000fe20000100a00 */
[----:B------:R-:W-:-:S03]  /*38d0*/  IMAD R2, R122, 0xb, RZ ;  /* 0x0000000b7a027824 */ /* 0x000fc600078e02ff */
[----:B------:R0:W-:Y:S04]  /*38e0*/  STL.64 [R1+0x600], R70 ;  /* 0x0006004601007387 */ /* 0x0001e80000100a00 */
[----:B------:R-:W2:Y:S04]  /*38f0*/  @!P0 LDG.E.U16 R19, desc[UR8][R92.64] ;  /* 0x000000085c138981 */ /* 0x000ea8000c1e1500 */
[----:B------:R-:W2:Y:S01]  /*3900*/  @!P0 LDG.E.U16 R18, desc[UR8][R90.64] ;  /* 0x000000085a128981 */ /* 0x000ea2000c1e1500 */
[----:B------:R-:W-:Y:S01]  /*3910*/  ISETP.GE.U32.AND P0, PT, R3, 0x7fffff6d, PT ;  /* 0x7fffff6d0300780c */ /* 0x000fe20003f06070 */
[----:B------:R-:W-:-:S02]  /*3920*/  VIADD R3, R113, 0xffffffd4 ;  /* 0xffffffd471037836 */ /* 0x000fc40000000000 */
[----:B------:R1:W-:Y:S04]  /*3930*/  STL.64 [R1+0x5f8], R66 ;  /* 0x0005f84201007387 */ /* 0x0003e80000100a00 */
[----:B------:R-:W-:Y:S01]  /*3940*/  STL.64 [R1+0x1060], R82 ;  /* 0x0010605201007387 */ /* 0x000fe20000100a00 */
[----:B------:R-:W-:Y:S01]  /*3950*/  ISETP.GE.U32.AND P6, PT, R3, 0x7fffff55, PT ;  /* 0x7fffff550300780c */ /* 0x000fe20003fc6070 */
[----:B------:R-:W-:Y:S01]  /*3960*/  IMAD R3, R122, 0x13, RZ ;  /* 0x000000137a037824 */ /* 0x000fe200078e02ff */
[----:B------:R-:W-:Y:S01]  /*3970*/  PRMT R68, RZ, 0x7610, R68 ;  /* 0x00007610ff447816 */ /* 0x000fe20000000044 */
[C---:B0-----:R-:W-:Y:S01]  /*3980*/  IMAD.WIDE R70, R2.reuse, 0x2, R118 ;  /* 0x0000000202467825 */ /* 0x041fe200078e0276 */
[----:B------:R-:W-:Y:S02]  /*3990*/  PRMT R69, RZ, 0x7610, R69 ;  /* 0x00007610ff457816 */ /* 0x000fe40000000045 */
[----:B------:R-:W-:Y:S01]  /*39a0*/  PRMT R60, RZ, 0x7610, R60 ;  /* 0x00007610ff3c7816 */ /* 0x000fe2000000003c */
[----:B-1----:R-:W-:Y:S01]  /*39b0*/  IMAD.WIDE R66, R3, 0x2, R120 ;  /* 0x0000000203427825 */ /* 0x002fe200078e0278 */
[----:B------:R-:W-:Y:S01]  /*39c0*/  PRMT R61, RZ, 0x7610, R61 ;  /* 0x00007610ff3d7816 */ /* 0x000fe2000000003d */
[----:B------:R-:W2:Y:S05]  /*39d0*/  @!P4 LDG.E.U16 R68, desc[UR8][R70.64] ;  /* 0x000000084644c981 */ /* 0x000eaa000c1e1500 */
[----:B------:R0:W2:Y:S04]  /*39e0*/  @!P0 LDG.E.U16 R61, desc[UR8][R66.64] ;  /* 0x00000008423d8981 */ /* 0x0000a8000c1e1500 */
[----:B---3--:R-:W-:Y:S04]  /*39f0*/  STL [R1+0x38], R74 ;  /* 0x0000384a01007387 */ /* 0x008fe80000100800 */
[----:B----4-:R1:W-:Y:S02]  /*3a00*/  STL [R1+0x3c], R75 ;  /* 0x00003c4b01007387 */ /* 0x0103e40000100800 */
[----:B-1----:R-:W-:-:S05]  /*3a10*/  IMAD.WIDE R74, R2, 0x2, R120 ;  /* 0x00000002024a7825 */ /* 0x002fca00078e0278 */
[----:B------:R-:W-:Y:S04]  /*3a20*/  STL.64 [R1+0x580], R74 ;  /* 0x0005804a01007387 */ /* 0x000fe80000100a00 */
[----:B------:R-:W3:Y:S04]  /*3a30*/  @!P4 LDG.E.U16 R69, desc[UR8][R74.64] ;  /* 0x000000084a45c981 */ /* 0x000ee8000c1e1500 */
[----:B--2---:R-:W-:Y:S04]  /*3a40*/  STL [R1+0x240], R64 ;  /* 0x0002404001007387 */ /* 0x004fe80000100800 */
[----:B------:R1:W-:Y:S02]  /*3a50*/  STL [R1+0x244], R65 ;  /* 0x0002444101007387 */ /* 0x0003e40000100800 */
[----:B-1----:R-:W-:-:S05]  /*3a60*/  IMAD.WIDE R64, R3, 0x2, R118 ;  /* 0x0000000203407825 */ /* 0x002fca00078e0276 */
[----:B------:R1:W2:Y:S01]  /*3a70*/  @!P0 LDG.E.U16 R60, desc[UR8][R64.64] ;  /* 0x00000008403c8981 */ /* 0x0002a2000c1e1500 */
[C---:B------:R-:W-:Y:S02]  /*3a80*/  VIADD R4, R113.reuse, 0xffffffdc ;  /* 0xffffffdc71047836 */ /* 0x040fe40000000000 */
[----:B------:R-:W-:Y:S01]  /*3a90*/  VIADD R2, R113, 0xffffffc4 ;  /* 0xffffffc471027836 */ /* 0x000fe20000000000 */
[----:B------:R4:W-:Y:S02]  /*3aa0*/  STL.64 [R1+0x578], R70 ;  /* 0x0005784601007387 */ /* 0x0009e40000100a00 */
[----:B------:R-:W-:Y:S02]  /*3ab0*/  ISETP.GE.U32.AND P5, PT, R4, 0x7fffff5d, PT ;  /* 0x7fffff5d0400780c */ /* 0x000fe40003fa6070 */
[----:B------:R-:W2:Y:S01]  /*3ac0*/  LDL.LU.64 R74, [R1+0x13b8] ;  /* 0x0013b800014a7983 */ /* 0x000ea20000300a00 */
[----:B------:R-:W-:Y:S01]  /*3ad0*/  IMAD R3, R122, 0x23, RZ ;  /* 0x000000237a037824 */ /* 0x000fe200078e02ff */
[----:B------:R-:W-:Y:S01]  /*3ae0*/  ISETP.GE.U32.AND P0, PT, R2, 0x7fffff45, PT ;  /* 0x7fffff450200780c */ /* 0x000fe20003f06070 */
[----:B------:R-:W-:Y:S01]  /*3af0*/  IMAD R2, R122, 0x1b, RZ ;  /* 0x0000001b7a027824 */ /* 0x000fe200078e02ff */
[----:B------:R-:W-:Y:S01]  /*3b00*/  PRMT R62, RZ, 0x7610, R62 ;  /* 0x00007610ff3e7816 */ /* 0x000fe2000000003e */
[----:B----4-:R-:W4:Y:S04]  /*3b10*/  LDL.LU.64 R70, [R1+0x13b0] ;  /* 0x0013b00001467983 */ /* 0x010f280000300a00 */
[----:B------:R0:W-:Y:S01]  /*3b20*/  STL.64 [R1+0x500], R66 ;  /* 0x0005004201007387 */ /* 0x0001e20000100a00 */
[----:B------:R-:W-:-:S03]  /*3b30*/  PRMT R63, RZ, 0x7610, R63 ;  /* 0x00007610ff3f7816 */ /* 0x000fc6000000003f */
[----:B------:R1:W-:Y:S01]  /*3b40*/  STL.64 [R1+0x4f8], R64 ;  /* 0x0004f84001007387 */ /* 0x0003e20000100a00 */
[----:B------:R-:W-:-:S03]  /*3b50*/  PRMT R72, RZ, 0x7610, R72 ;  /* 0x00007610ff487816 */ /* 0x000fc60000000048 */
[----:B------:R-:W-:Y:S01]  /*3b60*/  STL [R1+0x238], R68 ;  /* 0x0002384401007387 */ /* 0x000fe20000100800 */
[----:B------:R-:W-:Y:S01]  /*3b70*/  PRMT R73, RZ, 0x7610, R73 ;  /* 0x00007610ff497816 */ /* 0x000fe20000000049 */
[----:B0-----:R-:W-:-:S04]  /*3b80*/  IMAD.WIDE R66, R3, 0x2, R120 ;  /* 0x0000000203427825 */ /* 0x001fc800078e0278 */
[----:B-1----:R-:W-:Y:S01]  /*3b90*/  IMAD.WIDE R64, R3, 0x2, R118 ;  /* 0x0000000203407825 */ /* 0x002fe200078e0276 */
[----:B------:R-:W4:Y:S04]  /*3ba0*/  @!P5 LDG.E.U16 R63, desc[UR8][R66.64] ;  /* 0x00000008423fd981 */ /* 0x000f28000c1e1500 */
[----:B------:R-:W4:Y:S04]  /*3bb0*/  @!P5 LDG.E.U16 R62, desc[UR8][R64.64] ;  /* 0x00000008403ed981 */ /* 0x000f28000c1e1500 */
[----:B---3--:R0:W-:Y:S02]  /*3bc0*/  STL [R1+0x23c], R69 ;  /* 0x00023c4501007387 */ /* 0x0081e40000100800 */
[----:B0-----:R-:W-:-:S05]  /*3bd0*/  IMAD.WIDE R68, R2, 0x2, R120 ;  /* 0x0000000202447825 */ /* 0x001fca00078e0278 */
[----:B------:R-:W3:Y:S04]  /*3be0*/  @!P1 LDG.E.U16 R73, desc[UR8][R68.64] ;  /* 0x0000000844499981 */ /* 0x000ee8000c1e1500 */
[----:B--2---:R-:W-:Y:S04]  /*3bf0*/  STL [R1+0x1d0], R60 ;  /* 0x0001d03c01007387 */ /* 0x004fe80000100800 */
[----:B------:R0:W-:Y:S02]  /*3c00*/  STL [R1+0x1d4], R61 ;  /* 0x0001d43d01007387 */ /* 0x0001e40000100800 */
[----:B0-----:R-:W-:-:S05]  /*3c10*/  IMAD.WIDE R60, R2, 0x2, R118 ;  /* 0x00000002023c7825 */ /* 0x001fca00078e0276 */
[----:B------:R-:W2:Y:S01]  /*3c20*/  @!P1 LDG.E.U16 R72, desc[UR8][R60.64] ;  /* 0x000000083c489981 */ /* 0x000ea2000c1e1500 */
[C---:B------:R-:W-:Y:S02]  /*3c30*/  VIADD R4, R113.reuse, 0xffffffcc ;  /* 0xffffffcc71047836 */ /* 0x040fe40000000000 */
[----:B------:R-:W-:Y:S01]  /*3c40*/  VIADD R2, R113, 0xffffffb4 ;  /* 0xffffffb471027836 */ /* 0x000fe20000000000 */
[----:B------:R0:W-:Y:S02]  /*3c50*/  STL.64 [R1+0x480], R68 ;  /* 0x0004804401007387 */ /* 0x0001e40000100a00 */
[----:B------:R-:W-:Y:S02]  /*3c60*/  ISETP.GE.U32.AND P4, PT, R4, 0x7fffff4d, PT ;  /* 0x7fffff4d0400780c */ /* 0x000fe40003f86070 */
[----:B------:R1:W-:Y:S01]  /*3c70*/  STL.64 [R1+0x478], R60 ;  /* 0x0004783c01007387 */ /* 0x0003e20000100a00 */
[----:B------:R-:W-:Y:S01]  /*3c80*/  IMAD R3, R122, 0x33, RZ ;  /* 0x000000337a037824 */ /* 0x000fe200078e02ff */
[----:B------:R-:W-:Y:S01]  /*3c90*/  ISETP.GE.U32.AND P5, PT, R2, 0x7fffff35, PT ;  /* 0x7fffff350200780c */ /* 0x000fe20003fa6070 */
[----:B------:R-:W-:Y:S01]  /*3ca0*/  IMAD R2, R122, 0x2b, RZ ;  /* 0x0000002b7a027824 */ /* 0x000fe200078e02ff */
[----:B0-----:R-:W3:Y:S04]  /*3cb0*/  LDL.LU.64 R68, [R1+0x13a8] ;  /* 0x0013a80001447983 */ /* 0x001ee80000300a00 */
[----:B-1----:R-:W3:Y:S04]  /*3cc0*/  LDL.LU.64 R60, [R1+0x13a0] ;  /* 0x0013a000013c7983 */ /* 0x002ee80000300a00 */
[----:B------:R0:W-:Y:S01]  /*3cd0*/  STL.64 [R1+0x400], R66 ;  /* 0x0004004201007387 */ /* 0x0001e20000100a00 */
[----:B------:R-:W-:-:S03]  /*3ce0*/  PRMT R58, RZ, 0x7610, R58 ;  /* 0x00007610ff3a7816 */ /* 0x000fc6000000003a */
[----:B------:R1:W-:Y:S01]  /*3cf0*/  STL.64 [R1+0x3f8], R64 ;  /* 0x0003f84001007387 */ /* 0x0003e20000100a00 */
[----:B------:R-:W-:-:S03]  /*3d00*/  PRMT R59, RZ, 0x7610, R59 ;  /* 0x00007610ff3b7816 */ /* 0x000fc6000000003b */
[----:B----4-:R-:W-:Y:S01]  /*3d10*/  STL [R1+0x150], R62 ;  /* 0x0001503e01007387 */ /* 0x010fe20000100800 */
[----:B------:R-:W-:-:S03]  /*3d20*/  PRMT R76, RZ, 0x7610, R76 ;  /* 0x00007610ff4c7816 */ /* 0x000fc6000000004c */
[----:B------:R4:W-:Y:S01]  /*3d30*/  STL [R1+0x154], R63 ;  /* 0x0001543f01007387 */ /* 0x0009e20000100800 */
[----:B------:R-:W-:Y:S01]  /*3d40*/  PRMT R77, RZ, 0x7610, R77 ;  /* 0x00007610ff4d7816 */ /* 0x000fe2000000004d */
[----:B0-----:R-:W-:-:S04]  /*3d50*/  IMAD.WIDE R66, R2, 0x2, R118 ;  /* 0x0000000202427825 */ /* 0x001fc800078e0276 */
[C---:B-1----:R-:W-:Y:S01]  /*3d60*/  IMAD.WIDE R64, R3.reuse, 0x2, R118 ;  /* 0x0000000203407825 */ /* 0x042fe200078e0276 */
[----:B------:R-:W3:Y:S03]  /*3d70*/  @!P6 LDG.E.U16 R76, desc[UR8][R66.64] ;  /* 0x00000008424ce981 */ /* 0x000ee6000c1e1500 */
[--C-:B----4-:R-:W-:Y:S01]  /*3d80*/  IMAD.WIDE R62, R2, 0x2, R120.reuse ;  /* 0x00000002023e7825 */ /* 0x110fe200078e0278 */
[----:B------:R-:W4:Y:S04]  /*3d90*/  @!P4 LDG.E.U16 R58, desc[UR8][R64.64] ;  /* 0x00000008403ac981 */ /* 0x000f28000c1e1500 */
[----:B------:R-:W4:Y:S04]  /*3da0*/  @!P6 LDG.E.U16 R77, desc[UR8][R62.64] ;  /* 0x000000083e4de981 */ /* 0x000f28000c1e1500 */
[----:B--2---:R-:W-:Y:S04]  /*3db0*/  STL [R1+0x1c0], R72 ;  /* 0x0001c04801007387 */ /* 0x004fe80000100800 */
[----:B---3--:R0:W-:Y:S02]  /*3dc0*/  STL [R1+0x1c4], R73 ;  /* 0x0001c44901007387 */ /* 0x0081e40000100800 */
[----:B0-----:R-:W-:-:S05]  /*3dd0*/  IMAD.WIDE R72, R3, 0x2, R120 ;  /* 0x0000000203487825 */ /* 0x001fca00078e0278 */
[----:B------:R0:W2:Y:S01]  /*3de0*/  @!P4 LDG.E.U16 R59, desc[UR8][R72.64] ;  /* 0x00000008483bc981 */ /* 0x0000a2000c1e1500 */
        /* <DEDUP_REMOVED lines=8> */
[----:B-1----:R-:W2:Y:S04]  /*3e70*/  LDL.LU.64 R62, [R1+0x1398] ;  /* 0x00139800013e7983 */ /* 0x002ea80000300a00 */
[----:B---3--:R-:W3:Y:S04]  /*3e80*/  LDL.LU.64 R66, [R1+0x1390] ;  /* 0x0013900001427983 */ /* 0x008ee80000300a00 */
[----:B------:R0:W-:Y:S01]  /*3e90*/  STL.64 [R1+0x300], R72 ;  /* 0x0003004801007387 */ /* 0x0001e20000100a00 */
[----:B------:R-:W-:-:S03]  /*3ea0*/  PRMT R56, RZ, 0x7610, R56 ;  /* 0x00007610ff387816 */ /* 0x000fc60000000038 */
[----:B------:R1:W-:Y:S01]  /*3eb0*/  STL.64 [R1+0x2f8], R64 ;  /* 0x0002f84001007387 */ /* 0x0003e20000100a00 */
[----:B------:R-:W-:-:S03]  /*3ec0*/  PRMT R57, RZ, 0x7610, R57 ;  /* 0x00007610ff397816 */ /* 0x000fc60000000039 */
[----:B----4-:R-:W-:Y:S01]  /*3ed0*/  STL [R1+0x140], R58 ;  /* 0x0001403a01007387 */ /* 0x010fe20000100800 */
[----:B------:R-:W-:Y:S01]  /*3ee0*/  PRMT R78, RZ, 0x7610, R78 ;  /* 0x00007610ff4e7816 */ /* 0x000fe2000000004e */
[----:B0-----:R-:W-:Y:S01]  /*3ef0*/  IMAD.WIDE R72, R3, 0x2, R118 ;  /* 0x0000000203487825 */ /* 0x001fe200078e0276 */
[----:B------:R-:W-:-:S03]  /*3f00*/  PRMT R79, RZ, 0x7610, R79 ;  /* 0x00007610ff4f7816 */ /* 0x000fc6000000004f */
[C---:B-1----:R-:W-:Y:S01]  /*3f10*/  IMAD.WIDE R64, R2.reuse, 0x2, R120 ;  /* 0x0000000202407825 */ /* 0x042fe200078e0278 */
[----:B------:R-:W4:Y:S04]  /*3f20*/  @!P1 LDG.E.U16 R56, desc[UR8][R72.64] ;  /* 0x0000000848389981 */ /* 0x000f28000c1e1500 */
[----:B------:R-:W3:Y:S04]  /*3f30*/  @!P0 LDG.E.U16 R79, desc[UR8][R64.64] ;  /* 0x00000008404f8981 */ /* 0x000ee8000c1e1500 */
[----:B--2---:R0:W-:Y:S04]  /*3f40*/  STL [R1+0x144], R59 ;  /* 0x0001443b01007387 */ /* 0x0041e80000100800 */
[----:B------:R-:W-:Y:S04]  /*3f50*/  STL [R1+0x148], R76 ;  /* 0x0001484c01007387 */ /* 0x000fe80000100800 */
[----:B------:R1:W-:Y:S01]  /*3f60*/  STL [R1+0x14c], R77 ;  /* 0x00014c4d01007387 */ /* 0x0003e20000100800 */
[----:B0-----:R-:W-:-:S05]  /*3f70*/  IMAD.WIDE R58, R2, 0x2, R118 ;  /* 0x00000002023a7825 */ /* 0x001fca00078e0276 */
[----:B------:R-:W2:Y:S01]  /*3f80*/  @!P0 LDG.E.U16 R78, desc[UR8][R58.64] ;  /* 0x000000083a4e8981 */ /* 0x000ea2000c1e1500 */
[----:B-1----:R-:W-:-:S05]  /*3f90*/  IMAD.WIDE R76, R3, 0x2, R120 ;  /* 0x00000002034c7825 */ /* 0x002fca00078e0278 */
[----:B------:R0:W2:Y:S01]  /*3fa0*/  @!P1 LDG.E.U16 R57, desc[UR8][R76.64] ;  /* 0x000000084c399981 */ /* 0x0000a2000c1e1500 */
[C---:B------:R-:W-:Y:S02]  /*3fb0*/  VIADD R4, R113.reuse, 0xffffffac ;  /* 0xffffffac71047836 */ /* 0x040fe40000000000 */
[----:B------:R-:W-:Y:S01]  /*3fc0*/  VIADD R2, R113, 0xffffff94 ;  /* 0xffffff9471027836 */ /* 0x000fe20000000000 */
[----:B------:R1:W-:Y:S02]  /*3fd0*/  STL.64 [R1+0x280], R64 ;  /* 0x0002804001007387 */ /* 0x0003e40000100a00 */
[----:B------:R-:W-:Y:S02]  /*3fe0*/  ISETP.GE.U32.AND P6, PT, R4, 0x7fffff2d, PT ;  /* 0x7fffff2d0400780c */ /* 0x000fe40003fc6070 */
[----:B------:R0:W-:Y:S01]  /*3ff0*/  STL.64 [R1+0x278], R58 ;  /* 0x0002783a01007387 */ /* 0x0001e20000100a00 */
[----:B------:R-:W-:Y:S01]  /*4000*/  ISETP.GE.U32.AND P1, PT, R2, 0x7fffff15, PT ;  /* 0x7fffff150200780c */ /* 0x000fe20003f26070 */
[C---:B------:R-:W-:Y:S01]  /*4010*/  IMAD R2, R122.reuse, 0x4b, RZ ;  /* 0x0000004b7a027824 */ /* 0x040fe200078e02ff */
[----:B------:R-:W-:Y:S01]  /*4020*/  PRMT R80, RZ, 0x7610, R80 ;  /* 0x00007610ff507816 */ /* 0x000fe20000000050 */
[----:B------:R-:W-:Y:S01]  /*4030*/  IMAD R3, R122, 0x53, RZ ;  /* 0x000000537a037824 */ /* 0x000fe200078e02ff */
[----:B-1----:R-:W3:Y:S04]  /*4040*/  LDL.LU.64 R64, [R1+0x1388] ;  /* 0x0013880001407983 */ /* 0x002ee80000300a00 */
[----:B0-----:R-:W3:Y:S04]  /*4050*/  LDL.LU.64 R58, [R1+0x1380] ;  /* 0x00138000013a7983 */ /* 0x001ee80000300a00 */
[----:B------:R0:W-:Y:S04]  /*4060*/  STL.64 [R1+0x200], R76 ;  /* 0x0002004c01007387 */ /* 0x0001e80000100a00 */
[----:B------:R1:W-:Y:S01]  /*4070*/  STL.64 [R1+0x1f8], R72 ;  /* 0x0001f84801007387 */ /* 0x0003e20000100a00 */
[----:B------:R-:W-:-:S03]  /*4080*/  PRMT R71, RZ, 0x7610, R71 ;  /* 0x00007610ff477816 */ /* 0x000fc60000000047 */
[----:B----4-:R-:W-:Y:S01]  /*4090*/  STL [R1+0xd0], R56 ;  /* 0x0000d03801007387 */ /* 0x010fe20000100800 */
[----:B------:R-:W-:Y:S01]  /*40a0*/  PRMT R70, RZ, 0x7610, R70 ;  /* 0x00007610ff467816 */ /* 0x000fe20000000046 */
[----:B0-----:R-:W-:-:S04]  /*40b0*/  IMAD.WIDE R76, R3, 0x2, R120 ;  /* 0x00000002034c7825 */ /* 0x001fc800078e0278 */
[----:B-1----:R-:W-:Y:S01]  /*40c0*/  IMAD.WIDE R72, R3, 0x2, R118 ;  /* 0x0000000203487825 */ /* 0x002fe200078e0276 */
[----:B------:R0:W4:Y:S04]  /*40d0*/  @!P6 LDG.E.U16 R71, desc[UR8][R76.64] ;  /* 0x000000084c47e981 */ /* 0x000128000c1e1500 */
[----:B------:R1:W4:Y:S01]  /*40e0*/  @!P6 LDG.E.U16 R70, desc[UR8][R72.64] ;  /* 0x000000084846e981 */ /* 0x000322000c1e1500 */
[----:B------:R-:W-:Y:S02]  /*40f0*/  PRMT R75, RZ, 0x7610, R75 ;  /* 0x00007610ff4b7816 */ /* 0x000fe4000000004b */
[----:B------:R-:W-:Y:S01]  /*4100*/  PRMT R74, RZ, 0x7610, R74 ;  /* 0x00007610ff4a7816 */ /* 0x000fe2000000004a */
[----:B--2---:R2:W-:Y:S04]  /*4110*/  STL [R1+0xd4], R57 ;  /* 0x0000d43901007387 */ /* 0x0045e80000100800 */
[----:B------:R-:W-:Y:S04]  /*4120*/  STL [R1+0x138], R78 ;  /* 0x0001384e01007387 */ /* 0x000fe80000100800 */
[----:B---3--:R3:W-:Y:S01]  /*4130*/  STL [R1+0x13c], R79 ;  /* 0x00013c4f01007387 */ /* 0x0087e20000100800 */
[----:B--2---:R-:W-:-:S05]  /*4140*/  IMAD.WIDE R56, R2, 0x2, R120 ;  /* 0x0000000202387825 */ /* 0x004fca00078e0278 */
[----:B------:R-:W2:Y:S01]  /*4150*/  @!P5 LDG.E.U16 R80, desc[UR8][R56.64] ;  /* 0x000000083850d981 */ /* 0x000ea2000c1e1500 */
[----:B---3--:R-:W-:-:S04]  /*4160*/  IMAD.WIDE R78, R2, 0x2, R118 ;  /* 0x00000002024e7825 */ /* 0x008fc800078e0276 */
[----:B------:R-:W-:Y:S01]  /*4170*/  VIADD R2, R113, 0xffffff84 ;  /* 0xffffff8471027836 */ /* 0x000fe20000000000 */
[----:B------:R3:W-:Y:S04]  /*4180*/  STL.64 [R1+0x180], R56 ;  /* 0x0001803801007387 */ /* 0x0007e80000100a00 */
[----:B------:R-:W-:Y:S01]  /*4190*/  ISETP.GE.U32.AND P6, PT, R2, 0x7fffff05, PT ;  /* 0x7fffff050200780c */ /* 0x000fe20003fc6070 */
[----:B------:R-:W-:Y:S01]  /*41a0*/  IMAD R2, R122, 0x5b, RZ ;  /* 0x0000005b7a027824 */ /* 0x000fe200078e02ff */
[----:B------:R-:W-:Y:S04]  /*41b0*/  STL.64 [R1+0x178], R78 ;  /* 0x0001784e01007387 */ /* 0x000fe80000100a00 */
[----:B------:R-:W4:Y:S04]  /*41c0*/  @!P5 LDG.E.U16 R75, desc[UR8][R78.64] ;  /* 0x000000084e4bd981 */ /* 0x000f28000c1e1500 */
[----:B---3--:R-:W3:Y:S04]  /*41d0*/  LDL.LU.64 R56, [R1+0x1378] ;  /* 0x0013780001387983 */ /* 0x008ee80000300a00 */
[----:B------:R0:W-:Y:S02]  /*41e0*/  STL.64 [R1+0x100], R76 ;  /* 0x0001004c01007387 */ /* 0x0001e40000100a00 */
[----:B0-----:R-:W-:-:S05]  /*41f0*/  IMAD.WIDE R76, R2, 0x2, R120 ;  /* 0x00000002024c7825 */ /* 0x001fca00078e0278 */
[----:B------:R0:W3:Y:S01]  /*4200*/  @!P4 LDG.E.U16 R74, desc[UR8][R76.64] ;  /* 0x000000084c4ac981 */ /* 0x0000e2000c1e1500 */
[----:B------:R-:W-:-:S03]  /*4210*/  VIADD R4, R113, 0xffffff9c ;  /* 0xffffff9c71047836 */ /* 0x000fc60000000000 */
[----:B------:R1:W-:Y:S02]  /*4220*/  STL.64 [R1+0xf8], R72 ;  /* 0x0000f84801007387 */ /* 0x0003e40000100a00 */
[----:B------:R-:W-:Y:S01]  /*4230*/  ISETP.GE.U32.AND P0, PT, R4, 0x7fffff1d, PT ;  /* 0x7fffff1d0400780c */ /* 0x000fe20003f06070 */
[----:B------:R-:W-:Y:S01]  /*4240*/  VIADD R4, R113, 0xffffff8c ;  /* 0xffffff8c71047836 */ /* 0x000fe20000000000 */
[----:B------:R-:W-:Y:S02]  /*4250*/  PRMT R69, RZ, 0x7610, R69 ;  /* 0x00007610ff457816 */ /* 0x000fe40000000045 */
[----:B------:R-:W-:Y:S02]  /*4260*/  PRMT R68, RZ, 0x7610, R68 ;  /* 0x00007610ff447816 */ /* 0x000fe40000000044 */
[----:B------:R-:W-:Y:S01]  /*4270*/  ISETP.GE.U32.AND P5, PT, R4, 0x7fffff0d, PT ;  /* 0x7fffff0d0400780c */ /* 0x000fe20003fa6070 */
[----:B-1----:R-:W-:-:S05]  /*4280*/  IMAD.WIDE R72, R2, 0x2, R118 ;  /* 0x0000000202487825 */ /* 0x002fca00078e0276 */
[----:B------:R1:W3:Y:S01]  /*4290*/  @!P4 LDG.E.U16 R69, desc[UR8][R72.64] ;  /* 0x000000084845c981 */ /* 0x0002e2000c1e1500 */
[----:B------:R-:W-:Y:S02]  /*42a0*/  PRMT R4, RZ, 0x7610, R4 ;  /* 0x00007610ff047816 */ /* 0x000fe40000000004 */
[----:B------:R-:W-:Y:S02]  /*42b0*/  PRMT R53, RZ, 0x7610, R53 ;  /* 0x00007610ff357816 */ /* 0x000fe40000000035 */
[----:B------:R-:W-:Y:S02]  /*42c0*/  PRMT R52, RZ, 0x7610, R52 ;  /* 0x00007610ff347816 */ /* 0x000fe40000000034 */
[----:B------:R-:W-:Y:S02]  /*42d0*/  PRMT R50, RZ, 0x7610, R50 ;  /* 0x00007610ff327816 */ /* 0x000fe40000000032 */
[----:B------:R-:W-:Y:S01]  /*42e0*/  PRMT R51, RZ, 0x7610, R51 ;  /* 0x00007610ff337816 */ /* 0x000fe20000000033 */
[----:B--2---:R2:W-:Y:S04]  /*42f0*/  STL [R1+0xcc], R80 ;  /* 0x0000cc5001007387 */ /* 0x0045e80000100800 */
[----:B----4-:R-:W-:Y:S01]  /*4300*/  STL [R1+0xc0], R70 ;  /* 0x0000c04601007387 */ /* 0x010fe20000100800 */
[----:B--2---:R-:W-:-:S03]  /*4310*/  IMAD R80, R122, 0x63, RZ ;  /* 0x000000637a507824 */ /* 0x004fc600078e02ff */
[----:B------:R2:W-:Y:S04]  /*4320*/  STL [R1+0xc4], R71 ;  /* 0x0000c44701007387 */ /* 0x0005e80000100800 */
[----:B------:R0:W-:Y:S01]  /*4330*/  STL.64 [R1+0x80], R76 ;  /* 0x0000804c01007387 */ /* 0x0001e20000100a00 */
[----:B--2---:R-:W-:-:S03]  /*4340*/  IMAD.WIDE R70, R80, 0x2, R120 ;  /* 0x0000000250467825 */ /* 0x004fc600078e0278 */
[----:B------:R1:W-:Y:S01]  /*4350*/  STL.64 [R1+0x78], R72 ;  /* 0x0000784801007387 */ /* 0x0003e20000100a00 */
[----:B------:R-:W-:-:S03]  /*4360*/  IMAD.WIDE R80, R80, 0x2, R118 ;  /* 0x0000000250507825 */ /* 0x000fc600078e0276 */
[----:B------:R-:W-:Y:S04]  /*4370*/  STL.64 [R1], R70 ;  /* 0x0000004601007387 */ /* 0x000fe80000100a00 */
[----:B------:R-:W2:Y:S01]  /*4380*/  @!P0 LDG.E.U16 R68, desc[UR8][R70.64] ;  /* 0x0000000846448981 */ /* 0x000ea2000c1e1500 */
[C---:B0-----:R-:W-:Y:S02]  /*4390*/  IMAD R76, R122.reuse, 0x6b, RZ ;  /* 0x0000006b7a4c7824 */ /* 0x041fe400078e02ff */
[----:B-1----:R-:W-:Y:S01]  /*43a0*/  IMAD R72, R122, 0x73, RZ ;  /* 0x000000737a487824 */ /* 0x002fe200078e02ff */
[----:B------:R-:W-:Y:S04]  /*43b0*/  STL.64 [R1+0x1070], R80 ;  /* 0x0010705001007387 */ /* 0x000fe80000100a00 */
[----:B------:R-:W-:Y:S04]  /*43c0*/  STL [R1+0xc8], R75 ;  /* 0x0000c84b01007387 */ /* 0x000fe80000100800 */
[----:B---3--:R0:W-:Y:S01]  /*43d0*/  STL [R1+0xbc], R74 ;  /* 0x0000bc4a01007387 */ /* 0x0081e20000100800 */
[----:B------:R-:W-:-:S03]  /*43e0*/  IMAD.WIDE R78, R76, 0x2, R120 ;  /* 0x000000024c4e7825 */ /* 0x000fc600078e0278 */
[----:B------:R-:W3:Y:S01]  /*43f0*/  @!P0 LDG.E.U16 R53, desc[UR8][R80.64] ;  /* 0x0000000850358981 */ /* 0x000ee2000c1e1500 */
[----:B------:R-:W-:-:S03]  /*4400*/  IMAD.WIDE R76, R76, 0x2, R118 ;  /* 0x000000024c4c7825 */ /* 0x000fc600078e0276 */
[----:B------:R-:W4:Y:S01]  /*4410*/  @!P1 LDG.E.U16 R52, desc[UR8][R78.64] ;  /* 0x000000084e349981 */ /* 0x000f22000c1e1500 */
[----:B0-----:R-:W-:-:S03]  /*4420*/  IMAD.WIDE R74, R72, 0x2, R120 ;  /* 0x00000002484a7825 */ /* 0x001fc600078e0278 */
[----:B------:R-:W3:Y:S01]  /*4430*/  @!P1 LDG.E.U16 R51, desc[UR8][R76.64] ;  /* 0x000000084c339981 */ /* 0x000ee2000c1e1500 */
[----:B------:R-:W-:-:S03]  /*4440*/  IMAD.WIDE R72, R72, 0x2, R118 ;  /* 0x0000000248487825 */ /* 0x000fc600078e0276 */
[----:B------:R-:W3:Y:S04]  /*4450*/  @!P5 LDG.E.U16 R50, desc[UR8][R74.64] ;  /* 0x000000084a32d981 */ /* 0x000ee8000c1e1500 */
[----:B------:R-:W3:Y:S01]  /*4460*/  @!P5 LDG.E.U16 R4, desc[UR8][R72.64] ;  /* 0x000000084804d981 */ /* 0x000ee2000c1e1500 */
[----:B------:R-:W-:-:S03]  /*4470*/  VIADD R2, R113, 0xfffffff3 ;  /* 0xfffffff371027836 */ /* 0x000fc60000000000 */
[----:B------:R-:W-:Y:S04]  /*4480*/  STL.64 [R1+0x1080], R78 ;  /* 0x0010804e01007387 */ /* 0x000fe80000100a00 */
[----:B------:R-:W-:Y:S04]  /*4490*/  STL.64 [R1+0x1088], R76 ;  /* 0x0010884c01007387 */ /* 0x000fe80000100a00 */
[----:B------:R-:W-:Y:S01]  /*44a0*/  STL.64 [R1+0x1090], R74 ;  /* 0x0010904a01007387 */ /* 0x000fe20000100a00 */
[----:B------:R-:W-:-:S03]  /*44b0*/  VIADD R3, R113, 0xfffffffb ;  /* 0xfffffffb71037836 */ /* 0x000fc60000000000 */
[----:B------:R-:W-:Y:S04]  /*44c0*/  STL.64 [R1+0x10a0], R72 ;  /* 0x0010a04801007387 */ /* 0x000fe80000100a00 */
[----:B------:R-:W-:Y:S01]  /*44d0*/  STL [R1+0xb8], R69 ;  /* 0x0000b84501007387 */ /* 0x000fe20000100800 */
[----:B------:R-:W-:Y:S01]  /*44e0*/  ISETP.GE.U32.AND P0, PT, R2, 0x7fffff74, PT ;  /* 0x7fffff740200780c */ /* 0x000fe20003f06070 */
[----:B------:R-:W-:Y:S01]  /*44f0*/  VIADD R2, R113, 0xffffffe3 ;  /* 0xffffffe371027836 */ /* 0x000fe20000000000 */
[----:B------:R-:W-:Y:S02]  /*4500*/  PRMT R54, RZ, 0x7610, R54 ;  /* 0x00007610ff367816 */ /* 0x000fe40000000036 */
[----:B------:R-:W-:Y:S02]  /*4510*/  ISETP.GE.U32.AND P4, PT, R3, 0x7fffff7c, PT ;  /* 0x7fffff7c0300780c */ /* 0x000fe40003f86070 */
[----:B------:R-:W-:-:S02]  /*4520*/  PRMT R55, RZ, 0x7610, R55 ;  /* 0x00007610ff377816 */ /* 0x000fc40000000037 */
[----:B------:R-:W-:Y:S01]  /*4530*/  ISETP.GE.U32.AND P5, PT, R2, 0x7fffff64, PT ;  /* 0x7fffff640200780c */ /* 0x000fe20003fa6070 */
[C---:B------:R-:W-:Y:S01]  /*4540*/  IMAD.SHL.U32 R2, R122.reuse, 0x4, RZ ;  /* 0x000000047a027824 */ /* 0x040fe200078e00ff */
[----:B------:R-:W-:Y:S02]  /*4550*/  PRMT R48, RZ, 0x7610, R48 ;  /* 0x00007610ff307816 */ /* 0x000fe40000000030 */
[----:B------:R-:W-:Y:S01]  /*4560*/  PRMT R49, RZ, 0x7610, R49 ;  /* 0x00007610ff317816 */ /* 0x000fe20000000031 */
[----:B--2---:R0:W-:Y:S02]  /*4570*/  STL [R1+0x54], R68 ;  /* 0x0000544401007387 */ /* 0x0041e40000100800 */
[----:B0-----:R-:W-:-:S04]  /*4580*/  IMAD R68, R122, 0x7b, RZ ;  /* 0x0000007b7a447824 */ /* 0x001fc800078e02ff */
[----:B------:R-:W-:-:S04]  /*4590*/  IMAD.WIDE R70, R68, 0x2, R120 ;  /* 0x0000000244467825 */ /* 0x000fc800078e0278 */
[----:B------:R-:W-:Y:S01]  /*45a0*/  IMAD.WIDE R68, R68, 0x2, R118 ;  /* 0x0000000244447825 */ /* 0x000fe200078e0276 */
[----:B------:R-:W2:Y:S04]  /*45b0*/  @!P6 LDG.E.U16 R55, desc[UR8][R70.64] ;  /* 0x000000084637e981 */ /* 0x000ea8000c1e1500 */
[----:B------:R-:W2:Y:S04]  /*45c0*/  @!P6 LDG.E.U16 R54, desc[UR8][R68.64] ;  /* 0x000000084436e981 */ /* 0x000ea8000c1e1500 */
[----:B---3--:R-:W-:Y:S04]  /*45d0*/  STL [R1+0x250], R4 ;  /* 0x0002500401007387 */ /* 0x008fe80000100800 */
[----:B------:R-:W-:Y:S04]  /*45e0*/  STL [R1+0x50], R53 ;  /* 0x0000503501007387 */ /* 0x000fe80000100800 */
[----:B----4-:R0:W-:Y:S04]  /*45f0*/  STL [R1+0x4c], R52 ;  /* 0x00004c3401007387 */ /* 0x0101e80000100800 */
[----:B------:R-:W-:Y:S04]  /*4600*/  STL [R1+0x254], R50 ;  /* 0x0002543201007387 */ /* 0x000fe80000100800 */
[----:B------:R1:W-:Y:S01]  /*4610*/  STL [R1+0x48], R51 ;  /* 0x0000483301007387 */ /* 0x0003e20000100800 */
[----:B0-----:R-:W-:-:S05]  /*4620*/  IMAD.WIDE R52, R2, 0x2, R120 ;  /* 0x0000000202347825 */ /* 0x001fca00078e0278 */
[----:B------:R0:W3:Y:S01]  /*4630*/  @!P4 LDG.E.U16 R49, desc[UR8][R52.64] ;  /* 0x000000083431c981 */ /* 0x0000e2000c1e1500 */
[----:B-1----:R-:W-:-:S05]  /*4640*/  IMAD.WIDE R50, R2, 0x2, R118 ;  /* 0x0000000202327825 */ /* 0x002fca00078e0276 */
[----:B------:R1:W4:Y:S01]  /*4650*/  @!P4 LDG.E.U16 R48, desc[UR8][R50.64] ;  /* 0x000000083230c981 */ /* 0x000322000c1e1500 */
[----:B------:R-:W-:-:S03]  /*4660*/  VIADD R3, R113, 0xffffffeb ;  /* 0xffffffeb71037836 */ /* 0x000fc60000000000 */
[----:B------:R-:W-:Y:S01]  /*4670*/  STL.64 [R1+0x10b0], R70 ;  /* 0x0010b04601007387 */ /* 0x000fe20000100a00 */
[----:B------:R-:W-:Y:S01]  /*4680*/  IMAD R2, R122, 0xc, RZ ;  /* 0x0000000c7a027824 */ /* 0x000fe200078e02ff */
[----:B------:R-:W-:Y:S02]  /*4690*/  ISETP.GE.U32.AND P1, PT, R3, 0x7fffff6c, PT ;  /* 0x7fffff6c0300780c */ /* 0x000fe40003f26070 */
[----:B------:R0:W-:Y:S01]  /*46a0*/  STL.64 [R1+0x5f0], R52 ;  /* 0x0005f03401007387 */ /* 0x0001e20000100a00 */
[----:B------:R-:W-:-:S03]  /*46b0*/  VIADD R3, R113, 0xffffffd3 ;  /* 0xffffffd371037836 */ /* 0x000fc60000000000 */
[----:B------:R1:W-:Y:S04]  /*46c0*/  STL.64 [R1+0x5e8], R50 ;  /* 0x0005e83201007387 */ /* 0x0003e80000100a00 */
[----:B------:R-:W-:Y:S01]  /*46d0*/  STL.64 [R1+0x10c0], R68 ;  /* 0x0010c04401007387 */ /* 0x000fe20000100a00 */
[----:B------:R-:W-:Y:S01]  /*46e0*/  ISETP.GE.U32.AND P4, PT, R3, 0x7fffff54, PT ;  /* 0x7fffff540300780c */ /* 0x000fe20003f86070 */
[----:B------:R-:W-:Y:S01]  /*46f0*/  IMAD R3, R122, 0x14, RZ ;  /* 0x000000147a037824 */ /* 0x000fe200078e02ff */
[----:B------:R-:W-:Y:S02]  /*4700*/  PRMT R46, RZ, 0x7610, R46 ;  /* 0x00007610ff2e7816 */ /* 0x000fe4000000002e */
[----:B------:R-:W-:Y:S01]  /*4710*/  PRMT R47, RZ, 0x7610, R47 ;  /* 0x00007610ff2f7816 */ /* 0x000fe2000000002f */
[----:B0-----:R-:W-:Y:S01]  /*4720*/  IMAD.WIDE R52, R2, 0x2, R118 ;  /* 0x0000000202347825 */ /* 0x001fe200078e0276 */
[----:B------:R-:W-:-:S02]  /*4730*/  PRMT R60, RZ, 0x7610, R60 ;  /* 0x00007610ff3c7816 */ /* 0x000fc4000000003c */
[----:B------:R-:W-:Y:S01]  /*4740*/  PRMT R61, RZ, 0x7610, R61 ;  /* 0x00007610ff3d7816 */ /* 0x000fe2000000003d */
[----:B-1----:R-:W-:-:S03]  /*4750*/  IMAD.WIDE R50, R3, 0x2, R120 ;  /* 0x0000000203327825 */ /* 0x002fc600078e0278 */
[----:B------:R-:W3:Y:S04]  /*4760*/  @!P0 LDG.E.U16 R60, desc[UR8][R52.64] ;  /* 0x00000008343c8981 */ /* 0x000ee8000c1e1500 */
[----:B------:R0:W3:Y:S04]  /*4770*/  @!P1 LDG.E.U16 R47, desc[UR8][R50.64] ;  /* 0x00000008322f9981 */ /* 0x0000e8000c1e1500 */
[----:B--2---:R-:W-:Y:S04]  /*4780*/  STL [R1+0x248], R54 ;  /* 0x0002483601007387 */ /* 0x004fe80000100800 */
[----:B------:R1:W-:Y:S02]  /*4790*/  STL [R1+0x24c], R55 ;  /* 0x00024c3701007387 */ /* 0x0003e40000100800 */
[----:B-1----:R-:W-:-:S05]  /*47a0*/  IMAD.WIDE R54, R2, 0x2, R120 ;  /* 0x0000000202367825 */ /* 0x002fca00078e0278 */
[----:B------:R-:W-:Y:S04]  /*47b0*/  STL.64 [R1+0x570], R54 ;  /* 0x0005703601007387 */ /* 0x000fe80000100a00 */
[----:B------:R-:W2:Y:S04]  /*47c0*/  @!P0 LDG.E.U16 R61, desc[UR8][R54.64] ;  /* 0x00000008363d8981 */ /* 0x000ea8000c1e1500 */
[----:B----4-:R-:W-:Y:S04]  /*47d0*/  STL [R1+0x440], R48 ;  /* 0x0004403001007387 */ /* 0x010fe80000100800 */
[----:B---3--:R1:W-:Y:S02]  /*47e0*/  STL [R1+0x444], R49 ;  /* 0x0004443101007387 */ /* 0x0083e40000100800 */
[----:B-1----:R-:W-:-:S05]  /*47f0*/  IMAD.WIDE R48, R3, 0x2, R118 ;  /* 0x0000000203307825 */ /* 0x002fca00078e0276 */
[----:B------:R1:W3:Y:S01]  /*4800*/  @!P1 LDG.E.U16 R46, desc[UR8][R48.64] ;  /* 0x00000008302e9981 */ /* 0x0002e2000c1e1500 */
        /* <DEDUP_REMOVED lines=8> */
[----:B----4-:R-:W4:Y:S04]  /*4890*/  LDL.LU.64 R52, [R1+0x1368] ;  /* 0x0013680001347983 */ /* 0x010f280000300a00 */
[----:B------:R0:W-:Y:S01]  /*48a0*/  STL.64 [R1+0x4f0], R50 ;  /* 0x0004f03201007387 */ /* 0x0001e20000100a00 */
[----:B------:R-:W-:-:S03]  /*48b0*/  PRMT R42, RZ, 0x7610, R42 ;  /* 0x00007610ff2a7816 */ /* 0x000fc6000000002a */
[----:B------:R1:W-:Y:S01]  /*48c0*/  STL.64 [R1+0x4e8], R48 ;  /* 0x0004e83001007387 */ /* 0x0003e20000100a00 */
[----:B------:R-:W-:Y:S02]  /*48d0*/  PRMT R43, RZ, 0x7610, R43 ;  /* 0x00007610ff2b7816 */ /* 0x000fe4000000002b */
[----:B------:R-:W-:Y:S02]  /*48e0*/  PRMT R62, RZ, 0x7610, R62 ;  /* 0x00007610ff3e7816 */ /* 0x000fe4000000003e */
[----:B------:R-:W-:Y:S01]  /*48f0*/  PRMT R63, RZ, 0x7610, R63 ;  /* 0x00007610ff3f7816 */ /* 0x000fe2000000003f */
[----:B0-----:R-:W-:-:S04]  /*4900*/  IMAD.WIDE R50, R2, 0x2, R118 ;  /* 0x0000000202327825 */ /* 0x001fc800078e0276 */
[----:B-1----:R-:W-:Y:S01]  /*4910*/  IMAD.WIDE R48, R3, 0x2, R118 ;  /* 0x0000000203307825 */ /* 0x002fe200078e0276 */
[----:B------:R-:W4:Y:S04]  /*4920*/  @!P5 LDG.E.U16 R62, desc[UR8][R50.64] ;  /* 0x00000008323ed981 */ /* 0x000f28000c1e1500 */
[----:B------:R-:W4:Y:S04]  /*4930*/  @!P6 LDG.E.U16 R42, desc[UR8][R48.64] ;  /* 0x00000008302ae981 */ /* 0x000f28000c1e1500 */
[----:B---3--:R-:W-:Y:S04]  /*4940*/  STL [R1+0x3d0], R46 ;  /* 0x0003d02e01007387 */ /* 0x008fe80000100800 */
[----:B------:R0:W-:Y:S04]  /*4950*/  STL [R1+0x3d4], R47 ;  /* 0x0003d42f01007387 */ /* 0x0001e80000100800 */
[----:B------:R-:W-:Y:S04]  /*4960*/  STL [R1+0x438], R60 ;  /* 0x0004383c01007387 */ /* 0x000fe80000100800 */
[----:B--2---:R1:W-:Y:S01]  /*4970*/  STL [R1+0x43c], R61 ;  /* 0x00043c3d01007387 */ /* 0x0043e20000100800 */
[----:B0-----:R-:W-:-:S05]  /*4980*/  IMAD.WIDE R46, R2, 0x2, R120 ;  /* 0x00000002022e7825 */ /* 0x001fca00078e0278 */
[----:B------:R-:W2:Y:S01]  /*4990*/  @!P5 LDG.E.U16 R63, desc[UR8][R46.64] ;  /* 0x000000082e3fd981 */ /* 0x000ea2000c1e1500 */
[----:B-1----:R-:W-:-:S05]  /*49a0*/  IMAD.WIDE R60, R3, 0x2, R120 ;  /* 0x00000002033c7825 */ /* 0x002fca00078e0278 */
[----:B------:R0:W3:Y:S01]  /*49b0*/  @!P6 LDG.E.U16 R43, desc[UR8][R60.64] ;  /* 0x000000083c2be981 */ /* 0x0000e2000c1e1500 */
[----:B------:R-:W-:-:S03]  /*49c0*/  VIADD R4, R113, 0xffffffcb ;  /* 0xffffffcb71047836 */ /* 0x000fc60000000000 */
[----:B------:R1:W-:Y:S02]  /*49d0*/  STL.64 [R1+0x470], R46 ;  /* 0x0004702e01007387 */ /* 0x0003e40000100a00 */
[----:B------:R-:W-:Y:S02]  /*49e0*/  ISETP.GE.U32.AND P0, PT, R4, 0x7fffff4c, PT ;  /* 0x7fffff4c0400780c */ /* 0x000fe40003f06070 */
[----:B------:R0:W-:Y:S01]  /*49f0*/  STL.64 [R1+0x468], R50 ;  /* 0x0004683201007387 */ /* 0x0001e20000100a00 */
[----:B------:R-:W-:Y:S01]  /*4a00*/  IMAD R3, R122, 0x34, RZ ;  /* 0x000000347a037824 */ /* 0x000fe200078e02ff */
[----:B------:R-:W-:Y:S02]  /*4a10*/  PRMT R38, RZ, 0x7610, R38 ;  /* 0x00007610ff267816 */ /* 0x000fe40000000026 */
[----:B-1----:R-:W2:Y:S04]  /*4a20*/  LDL.LU.64 R46, [R1+0x1360] ;  /* 0x00136000012e7983 */ /* 0x002ea80000300a00 */
[----:B0-----:R-:W2:Y:S04]  /*4a30*/  LDL.LU.64 R50, [R1+0x1358] ;  /* 0x0013580001327983 */ /* 0x001ea80000300a00 */
[----:B------:R0:W-:Y:S04]  /*4a40*/  STL.64 [R1+0x3f0], R60 ;  /* 0x0003f03c01007387 */ /* 0x0001e80000100a00 */
[----:B------:R-:W-:Y:S01]  /*4a50*/  STL.64 [R1+0x3e8], R48 ;  /* 0x0003e83001007387 */ /* 0x000fe20000100a00 */
[----:B------:R-:W-:-:S03]  /*4a60*/  PRMT R39, RZ, 0x7610, R39 ;  /* 0x00007610ff277816 */ /* 0x000fc60000000027 */
[----:B----4-:R-:W-:Y:S01]  /*4a70*/  STL [R1+0x3c0], R42 ;  /* 0x0003c02a01007387 */ /* 0x010fe20000100800 */
[----:B0-----:R-:W-:-:S05]  /*4a80*/  IMAD.WIDE R60, R3, 0x2, R118 ;  /* 0x00000002033c7825 */ /* 0x001fca00078e0276 */
[----:B------:R-:W4:Y:S04]  /*4a90*/  @!P0 LDG.E.U16 R38, desc[UR8][R60.64] ;  /* 0x000000083c268981 */ /* 0x000f28000c1e1500 */
[----:B---3--:R-:W-:Y:S04]  /*4aa0*/  STL [R1+0x3c4], R43 ;  /* 0x0003c42b01007387 */ /* 0x008fe80000100800 */
[----:B------:R-:W-:Y:S04]  /*4ab0*/  STL [R1+0x3c8], R62 ;  /* 0x0003c83e01007387 */ /* 0x000fe80000100800 */
[----:B--2---:R0:W-:Y:S02]  /*4ac0*/  STL [R1+0x3cc], R63 ;  /* 0x0003cc3f01007387 */ /* 0x0041e40000100800 */
        /* <DEDUP_REMOVED lines=57> */
[----:B------:R0:W-:Y:S04]  /*4e60*/  STL.64 [R1+0x1f0], R62 ;  /* 0x0001f03e01007387 */ /* 0x0001e80000100a00 */
[----:B------:R1:W-:Y:S04]  /*4e70*/  STL.64 [R1+0x1e8], R60 ;  /* 0x0001e83c01007387 */ /* 0x0003e80000100a00 */
[----:B------:R-:W-:Y:S04]  /*4e80*/  STL.64 [R1+0x170], R66 ;  /* 0x0001704201007387 */ /* 0x000fe80000100a00 */
[----:B----4-:R-:W-:Y:S01]  /*4e90*/  STL [R1+0x340], R58 ;  /* 0x0003403a01007387 */ /* 0x010fe20000100800 */
[----:B0-----:R-:W-:-:S03]  /*4ea0*/  IMAD.WIDE R62, R2, 0x2, R118 ;  /* 0x00000002023e7825 */ /* 0x001fc600078e0276 */
[----:B------:R0:W-:Y:S01]  /*4eb0*/  STL [R1+0x344], R59 ;  /* 0x0003443b01007387 */ /* 0x0001e20000100800 */
[----:B-1----:R-:W-:-:S03]  /*4ec0*/  IMAD.WIDE R60, R3, 0x2, R120 ;  /* 0x00000002033c7825 */ /* 0x002fc600078e0278 */
[----:B------:R-:W4:Y:S01]  /*4ed0*/  @!P6 LDG.E.U16 R57, desc[UR8][R62.64] ;  /* 0x000000083e39e981 */ /* 0x000f22000c1e1500 */
[----:B------:R-:W-:-:S03]  /*4ee0*/  VIADD R2, R113, 0xffffff83 ;  /* 0xffffff8371027836 */ /* 0x000fc60000000000 */
[----:B------:R-:W2:Y:S01]  /*4ef0*/  @!P4 LDG.E.U16 R55, desc[UR8][R60.64] ;  /* 0x000000083c37c981 */ /* 0x000ea2000c1e1500 */
[----:B0-----:R-:W-:-:S03]  /*4f00*/  IMAD.WIDE R58, R3, 0x2, R118 ;  /* 0x00000002033a7825 */ /* 0x001fc600078e0276 */
[----:B------:R-:W-:Y:S04]  /*4f10*/  STL.64 [R1+0x168], R62 ;  /* 0x0001683e01007387 */ /* 0x000fe80000100a00 */
[----:B------:R0:W2:Y:S01]  /*4f20*/  @!P4 LDG.E.U16 R54, desc[UR8][R58.64] ;  /* 0x000000083a36c981 */ /* 0x0000a2000c1e1500 */
[----:B------:R-:W-:Y:S01]  /*4f30*/  ISETP.GE.U32.AND P4, PT, R2, 0x7fffff04, PT ;  /* 0x7fffff040200780c */ /* 0x000fe20003f86070 */
[----:B------:R-:W-:Y:S02]  /*4f40*/  IMAD R2, R122, 0x5c, RZ ;  /* 0x0000005c7a027824 */ /* 0x000fe400078e02ff */
[----:B------:R-:W-:Y:S04]  /*4f50*/  STL.64 [R1+0xf0], R60 ;  /* 0x0000f03c01007387 */ /* 0x000fe80000100a00 */
[----:B------:R0:W-:Y:S02]  /*4f60*/  STL.64 [R1+0xe8], R58 ;  /* 0x0000e83a01007387 */ /* 0x0001e40000100a00 */
        /* <DEDUP_REMOVED lines=16> */
[C---:B------:R-:W-:Y:S01]  /*5070*/  IMAD.WIDE R62, R60.reuse, 0x2, R120 ;  /* 0x000000023c3e7825 */ /* 0x040fe200078e0278 */
        /* <DEDUP_REMOVED lines=9> */
[----:B------:R0:W-:Y:S04]  /*5110*/  STL [R1+0x2d4], R55 ;  /* 0x0002d43701007387 */ /* 0x0001e80000100800 */
[----:B------:R-:W-:Y:S01]  /*5120*/  STL.64 [R1+0x70], R58 ;  /* 0x0000703a01007387 */ /* 0x000fe20000100a00 */
[----:B0-----:R-:W-:-:S05]  /*5130*/  IMAD.WIDE R54, R2, 0x2, R118 ;  /* 0x0000000202367825 */ /* 0x001fca00078e0276 */
[----:B------:R-:W-:Y:S04]  /*5140*/  STL.64 [R1+0x68], R54 ;  /* 0x0000683601007387 */ /* 0x000fe80000100a00 */
[----:B------:R-:W-:Y:S04]  /*5150*/  STL.64 [R1+0x10c8], R66 ;  /* 0x0010c84201007387 */ /* 0x000fe80000100a00 */
[----:B------:R-:W-:Y:S04]  /*5160*/  STL.64 [R1+0x10d0], R64 ;  /* 0x0010d04001007387 */ /* 0x000fe80000100a00 */
[----:B----4-:R-:W-:Y:S04]  /*5170*/  STL [R1+0x338], R57 ;  /* 0x0003383901007387 */ /* 0x010fe80000100800 */
[----:B------:R0:W-:Y:S04]  /*5180*/  STL [R1+0x2cc], R56 ;  /* 0x0002cc3801007387 */ /* 0x0001e80000100800 */
[----:B------:R-:W2:Y:S01]  /*5190*/  @!P0 LDG.E.U16 R53, desc[UR8][R54.64] ;  /* 0x0000000836358981 */ /* 0x000ea2000c1e1500 */
[----:B0-----:R-:W-:-:S04]  /*51a0*/  IMAD R56, R122, 0x74, RZ ;  /* 0x000000747a387824 */ /* 0x001fc800078e02ff */
[----:B------:R-:W-:-:S04]  /*51b0*/  IMAD.WIDE R58, R56, 0x2, R120 ;  /* 0x00000002383a7825 */ /* 0x000fc800078e0278 */
[----:B------:R-:W-:Y:S01]  /*51c0*/  IMAD.WIDE R56, R56, 0x2, R118 ;  /* 0x0000000238387825 */ /* 0x000fe200078e0276 */
[----:B------:R-:W4:Y:S04]  /*51d0*/  @!P6 LDG.E.U16 R44, desc[UR8][R58.64] ;  /* 0x000000083a2ce981 */ /* 0x000f28000c1e1500 */
[----:B------:R-:W4:Y:S01]  /*51e0*/  @!P6 LDG.E.U16 R4, desc[UR8][R56.64] ;  /* 0x000000083804e981 */ /* 0x000f22000c1e1500 */
[C---:B------:R-:W-:Y:S02]  /*51f0*/  VIADD R2, R113.reuse, 0xfffffff2 ;  /* 0xfffffff271027836 */ /* 0x040fe40000000000 */
[C---:B------:R-:W-:Y:S01]  /*5200*/  VIADD R3, R113.reuse, 0xfffffffa ;  /* 0xfffffffa71037836 */ /* 0x040fe20000000000 */
[----:B------:R-:W-:Y:S02]  /*5210*/  STL.64 [R1+0x10e0], R62 ;  /* 0x0010e03e01007387 */ /* 0x000fe40000100a00 */
[----:B------:R-:W-:Y:S01]  /*5220*/  ISETP.GE.U32.AND P1, PT, R2, 0x7fffff73, PT ;  /* 0x7fffff730200780c */ /* 0x000fe20003f26070 */
[----:B------:R-:W-:Y:S01]  /*5230*/  VIADD R2, R113, 0xffffffe2 ;  /* 0xffffffe271027836 */ /* 0x000fe20000000000 */
[----:B------:R-:W-:Y:S01]  /*5240*/  STL.64 [R1+0x10f0], R60 ;  /* 0x0010f03c01007387 */ /* 0x000fe20000100a00 */
[----:B------:R-:W-:-:S03]  /*5250*/  ISETP.GE.U32.AND P0, PT, R3, 0x7fffff7b, PT ;  /* 0x7fffff7b0300780c */ /* 0x000fc60003f06070 */
[----:B------:R-:W-:Y:S01]  /*5260*/  STL.64 [R1+0x1100], R58 ;  /* 0x0011003a01007387 */ /* 0x000fe20000100a00 */
[----:B------:R-:W-:-:S03]  /*5270*/  ISETP.GE.U32.AND P6, PT, R2, 0x7fffff63, PT ;  /* 0x7fffff630200780c */ /* 0x000fc60003fc6070 */
[----:B------:R-:W-:Y:S01]  /*5280*/  STL.64 [R1+0x1108], R56 ;  /* 0x0011083801007387 */ /* 0x000fe20000100a00 */
[C---:B------:R-:W-:Y:S01]  /*5290*/  IMAD R2, R122.reuse, 0x5, RZ ;  /* 0x000000057a027824 */ /* 0x040fe200078e02ff */
[----:B------:R-:W-:Y:S02]  /*52a0*/  PRMT R36, RZ, 0x7610, R36 ;  /* 0x00007610ff247816 */ /* 0x000fe40000000024 */
[----:B------:R-:W-:Y:S02]  /*52b0*/  PRMT R37, RZ, 0x7610, R37 ;  /* 0x00007610ff257816 */ /* 0x000fe40000000025 */
[----:B------:R-:W-:Y:S02]  /*52c0*/  PRMT R50, RZ, 0x7610, R50 ;  /* 0x00007610ff327816 */ /* 0x000fe40000000032 */
[----:B------:R-:W-:Y:S01]  /*52d0*/  PRMT R51, RZ, 0x7610, R51 ;  /* 0x00007610ff337816 */ /* 0x000fe20000000033 */
[----:B--2---:R-:W-:Y:S04]  /*52e0*/  STL [R1+0x2c8], R53 ;  /* 0x0002c83501007387 */ /* 0x004fe80000100800 */
[----:B---3--:R0:W-:Y:S02]  /*52f0*/  STL [R1+0x2c4], R52 ;  /* 0x0002c43401007387 */ /* 0x0081e40000100800 */
[----:B0-----:R-:W-:-:S02]  /*5300*/  IMAD R52, R122, 0x7c, RZ ;  /* 0x0000007c7a347824 */ /* 0x001fc400078e02ff */
[----:B----4-:R-:W-:Y:S04]  /*5310*/  STL [R1+0x62c], R4 ;  /* 0x00062c0401007387 */ /* 0x010fe80000100800 */
[----:B------:R-:W-:Y:S04]  /*5320*/  STL [R1+0x2c0], R47 ;  /* 0x0002c02f01007387 */ /* 0x000fe80000100800 */
[----:B------:R0:W-:Y:S01]  /*5330*/  STL [R1+0x2bc], R46 ;  /* 0x0002bc2e01007387 */ /* 0x0001e20000100800 */
[----:B------:R-:W-:-:S03]  /*5340*/  IMAD.WIDE R54, R52, 0x2, R120 ;  /* 0x0000000234367825 */ /* 0x000fc600078e0278 */
[----:B------:R-:W-:Y:S01]  /*5350*/  STL [R1+0x638], R44 ;  /* 0x0006382c01007387 */ /* 0x000fe20000100800 */
[----:B------:R-:W-:-:S03]  /*5360*/  IMAD.WIDE R52, R52, 0x2, R118 ;  /* 0x0000000234347825 */ /* 0x000fc600078e0276 */
[----:B------:R1:W-:Y:S01]  /*5370*/  STL [R1+0x2b8], R45 ;  /* 0x0002b82d01007387 */ /* 0x0003e20000100800 */
[----:B0-----:R-:W-:-:S03]  /*5380*/  IMAD.WIDE R46, R2, 0x2, R120 ;  /* 0x00000002022e7825 */ /* 0x001fc600078e0278 */
[----:B------:R-:W2:Y:S04]  /*5390*/  @!P4 LDG.E.U16 R50, desc[UR8][R52.64] ;  /* 0x000000083432c981 */ /* 0x000ea8000c1e1500 */
[----:B------:R0:W3:Y:S01]  /*53a0*/  @!P0 LDG.E.U16 R37, desc[UR8][R46.64] ;  /* 0x000000082e258981 */ /* 0x0000e2000c1e1500 */
[----:B-1----:R-:W-:-:S03]  /*53b0*/  IMAD.WIDE R44, R2, 0x2, R118 ;  /* 0x00000002022c7825 */ /* 0x002fc600078e0276 */
[----:B------:R-:W4:Y:S04]  /*53c0*/  @!P4 LDG.E.U16 R51, desc[UR8][R54.64] ;  /* 0x000000083633c981 */ /* 0x000f28000c1e1500 */
[----:B------:R1:W2:Y:S01]  /*53d0*/  @!P0 LDG.E.U16 R36, desc[UR8][R44.64] ;  /* 0x000000082c248981 */ /* 0x0002a2000c1e1500 */
[----:B------:R-:W-:-:S05]  /*53e0*/  VIADD R3, R113, 0xffffffea ;  /* 0xffffffea71037836 */ /* 0x000fca0000000000 */
[----:B------:R-:W-:Y:S01]  /*53f0*/  ISETP.GE.U32.AND P5, PT, R3, 0x7fffff6b, PT ;  /* 0x7fffff6b0300780c */ /* 0x000fe20003fa6070 */
[----:B------:R-:W-:Y:S01]  /*5400*/  VIADD R3, R113, 0xffffffd2 ;  /* 0xffffffd271037836 */ /* 0x000fe20000000000 */
[----:B------:R-:W-:Y:S04]  /*5410*/  STL.64 [R1+0x1118], R54 ;  /* 0x0011183601007387 */ /* 0x000fe80000100a00 */
[----:B------:R0:W-:Y:S01]  /*5420*/  STL.64 [R1+0x5e0], R46 ;  /* 0x0005e02e01007387 */ /* 0x0001e20000100a00 */
[----:B------:R-:W-:Y:S01]  /*5430*/  ISETP.GE.U32.AND P0, PT, R3, 0x7fffff53, PT ;  /* 0x7fffff530300780c */ /* 0x000fe20003f06070 */
[C---:B------:R-:W-:Y:S02]  /*5440*/  IMAD R3, R122.reuse, 0x15, RZ ;  /* 0x000000157a037824 */ /* 0x040fe400078e02ff */
[----:B------:R1:W-:Y:S01]  /*5450*/  STL.64 [R1+0x5d8], R44 ;  /* 0x0005d82c01007387 */ /* 0x0003e20000100a00 */
[----:B------:R-:W-:-:S03]  /*5460*/  IMAD R2, R122, 0xd, RZ ;  /* 0x0000000d7a027824 */ /* 0x000fc600078e02ff */
[----:B------:R-:W-:Y:S01]  /*5470*/  STL.64 [R1+0x1128], R52 ;  /* 0x0011283401007387 */ /* 0x000fe20000100a00 */
[----:B------:R-:W-:Y:S02]  /*5480*/  PRMT R40, RZ, 0x7610, R40 ;  /* 0x00007610ff287816 */ /* 0x000fe40000000028 */
[----:B------:R-:W-:Y:S01]  /*5490*/  PRMT R41, RZ, 0x7610, R41 ;  /* 0x00007610ff297816 */ /* 0x000fe20000000029 */
[----:B0-----:R-:W-:Y:S01]  /*54a0*/  IMAD.WIDE R46, R3, 0x2, R118 ;  /* 0x00000002032e7825 */ /* 0x001fe200078e0276 */
[----:B------:R-:W-:Y:S02]  /*54b0*/  PRMT R124, RZ, 0x7610, R124 ;  /* 0x00007610ff7c7816 */ /* 0x000fe4000000007c */
[----:B------:R-:W-:Y:S01]  /*54c0*/  PRMT R125, RZ, 0x7610, R125 ;  /* 0x00007610ff7d7816 */ /* 0x000fe2000000007d */
[----:B-1----:R-:W-:Y:S01]  /*54d0*/  IMAD.WIDE R44, R2, 0x2, R120 ;  /* 0x00000002022c7825 */ /* 0x002fe200078e0278 */
[----:B------:R-:W4:Y:S03]  /*54e0*/  @!P5 LDG.E.U16 R40, desc[UR8][R46.64] ;  /* 0x000000082e28d981 */ /* 0x000f26000c1e1500 */
[----:B------:R-:W-:Y:S01]  /*54f0*/  VIADD R4, R113, 0xffffffda ;  /* 0xffffffda71047836 */ /* 0x000fe20000000000 */
[----:B------:R-:W4:Y:S04]  /*5500*/  @!P1 LDG.E.U16 R125, desc[UR8][R44.64] ;  /* 0x000000082c7d9981 */ /* 0x000f28000c1e1500 */
[----:B------:R-:W-:-:S02]  /*5510*/  ISETP.GE.U32.AND P4, PT, R4, 0x7fffff5b, PT ;  /* 0x7fffff5b0400780c */ /* 0x000fc40003f86070 */
[----:B------:R-:W-:Y:S02]  /*5520*/  PRMT R42, RZ, 0x7610, R42 ;  /* 0x00007610ff2a7816 */ /* 0x000fe4000000002a */
[----:B------:R-:W-:Y:S01]  /*5530*/  PRMT R43, RZ, 0x7610, R43 ;  /* 0x00007610ff2b7816 */ /* 0x000fe2000000002b */
[----:B--2---:R-:W-:Y:S04]  /*5540*/  STL [R1+0x6c4], R36 ;  /* 0x0006c42401007387 */ /* 0x004fe80000100800 */
[----:B---3--:R0:W-:Y:S04]  /*5550*/  STL [R1+0x6c8], R37 ;  /* 0x0006c82501007387 */ /* 0x0081e80000100800 */
[----:B------:R-:W-:Y:S04]  /*5560*/  STL [R1+0x448], R50 ;  /* 0x0004483201007387 */ /* 0x000fe80000100800 */
[----:B----4-:R1:W-:Y:S01]  /*5570*/  STL [R1+0x44c], R51 ;  /* 0x00044c3301007387 */ /* 0x0103e20000100800 */
[----:B0-----:R-:W-:-:S05]  /*5580*/  IMAD.WIDE R36, R2, 0x2, R118 ;  /* 0x0000000202247825 */ /* 0x001fca00078e0276 */
[----:B------:R-:W2:Y:S01]  /*5590*/  @!P1 LDG.E.U16 R124, desc[UR8][R36.64] ;  /* 0x00000008247c9981 */ /* 0x000ea2000c1e1500 */
[----:B-1----:R-:W-:-:S05]  /*55a0*/  IMAD.WIDE R50, R3, 0x2, R120 ;  /* 0x0000000203327825 */ /* 0x002fca00078e0278 */
[----:B------:R0:W3:Y:S01]  /*55b0*/  @!P5 LDG.E.U16 R41, desc[UR8][R50.64] ;  /* 0x000000083229d981 */ /* 0x0000e2000c1e1500 */
[----:B------:R-:W-:-:S03]  /*55c0*/  IMAD R3, R122, 0x25, RZ ;  /* 0x000000257a037824 */ /* 0x000fc600078e02ff */
[----:B------:R1:W-:Y:S04]  /*55d0*/  STL.64 [R1+0x560], R44 ;  /* 0x0005602c01007387 */ /* 0x0003e80000100a00 */
[----:B------:R4:W-:Y:S04]  /*55e0*/  STL.64 [R1+0x558], R36 ;  /* 0x0005582401007387 */ /* 0x0009e80000100a00 */
[----:B-1----:R-:W2:Y:S04]  /*55f0*/  LDL.LU.64 R44, [R1+0x1330] ;  /* 0x00133000012c7983 */ /* 0x002ea80000300a00 */
[----:B----4-:R-:W4:Y:S04]  /*5600*/  LDL.LU.64 R36, [R1+0x1328] ;  /* 0x0013280001247983 */ /* 0x010f280000300a00 */
[----:B------:R0:W-:Y:S04]  /*5610*/  STL.64 [R1+0x4e0], R50 ;  /* 0x0004e03201007387 */ /* 0x0001e80000100a00 */
[----:B------:R1:W-:Y:S01]  /*5620*/  STL.64 [R1+0x4d8], R46 ;  /* 0x0004d82e01007387 */ /* 0x0003e20000100a00 */
[----:B0-----:R-:W-:-:S04]  /*5630*/  IMAD.WIDE R50, R3, 0x2, R120 ;  /* 0x0000000203327825 */ /* 0x001fc800078e0278 */
[----:B-1----:R-:W-:Y:S01]  /*5640*/  IMAD.WIDE R46, R3, 0x2, R118 ;  /* 0x00000002032e7825 */ /* 0x002fe200078e0276 */
[----:B------:R-:W4:Y:S04]  /*5650*/  @!P4 LDG.E.U16 R43, desc[UR8][R50.64] ;  /* 0x00000008322bc981 */ /* 0x000f28000c1e1500 */
[----:B------:R-:W4:Y:S01]  /*5660*/  @!P4 LDG.E.U16 R42, desc[UR8][R46.64] ;  /* 0x000000082e2ac981 */ /* 0x000f22000c1e1500 */
[----:B------:R-:W-:-:S03]  /*5670*/  VIADD R2, R113, 0xffffffc2 ;  /* 0xffffffc271027836 */ /* 0x000fc60000000000 */
[----:B------:R-:W-:Y:S02]  /*5680*/  STL [R1+0x6a4], R40 ;  /* 0x0006a42801007387 */ /* 0x000fe40000100800 */
[----:B------:R-:W-:Y:S01]  /*5690*/  ISETP.GE.U32.AND P5, PT, R2, 0x7fffff43, PT ;  /* 0x7fffff430200780c */ /* 0x000fe20003fa6070 */
[----:B------:R-:W-:Y:S01]  /*56a0*/  IMAD R2, R122, 0x1d, RZ ;  /* 0x0000001d7a027824 */ /* 0x000fe200078e02ff */
[----:B------:R-:W-:Y:S02]  /*56b0*/  PRMT R112, RZ, 0x7610, R112 ;  /* 0x00007610ff707816 */ /* 0x000fe40000000070 */
[----:B------:R-:W-:Y:S01]  /*56c0*/  PRMT R55, RZ, 0x7610, R55 ;  /* 0x00007610ff377816 */ /* 0x000fe20000000037 */
[----:B------:R-:W-:Y:S01]  /*56d0*/  VIADD R4, R113, 0xffffffca ;  /* 0xffffffca71047836 */ /* 0x000fe20000000000 */
[----:B------:R-:W-:Y:S02]  /*56e0*/  PRMT R48, RZ, 0x7610, R48 ;  /* 0x00007610ff307816 */ /* 0x000fe40000000030 */
[----:B------:R-:W-:-:S02]  /*56f0*/  PRMT R49, RZ, 0x7610, R49 ;  /* 0x00007610ff317816 */ /* 0x000fc40000000031 */
[----:B------:R-:W-:Y:S01]  /*5700*/  ISETP.GE.U32.AND P1, PT, R4, 0x7fffff4b, PT ;  /* 0x7fffff4b0400780c */ /* 0x000fe20003f26070 */
[----:B------:R-:W-:Y:S01]  /*5710*/  IMAD R3, R122, 0x35, RZ ;  /* 0x000000357a037824 */ /* 0x000fe200078e02ff */
[----:B------:R-:W-:Y:S02]  /*5720*/  PRMT R38, RZ, 0x7610, R38 ;  /* 0x00007610ff267816 */ /* 0x000fe40000000026 */
[----:B------:R-:W-:Y:S01]  /*5730*/  PRMT R39, RZ, 0x7610, R39 ;  /* 0x00007610ff277816 */ /* 0x000fe20000000027 */
[----:B---3--:R0:W-:Y:S04]  /*5740*/  STL [R1+0x6a8], R41 ;  /* 0x0006a82901007387 */ /* 0x0081e80000100800 */
[----:B--2---:R-:W-:Y:S04]  /*5750*/  STL [R1+0x6b4], R124 ;  /* 0x0006b47c01007387 */ /* 0x004fe80000100800 */
[----:B------:R1:W-:Y:S01]  /*5760*/  STL [R1+0x6b8], R125 ;  /* 0x0006b87d01007387 */ /* 0x0003e20000100800 */
[----:B0-----:R-:W-:-:S04]  /*5770*/  IMAD.WIDE R40, R2, 0x2, R120 ;  /* 0x0000000202287825 */ /* 0x001fc800078e0278 */
[----:B-1----:R-:W-:Y:S01]  /*5780*/  IMAD.WIDE R124, R2, 0x2, R118 ;  /* 0x00000002027c7825 */ /* 0x002fe200078e0276 */
[----:B------:R-:W2:Y:S03]  /*5790*/  @!P6 LDG.E.U16 R112, desc[UR8][R40.64] ;  /* 0x000000082870e981 */ /* 0x000ea6000c1e1500 */
[----:B------:R-:W-:Y:S01]  /*57a0*/  VIADD R2, R113, 0xffffffb2 ;  /* 0xffffffb271027836 */ /* 0x000fe20000000000 */
[----:B------:R0:W-:Y:S04]  /*57b0*/  STL.64 [R1+0x460], R40 ;  /* 0x0004602801007387 */ /* 0x0001e80000100a00 */
[----:B------:R-:W-:Y:S01]  /*57c0*/  ISETP.GE.U32.AND P4, PT, R2, 0x7fffff33, PT ;  /* 0x7fffff330200780c */ /* 0x000fe20003f86070 */
[----:B------:R-:W-:Y:S01]  /*57d0*/  IMAD R2, R122, 0x2d, RZ ;  /* 0x0000002d7a027824 */ /* 0x000fe200078e02ff */
[----:B------:R1:W-:Y:S04]  /*57e0*/  STL.64 [R1+0x458], R124 ;  /* 0x0004587c01007387 */ /* 0x0003e80000100a00 */
[----:B------:R1:W3:Y:S04]  /*57f0*/  @!P6 LDG.E.U16 R55, desc[UR8][R124.64] ;  /* 0x000000087c37e981 */ /* 0x0002e8000c1e1500 */
[----:B0-----:R-:W3:Y:S04]  /*5800*/  LDL.LU.64 R40, [R1+0x1320] ;  /* 0x0013200001287983 */ /* 0x001ee80000300a00 */
[----:B------:R0:W-:Y:S01]  /*5810*/  STL.64 [R1+0x3e0], R50 ;  /* 0x0003e03201007387 */ /* 0x0001e20000100a00 */
[----:B-1----:R-:W-:-:S03]  /*5820*/  IMAD.WIDE R124, R2, 0x2, R120 ;  /* 0x00000002027c7825 */ /* 0x002fc600078e0278 */
[----:B------:R1:W-:Y:S01]  /*5830*/  STL.64 [R1+0x3d8], R46 ;  /* 0x0003d82e01007387 */ /* 0x0003e20000100a00 */
[----:B0-----:R-:W-:-:S03]  /*5840*/  IMAD.WIDE R50, R2, 0x2, R118 ;  /* 0x0000000202327825 */ /* 0x001fc600078e0276 */
[----:B------:R-:W-:Y:S04]  /*5850*/  STL.64 [R1+0x360], R124 ;  /* 0x0003607c01007387 */ /* 0x000fe80000100a00 */
[----:B------:R-:W3:Y:S01]  /*5860*/  @!P0 LDG.E.U16 R48, desc[UR8][R50.64] ;  /* 0x0000000832308981 */ /* 0x000ee2000c1e1500 */
[----:B-1----:R-:W-:-:S03]  /*5870*/  IMAD.WIDE R46, R3, 0x2, R120 ;  /* 0x00000002032e7825 */ /* 0x002fc600078e0278 */
[----:B----4-:R-:W-:Y:S04]  /*5880*/  STL [R1+0x694], R42 ;  /* 0x0006942a01007387 */ /* 0x010fe80000100800 */
[----:B------:R-:W4:Y:S04]  /*5890*/  @!P0 LDG.E.U16 R49, desc[UR8][R124.64] ;  /* 0x000000087c318981 */ /* 0x000f28000c1e1500 */
[----:B------:R0:W-:Y:S04]  /*58a0*/  STL [R1+0x698], R43 ;  /* 0x0006982b01007387 */ /* 0x0001e80000100800 */
[----:B------:R1:W4:Y:S01]  /*58b0*/  @!P1 LDG.E.U16 R39, desc[UR8][R46.64] ;  /* 0x000000082e279981 */ /* 0x000322000c1e1500 */
[----:B0-----:R-:W-:-:S05]  /*58c0*/  IMAD.WIDE R42, R3, 0x2, R118 ;  /* 0x00000002032a7825 */ /* 0x001fca00078e0276 */
[----:B------:R0:W4:Y:S01]  /*58d0*/  @!P1 LDG.E.U16 R38, desc[UR8][R42.64] ;  /* 0x000000082a269981 */ /* 0x000122000c1e1500 */
[----:B------:R-:W-:-:S03]  /*58e0*/  VIADD R2, R113, 0xffffffa2 ;  /* 0xffffffa271027836 */ /* 0x000fc60000000000 */
[----:B------:R-:W-:Y:S01]  /*58f0*/  STL.64 [R1+0x358], R50 ;  /* 0x0003583201007387 */ /* 0x000fe20000100a00 */
[----:B------:R-:W-:Y:S01]  /*5900*/  VIADD R4, R113, 0xffffffba ;  /* 0xffffffba71047836 */ /* 0x000fe20000000000 */
[----:B------:R-:W-:Y:S02]  /*5910*/  ISETP.GE.U32.AND P1, PT, R2, 0x7fffff23, PT ;  /* 0x7fffff230200780c */ /* 0x000fe40003f26070 */
[----:B------:R-:W4:Y:S01]  /*5920*/  LDL.LU R125, [R1+0x131c] ;  /* 0x00131c00017d7983 */ /* 0x000f220000300800 */
[----:B------:R-:W-:-:S03]  /*5930*/  IMAD R2, R122, 0x3d, RZ ;  /* 0x0000003d7a027824 */ /* 0x000fc600078e02ff */
[----:B------:R1:W-:Y:S04]  /*5940*/  STL.64 [R1+0x2e0], R46 ;  /* 0x0002e02e01007387 */ /* 0x0003e80000100a00 */
[----:B------:R0:W-:Y:S01]  /*5950*/  STL.64 [R1+0x2d8], R42 ;  /* 0x0002d82a01007387 */ /* 0x0001e20000100a00 */
[----:B------:R-:W-:Y:S02]  /*5960*/  PRMT R44, RZ, 0x7610, R44 ;  /* 0x00007610ff2c7816 */ /* 0x000fe4000000002c */
[----:B------:R-:W-:Y:S02]  /*5970*/  ISETP.GE.U32.AND P6, PT, R4, 0x7fffff3b, PT ;  /* 0x7fffff3b0400780c */ /* 0x000fe40003fc6070 */
[----:B------:R-:W-:Y:S01]  /*5980*/  PRMT R45, RZ, 0x7610, R45 ;  /* 0x00007610ff2d7816 */ /* 0x000fe2000000002d */
[----:B-1----:R-:W-:Y:S01]  /*5990*/  IMAD.WIDE R46, R2, 0x2, R118 ;  /* 0x00000002022e7825 */ /* 0x002fe200078e0276 */
[----:B------:R-:W-:-:S03]  /*59a0*/  PRMT R36, RZ, 0x7610, R36 ;  /* 0x00007610ff247816 */ /* 0x000fc60000000024 */
[----:B------:R-:W-:Y:S01]  /*59b0*/  IMAD R3, R122, 0x45, RZ ;  /* 0x000000457a037824 */ /* 0x000fe200078e02ff */
[----:B------:R-:W4:Y:S01]  /*59c0*/  @!P5 LDG.E.U16 R44, desc[UR8][R46.64] ;  /* 0x000000082e2cd981 */ /* 0x000f22000c1e1500 */
[----:B------:R-:W-:Y:S02]  /*59d0*/  PRMT R37, RZ, 0x7610, R37 ;  /* 0x00007610ff257816 */ /* 0x000fe40000000025 */
[----:B0-----:R-:W-:-:S05]  /*59e0*/  IMAD.WIDE R42, R3, 0x2, R120 ;  /* 0x00000002032a7825 */ /* 0x001fca00078e0278 */
[----:B------:R0:W4:Y:S04]  /*59f0*/  @!P6 LDG.E.U16 R37, desc[UR8][R42.64] ;  /* 0x000000082a25e981 */ /* 0x000128000c1e1500 */
[----:B--2---:R-:W-:Y:S04]  /*5a00*/  STL [R1+0x6a0], R112 ;  /* 0x0006a07001007387 */ /* 0x004fe80000100800 */
[----:B---3--:R-:W-:Y:S04]  /*5a10*/  STL [R1+0x69c], R55 ;  /* 0x00069c3701007387 */ /* 0x008fe80000100800 */
[----:B------:R-:W-:Y:S04]  /*5a20*/  STL [R1+0x68c], R48 ;  /* 0x00068c3001007387 */ /* 0x000fe80000100800 */
[----:B----4-:R1:W-:Y:S02]  /*5a30*/  STL [R1+0x690], R49 ;  /* 0x0006903101007387 */ /* 0x0103e40000100800 */
[----:B-1----:R-:W-:-:S05]  /*5a40*/  IMAD.WIDE R48, R2, 0x2, R120 ;  /* 0x0000000202307825 */ /* 0x002fca00078e0278 */
[----:B------:R-:W-:Y:S04]  /*5a50*/  STL.64 [R1+0x260], R48 ;  /* 0x0002603001007387 */ /* 0x000fe80000100a00 */
[----:B------:R-:W-:Y:S04]  /*5a60*/  STL [R1+0x684], R38 ;  /* 0x0006842601007387 */ /* 0x000fe80000100800 */
[----:B------:R-:W2:Y:S04]  /*5a70*/  @!P5 LDG.E.U16 R45, desc[UR8][R48.64] ;  /* 0x00000008302dd981 */ /* 0x000ea8000c1e1500 */
[----:B------:R1:W-:Y:S02]  /*5a80*/  STL [R1+0x688], R39 ;  /* 0x0006882701007387 */ /* 0x0003e40000100800 */
[----:B-1----:R-:W-:-:S05]  /*5a90*/  IMAD.WIDE R38, R3, 0x2, R118 ;  /* 0x0000000203267825 */ /* 0x002fca00078e0276 */
[----:B------:R1:W3:Y:S01]  /*5aa0*/  @!P6 LDG.E.U16 R36, desc[UR8][R38.64] ;  /* 0x000000082624e981 */ /* 0x0002e2000c1e1500 */
[C---:B------:R-:W-:Y:S02]  /*5ab0*/  VIADD R2, R113.reuse, 0xffffff92 ;  /* 0xffffff9271027836 */ /* 0x040fe40000000000 */
[----:B------:R-:W-:Y:S01]  /*5ac0*/  VIADD R4, R113, 0xffffffaa ;  /* 0xffffffaa71047836 */ /* 0x000fe20000000000 */
[----:B------:R-:W-:Y:S02]  /*5ad0*/  STL.64 [R1+0x258], R46 ;  /* 0x0002582e01007387 */ /* 0x000fe40000100a00 */
[----:B------:R-:W-:Y:S01]  /*5ae0*/  ISETP.GE.U32.AND P6, PT, R2, 0x7fffff13, PT ;  /* 0x7fffff130200780c */ /* 0x000fe20003fc6070 */
[----:B------:R-:W-:Y:S01]  /*5af0*/  IMAD R2, R122, 0x4d, RZ ;  /* 0x0000004d7a027824 */ /* 0x000fe200078e02ff */
[----:B------:R0:W-:Y:S01]  /*5b00*/  STL.64 [R1+0x1e0], R42 ;  /* 0x0001e02a01007387 */ /* 0x0001e20000100a00 */
[----:B------:R-:W-:-:S03]  /*5b10*/  ISETP.GE.U32.AND P0, PT, R4, 0x7fffff2b, PT ;  /* 0x7fffff2b0400780c */ /* 0x000fc60003f06070 */
[----:B------:R1:W-:Y:S04]  /*5b20*/  STL.64 [R1+0x1d8], R38 ;  /* 0x0001d82601007387 */ /* 0x0003e80000100a00 */
[----:B------:R-:W-:Y:S01]  /*5b30*/  STL [R1+0x67c], R44 ;  /* 0x00067c2c01007387 */ /* 0x000fe20000100800 */
[----:B------:R-:W-:Y:S01]  /*5b40*/  IMAD R3, R122, 0x55, RZ ;  /* 0x000000557a037824 */ /* 0x000fe200078e02ff */
[----:B------:R-:W-:Y:S02]  /*5b50*/  PRMT R5, RZ, 0x7610, R5 ;  /* 0x00007610ff057816 */ /* 0x000fe40000000005 */
[----:B------:R-:W-:Y:S01]  /*5b60*/  PRMT R41, RZ, 0x7610, R41 ;  /* 0x00007610ff297816 */ /* 0x000fe20000000029 */
[----:B0-----:R-:W-:Y:S01]  /*5b70*/  IMAD.WIDE R42, R2, 0x2, R118 ;  /* 0x00000002022a7825 */ /* 0x001fe200078e0276 */
[----:B------:R-:W-:-:S02]  /*5b80*/  PRMT R40, RZ, 0x7610, R40 ;  /* 0x00007610ff287816 */ /* 0x000fc40000000028 */
[----:B------:R-:W-:Y:S01]  /*5b90*/  PRMT R7, RZ, 0x7610, R7 ;  /* 0x00007610ff077816 */ /* 0x000fe20000000007 */
[----:B-1----:R-:W-:-:S03]  /*5ba0*/  IMAD.WIDE R38, R3, 0x2, R120 ;  /* 0x0000000203267825 */ /* 0x002fc600078e0278 */
[----:B------:R-:W4:Y:S04]  /*5bb0*/  @!P4 LDG.E.U16 R40, desc[UR8][R42.64] ;  /* 0x000000082a28c981 */ /* 0x000f28000c1e1500 */
[----:B------:R-:W4:Y:S04]  /*5bc0*/  @!P0 LDG.E.U16 R7, desc[UR8][R38.64] ;  /* 0x0000000826078981 */ /* 0x000f28000c1e1500 */
[----:B--2---:R0:W-:Y:S02]  /*5bd0*/  STL [R1+0x680], R45 ;  /* 0x0006802d01007387 */ /* 0x0041e40000100800 */
[----:B0-----:R-:W-:-:S05]  /*5be0*/  IMAD.WIDE R44, R2, 0x2, R120 ;  /* 0x00000002022c7825 */ /* 0x001fca00078e0278 */
[----:B------:R-:W-:Y:S04]  /*5bf0*/  STL.64 [R1+0x160], R44 ;  /* 0x0001602c01007387 */ /* 0x000fe80000100a00 */
[----:B---3--:R-:W-:Y:S04]  /*5c00*/  STL [R1+0x674], R36 ;  /* 0x0006742401007387 */ /* 0x008fe80000100800 */
[----:B------:R0:W-:Y:S04]  /*5c10*/  STL [R1+0x678], R37 ;  /* 0x0006782501007387 */ /* 0x0001e80000100800 */
[----:B------:R-:W2:Y:S01]  /*5c20*/  @!P4 LDG.E.U16 R41, desc[UR8][R44.64] ;  /* 0x000000082c29c981 */ /* 0x000ea2000c1e1500 */
[----:B0-----:R-:W-:-:S05]  /*5c30*/  IMAD.WIDE R36, R3, 0x2, R118 ;  /* 0x0000000203247825 */ /* 0x001fca00078e0276 */
[----:B------:R0:W3:Y:S01]  /*5c40*/  @!P0 LDG.E.U16 R5, desc[UR8][R36.64] ;  /* 0x0000000824058981 */ /* 0x0000e2000c1e1500 */
[C---:B------:R-:W-:Y:S02]  /*5c50*/  VIADD R4, R113.reuse, 0xffffff9a ;  /* 0xffffff9a71047836 */ /* 0x040fe40000000000 */
[----:B------:R-:W-:-:S03]  /*5c60*/  VIADD R2, R113, 0xffffff82 ;  /* 0xffffff8271027836 */ /* 0x000fc60000000000 */
[----:B------:R-:W-:Y:S01]  /*5c70*/  ISETP.GE.U32.AND P5, PT, R4, 0x7fffff1b, PT ;  /* 0x7fffff1b0400780c */ /* 0x000fe20003fa6070 */
[C---:B------:R-:W-:Y:S01]  /*5c80*/  VIADD R4, R113.reuse, 0xffffff8a ;  /* 0xffffff8a71047836 */ /* 0x040fe20000000000 */
[----:B------:R-:W-:Y:S01]  /*5c90*/  ISETP.GE.U32.AND P0, PT, R2, 0x7fffff03, PT ;  /* 0x7fffff030200780c */ /* 0x000fe20003f06070 */
[----:B------:R-:W-:Y:S01]  /*5ca0*/  STL.64 [R1+0x158], R42 ;  /* 0x0001582a01007387 */ /* 0x000fe20000100a00 */
[----:B------:R-:W-:Y:S01]  /*5cb0*/  IMAD R2, R122, 0x5d, RZ ;  /* 0x0000005d7a027824 */ /* 0x000fe200078e02ff */
[----:B------:R-:W-:Y:S02]  /*5cc0*/  PRMT R100, RZ, 0x7610, R100 ;  /* 0x00007610ff647816 */ /* 0x000fe40000000064 */
[----:B------:R-:W-:Y:S01]  /*5cd0*/  STL.64 [R1+0xe0], R38 ;  /* 0x0000e02601007387 */ /* 0x000fe20000100a00 */
[----:B------:R-:W-:Y:S02]  /*5ce0*/  ISETP.GE.U32.AND P4, PT, R4, 0x7fffff0b, PT ;  /* 0x7fffff0b0400780c */ /* 0x000fe40003f86070 */
[----:B------:R-:W-:Y:S01]  /*5cf0*/  PRMT R95, RZ, 0x7610, R95 ;  /* 0x00007610ff5f7816 */ /* 0x000fe2000000005f */
[----:B------:R0:W-:Y:S01]  /*5d00*/  STL.64 [R1+0xd8], R36 ;  /* 0x0000d82401007387 */ /* 0x0001e20000100a00 */
[----:B------:R-:W-:-:S02]  /*5d10*/  VIADD R3, R113, 0xfffffff9 ;  /* 0xfffffff971037836 */ /* 0x000fc40000000000 */
[----:B0-----:R-:W-:-:S05]  /*5d20*/  IMAD.WIDE R36, R2, 0x2, R120 ;  /* 0x0000000202247825 */ /* 0x001fca00078e0278 */
[----:B------:R-:W2:Y:S01]  /*5d30*/  @!P1 LDG.E.U16 R100, desc[UR8][R36.64] ;  /* 0x0000000824649981 */ /* 0x000ea2000c1e1500 */
[----:B------:R-:W-:Y:S01]  /*5d40*/  IMAD R48, R122, 0x65, RZ ;  /* 0x000000657a307824 */ /* 0x000fe200078e02ff */
[----:B------:R-:W0:Y:S03]  /*5d50*/  S2R R112, SR_TID.X ;  /* 0x0000000000707919 */ /* 0x000e260000002100 */
[----:B------:R-:W-:-:S04]  /*5d60*/  IMAD.WIDE R50, R48, 0x2, R120 ;  /* 0x0000000230327825 */ /* 0x000fc800078e0278 */
[----:B------:R-:W-:Y:S01]  /*5d70*/  IMAD.WIDE R48, R48, 0x2, R118 ;  /* 0x0000000230307825 */ /* 0x000fe200078e0276 */
[----:B------:R-:W-:Y:S02]  /*5d80*/  PRMT R87, RZ, 0x7610, R87 ;  /* 0x00007610ff577816 */ /* 0x000fe40000000057 */
[----:B------:R-:W-:Y:S01]  /*5d90*/  PRMT R69, RZ, 0x7610, R69 ;  /* 0x00007610ff457816 */ /* 0x000fe20000000045 */
[----:B------:R-:W-:Y:S01]  /*5da0*/  IMAD R44, R122, 0x6d, RZ ;  /* 0x0000006d7a2c7824 */ /* 0x000fe200078e02ff */
[----:B------:R-:W-:Y:S02]  /*5db0*/  PRMT R68, RZ, 0x7610, R68 ;  /* 0x00007610ff447816 */ /* 0x000fe40000000044 */
[----:B------:R-:W4:Y:S01]  /*5dc0*/  @!P5 LDG.E.U16 R87, desc[UR8][R50.64] ;  /* 0x000000083257d981 */ /* 0x000f22000c1e1500 */
[----:B------:R-:W-:Y:S01]  /*5dd0*/  PRMT R66, RZ, 0x7610, R66 ;  /* 0x00007610ff427816 */ /* 0x000fe20000000042 */
[C---:B------:R-:W-:Y:S02]  /*5de0*/  IMAD.WIDE R46, R44.reuse, 0x2, R120 ;  /* 0x000000022c2e7825 */ /* 0x040fe400078e0278 */
[----:B------:R-:W4:Y:S01]  /*5df0*/  @!P5 LDG.E.U16 R69, desc[UR8][R48.64] ;  /* 0x000000083045d981 */ /* 0x000f22000c1e1500 */
[----:B------:R-:W-:Y:S01]  /*5e00*/  PRMT R64, RZ, 0x7610, R64 ;  /* 0x00007610ff407816 */ /* 0x000fe20000000040 */
[----:B------:R-:W-:Y:S01]  /*5e10*/  IMAD.WIDE R44, R44, 0x2, R118 ;  /* 0x000000022c2c7825 */ /* 0x000fe200078e0276 */
[----:B------:R-:W-:Y:S01]  /*5e20*/  PRMT R65, RZ, 0x7610, R65 ;  /* 0x00007610ff417816 */ /* 0x000fe20000000041 */
[----:B------:R-:W4:Y:S04]  /*5e30*/  @!P6 LDG.E.U16 R68, desc[UR8][R46.64] ;  /* 0x000000082e44e981 */ /* 0x000f28000c1e1500 */
[----:B------:R-:W4:Y:S01]  /*5e40*/  @!P6 LDG.E.U16 R66, desc[UR8][R44.64] ;  /* 0x000000082c42e981 */ /* 0x000f22000c1e1500 */
[----:B------:R-:W-:-:S02]  /*5e50*/  PRMT R57, RZ, 0x7610, R57 ;  /* 0x00007610ff397816 */ /* 0x000fc40000000039 */
[----:B------:R-:W-:Y:S02]  /*5e60*/  PRMT R62, RZ, 0x7610, R62 ;  /* 0x00007610ff3e7816 */ /* 0x000fe4000000003e */
[----:B------:R-:W-:Y:S02]  /*5e70*/  PRMT R53, RZ, 0x7610, R53 ;  /* 0x00007610ff357816 */ /* 0x000fe40000000035 */
[----:B------:R-:W-:Y:S01]  /*5e80*/  PRMT R61, RZ, 0x7610, R61 ;  /* 0x00007610ff3d7816 */ /* 0x000fe2000000003d */
[----:B------:R-:W-:Y:S01]  /*5e90*/  IMAD R55, R122, 0x1e, RZ ;  /* 0x0000001e7a377824 */ /* 0x000fe200078e02ff */
[----:B------:R-:W-:Y:S02]  /*5ea0*/  PRMT R52, RZ, 0x7610, R52 ;  /* 0x00007610ff347816 */ /* 0x000fe40000000034 */
[----:B------:R-:W-:Y:S02]  /*5eb0*/  PRMT R54, RZ, 0x7610, R54 ;  /* 0x00007610ff367816 */ /* 0x000fe40000000036 */
[----:B------:R-:W-:-:S02]  /*5ec0*/  PRMT R60, RZ, 0x7610, R60 ;  /* 0x00007610ff3c7816 */ /* 0x000fc4000000003c */
[----:B------:R-:W-:Y:S02]  /*5ed0*/  PRMT R58, RZ, 0x7610, R58 ;  /* 0x00007610ff3a7816 */ /* 0x000fe4000000003a */
[----:B------:R-:W-:Y:S02]  /*5ee0*/  PRMT R56, RZ, 0x7610, R56 ;  /* 0x00007610ff387816 */ /* 0x000fe40000000038 */
[----:B------:R-:W-:Y:S01]  /*5ef0*/  PRMT R104, RZ, 0x7610, R104 ;  /* 0x00007610ff687816 */ /* 0x000fe20000000068 */
[----:B------:R-:W-:-:S04]  /*5f00*/  @!UP0 UIADD3 UR10, UPT, UPT, -UR10, 0x100000, URZ ;  /* 0x001000000a0a8890 */ /* 0x000fc8000fffe1ff */
[----:B------:R-:W-:Y:S02]  /*5f10*/  @!UP0 USHF.L.U32 UR11, UR10, 0xb, URZ ;  /* 0x0000000b0a0b8899 */ /* 0x000fe400080006ff */
[----:B------:R-:W-:Y:S01]  /*5f20*/  @!UP0 USHF.L.U32 UR10, UR10, 0x1, URZ ;  /* 0x000000010a0a8899 */ /* 0x000fe200080006ff */
[----:B------:R-:W-:Y:S01]  /*5f30*/  VOTEU.ALL UP0, P2 ;  /* 0x0000000000ff7886 */ /* 0x000fe20001000000 */
[----:B------:R-:W-:-:S10]  /*5f40*/  PRMT R103, RZ, 0x7610, R103 ;  /* 0x00007610ff677816 */ /* 0x000fd40000000067 */
[----:B------:R1:W0:Y:S01]  /*5f50*/  @!UP0 SYNCS.EXCH.64 URZ, [UR4+0x50008], UR10 ;  /* 0x0500080a04ff85b2 */ /* 0x0002220008000100 */
[----:B---3--:R3:W-:Y:S02]  /*5f60*/  STL [R1+0x664], R5 ;  /* 0x0006640501007387 */ /* 0x0087e40000100800 */
[----:B---3--:R-:W-:Y:S02]  /*5f70*/  IMAD.WIDE R4, R2, 0x2, R118 ;  /* 0x0000000202047825 */ /* 0x008fe400078e0276 */
[----:B------:R-:W-:Y:S04]  /*5f80*/  STL.64 [R1+0x60], R36 ;  /* 0x0000602401007387 */ /* 0x000fe80000100a00 */
[----:B------:R3:W4:Y:S01]  /*5f90*/  @!P1 LDG.E.U16 R95, desc[UR8][R4.64] ;  /* 0x00000008045f9981 */ /* 0x000722000c1e1500 */
[----:B------:R-:W-:-:S02]  /*5fa0*/  ISETP.GE.U32.AND P1, PT, R3, 0x7fffff7a, PT ;  /* 0x7fffff7a0300780c */ /* 0x000fc40003f26070 */
[----:B------:R-:W-:Y:S01]  /*5fb0*/  IABS R3, R125 ;  /* 0x0000007d00037213 */ /* 0x000fe20000000000 */
[----:B------:R3:W-:Y:S03]  /*5fc0*/  STL.64 [R1+0x58], R4 ;  /* 0x0000580401007387 */ /* 0x0007e60000100a00 */
[----:B---3--:R-:W3:Y:S01]  /*5fd0*/  I2F.RP R4, R3 ;  /* 0x0000000300047306 */ /* 0x008ee20000209400 */
[----:B------:R-:W-:Y:S01]  /*5fe0*/  STL.64 [R1+0x1138], R50 ;  /* 0x0011383201007387 */ /* 0x000fe20000100a00 */
[----:B------:R-:W-:-:S03]  /*5ff0*/  VIADD R2, R113, 0xfffffff1 ;  /* 0xfffffff171027836 */ /* 0x000fc60000000000 */
[----:B------:R-:W-:Y:S03]  /*6000*/  STL.64 [R1+0x1140], R48 ;  /* 0x0011403001007387 */ /* 0x000fe60000100a00 */
[----:B---3--:R-:W3:Y:S01]  /*6010*/  MUFU.RCP R4, R4 ;  /* 0x0000000400047308 */ /* 0x008ee20000001000 */
[----:B--2---:R-:W-:Y:S04]  /*6020*/  STL [R1+0x670], R41 ;  /* 0x0006702901007387 */ /* 0x004fe80000100800 */
[----:B----4-:R2:W-:Y:S01]  /*6030*/  STL [R1+0x66c], R40 ;  /* 0x00066c2801007387 */ /* 0x0105e20000100800 */
[----:B------:R-:W-:Y:S01]  /*6040*/  ISETP.GE.U32.AND P5, PT, R2, 0x7fffff72, PT ;  /* 0x7fffff720200780c */ /* 0x000fe20003fa6070 */
[----:B------:R-:W-:-:S02]  /*6050*/  VIADD R2, R113, 0xffffffe9 ;  /* 0xffffffe971027836 */ /* 0x000fc40000000000 */
[----:B------:R-:W-:Y:S01]  /*6060*/  STL [R1+0x668], R7 ;  /* 0x0006680701007387 */ /* 0x000fe20000100800 */
[----:B--2---:R-:W-:-:S03]  /*6070*/  IMAD R40, R122, 0x75, RZ ;  /* 0x000000757a287824 */ /* 0x004fc600078e02ff */
[----:B------:R2:W-:Y:S01]  /*6080*/  STL [R1+0x1304], R125 ;  /* 0x0013047d01007387 */ /* 0x0005e20000100800 */
[----:B------:R-:W-:Y:S02]  /*6090*/  IMAD R5, R122, 0xe, RZ ;  /* 0x0000000e7a057824 */ /* 0x000fe400078e02ff */
[C---:B------:R-:W-:Y:S01]  /*60a0*/  IMAD.WIDE R42, R40.reuse, 0x2, R120 ;  /* 0x00000002282a7825 */ /* 0x040fe200078e0278 */
[----:B------:R-:W-:Y:S03]  /*60b0*/  STL.64 [R1+0x1148], R46 ;  /* 0x0011482e01007387 */ /* 0x000fe60000100a00 */
[----:B------:R-:W-:Y:S01]  /*60c0*/  IMAD.WIDE R40, R40, 0x2, R118 ;  /* 0x0000000228287825 */ /* 0x000fe200078e0276 */
[----:B------:R-:W-:Y:S01]  /*60d0*/  STL.64 [R1+0x1158], R44 ;  /* 0x0011582c01007387 */ /* 0x000fe20000100a00 */
[----:B------:R-:W-:Y:S02]  /*60e0*/  ISETP.GE.U32.AND P6, PT, R2, 0x7fffff6a, PT ;  /* 0x7fffff6a0200780c */ /* 0x000fe40003fc6070 */
[----:B---3--:R-:W-:Y:S01]  /*60f0*/  VIADD R4, R4, 0xffffffe ;  /* 0x0ffffffe04047836 */ /* 0x008fe20000000000 */
[----:B------:R-:W-:Y:S01]  /*6100*/  STL.64 [R1+0x1168], R42 ;  /* 0x0011682a01007387 */ /* 0x000fe20000100a00 */
[----:B------:R-:W-:-:S02]  /*6110*/  VIADD R2, R113, 0xffffffe1 ;  /* 0xffffffe171027836 */ /* 0x000fc40000000000 */
[----:B--2---:R-:W-:Y:S01]  /*6120*/  IMAD.WIDE R124, R5, 0x2, R120 ;  /* 0x00000002057c7825 */ /* 0x004fe200078e0278 */
[----:B------:R2:W3:Y:S04]  /*6130*/  @!P4 LDG.E.U16 R64, desc[UR8][R40.64] ;  /* 0x000000082840c981 */ /* 0x0004e8000c1e1500 */
[----:B------:R2:W-:Y:S04]  /*6140*/  STL.64 [R1+0x1178], R40 ;  /* 0x0011782801007387 */ /* 0x0005e80000100a00 */
[----:B------:R-:W4:Y:S01]  /*6150*/  @!P4 LDG.E.U16 R65, desc[UR8][R42.64] ;  /* 0x000000082a41c981 */ /* 0x000f22000c1e1500 */
[----:B------:R-:W-:Y:S01]  /*6160*/  ISETP.GE.U32.AND P4, PT, R2, 0x7fffff62, PT ;  /* 0x7fffff620200780c */ /* 0x000fe20003f86070 */
[----:B------:R-:W-:-:S02]  /*6170*/  IMAD R2, R122, 0x6, RZ ;  /* 0x000000067a027824 */ /* 0x000fc400078e02ff */
[----:B------:R-:W-:Y:S01]  /*6180*/  IMAD R36, R122, 0x7d, RZ ;  /* 0x0000007d7a247824 */ /* 0x000fe200078e02ff */
[----:B------:R0:W3:Y:S01]  /*6190*/  @!P5 LDG.E.U16 R57, desc[UR8][R124.64] ;  /* 0x000000087c39d981 */ /* 0x0000e2000c1e1500 */
[----:B--2---:R-:W-:Y:S02]  /*61a0*/  IMAD.WIDE R40, R5, 0x2, R118 ;  /* 0x0000000205287825 */ /* 0x004fe400078e0276 */
[----:B------:R0:W2:Y:S02]  /*61b0*/  F2I.FTZ.U32.TRUNC.NTZ R5, R4 ;  /* 0x0000000400057305 */ /* 0x0000a4000021f000 */
[--C-:B------:R-:W-:Y:S01]  /*61c0*/  IMAD.WIDE R44, R2, 0x2, R120.reuse ;  /* 0x00000002022c7825 */ /* 0x100fe200078e0278 */
[----:B------:R-:W3:Y:S03]  /*61d0*/  @!P5 LDG.E.U16 R56, desc[UR8][R40.64] ;  /* 0x000000082838d981 */ /* 0x000ee6000c1e1500 */
[----:B------:R-:W-:Y:S01]  /*61e0*/  IMAD R7, R122, 0x16, RZ ;  /* 0x000000167a077824 */ /* 0x000fe200078e02ff */
[----:B------:R-:W-:Y:S01]  /*61f0*/  STL.64 [R1+0x5d0], R44 ;  /* 0x0005d02c01007387 */ /* 0x000fe20000100a00 */
[----:B------:R-:W-:Y:S01]  /*6200*/  IMAD.WIDE R38, R36, 0x2, R120 ;  /* 0x0000000224267825 */ /* 0x000fe200078e0278 */
[----:B0-----:R-:W-:-:S02]  /*6210*/  SHF.R.U32.HI R4, RZ, 0x7, R112 ;  /* 0x00000007ff047819 */ /* 0x001fc40000011670 */
[----:B------:R0:W-:Y:S01]  /*6220*/  STL.64 [R1+0x550], R124 ;  /* 0x0005507c01007387 */ /* 0x0001e20000100a00 */
[----:B------:R-:W-:Y:S01]  /*6230*/  IMAD.WIDE R50, R7, 0x2, R120 ;  /* 0x0000000207327825 */ /* 0x000fe200078e0278 */
[----:B------:R-:W-:-:S03]  /*6240*/  SGXT.U32 R4, R4, 0x1 ;  /* 0x000000010404781a */ /* 0x000fc60000000000 */
[----:B------:R-:W-:Y:S01]  /*6250*/  IMAD.WIDE R48, R2, 0x2, R118 ;  /* 0x0000000202307825 */ /* 0x000fe200078e0276 */
[----:B------:R-:W-:Y:S03]  /*6260*/  STL [R1+0x1180], R39 ;  /* 0x0011802701007387 */ /* 0x000fe60000100800 */
[----:B--2---:R-:W-:Y:S01]  /*6270*/  IMAD.MOV R2, RZ, RZ, -R5 ;  /* 0x000000ffff027224 */ /* 0x004fe200078e0a05 */
[----:B------:R2:W3:Y:S01]  /*6280*/  @!P0 LDG.E.U16 R62, desc[UR8][R38.64] ;  /* 0x00000008263e8981 */ /* 0x0004e2000c1e1500 */
[----:B0-----:R-:W-:Y:S02]  /*6290*/  IMAD.SHL.U32 R124, R0, 0x80, RZ ;  /* 0x00000080007c7824 */ /* 0x001fe400078e00ff */
[----:B------:R-:W-:Y:S01]  /*62a0*/  IMAD.WIDE R36, R36, 0x2, R118 ;  /* 0x0000000224247825 */ /* 0x000fe200078e0276 */
[----:B------:R-:W-:Y:S03]  /*62b0*/  STL.64 [R1+0x4d0], R50 ;  /* 0x0004d03201007387 */ /* 0x000fe60000100a00 */
[----:B------:R-:W-:Y:S01]  /*62c0*/  IMAD.MOV.U32 R0, RZ, RZ, R2 ;  /* 0x000000ffff007224 */ /* 0x000fe200078e0002 */
[----:B------:R2:W-:Y:S01]  /*62d0*/  STL.64 [R1+0x11c8], R38 ;  /* 0x0011c82601007387 */ /* 0x0005e20000100a00 */
[----:B------:R-:W-:Y:S01]  /*62e0*/  LOP3.LUT R2, R124, R4, RZ, 0xfc, !PT ;  /* 0x000000047c027212 */ /* 0x000fe200078efcff */
[----:B------:R-:W-:-:S02]  /*62f0*/  IMAD.MOV.U32 R4, RZ, RZ, RZ ;  /* 0x000000ffff047224 */ /* 0x000fc400078e00ff */
[----:B------:R-:W-:Y:S01]  /*6300*/  STL.64 [R1+0x5c8], R48 ;  /* 0x0005c83001007387 */ /* 0x000fe20000100a00 */
[----:B------:R-:W-:-:S03]  /*6310*/  IMAD R0, R0, R3, RZ ;  /* 0x0000000300007224 */ /* 0x000fc600078e02ff */
[----:B------:R-:W-:Y:S01]  /*6320*/  STL.64 [R1+0x1188], R36 ;  /* 0x0011882401007387 */ /* 0x000fe20000100a00 */
[----:B--2---:R-:W-:-:S03]  /*6330*/  IMAD.WIDE R38, R7, 0x2, R118 ;  /* 0x0000000207267825 */ /* 0x004fc600078e0276 */
[----:B------:R-:W-:Y:S01]  /*6340*/  STL.64 [R1+0x548], R40 ;  /* 0x0005482801007387 */ /* 0x000fe20000100a00 */
[----:B------:R-:W-:-:S03]  /*6350*/  IABS R7, R2 ;  /* 0x0000000200077213 */ /* 0x000fc60000000000 */
[----:B------:R0:W-:Y:S01]  /*6360*/  STL.64 [R1+0x4c8], R38 ;  /* 0x0004c82601007387 */ /* 0x0001e20000100a00 */
[----:B------:R-:W-:-:S03]  /*6370*/  IMAD.HI.U32 R125, R5, R0, R4 ;  /* 0x00000000057d7227 */ /* 0x000fc600078e0004 */
[----:B------:R0:W2:Y:S01]  /*6380*/  @!P6 LDG.E.U16 R53, desc[UR8][R38.64] ;  /* 0x000000082635e981 */ /* 0x0000a2000c1e1500 */
[----:B------:R-:W-:-:S03]  /*6390*/  IMAD.MOV.U32 R5, RZ, RZ, R7 ;  /* 0x000000ffff057224 */ /* 0x000fc600078e0007 */
[----:B------:R1:W2:Y:S04]  /*63a0*/  @!P0 LDG.E.U16 R61, desc[UR8][R36.64] ;  /* 0x00000008243d8981 */ /* 0x0002a8000c1e1500 */
[----:B------:R-:W2:Y:S01]  /*63b0*/  @!P6 LDG.E.U16 R54, desc[UR8][R50.64] ;  /* 0x000000083236e981 */ /* 0x000ea2000c1e1500 */
[C---:B0-----:R-:W-:Y:S02]  /*63c0*/  LOP3.LUT R38, R2.reuse, 0x4, RZ, 0xfc, !PT ;  /* 0x0000000402267812 */ /* 0x041fe400078efcff */
[----:B------:R-:W-:Y:S01]  /*63d0*/  LOP3.LUT R39, R2, 0x2, RZ, 0xfc, !PT ;  /* 0x0000000202277812 */ /* 0x000fe200078efcff */
[----:B------:R-:W2:Y:S01]  /*63e0*/  @!P1 LDG.E.U16 R60, desc[UR8][R44.64] ;  /* 0x000000082c3c9981 */ /* 0x000ea2000c1e1500 */
[----:B-1----:R-:W-:Y:S01]  /*63f0*/  IMAD.WIDE R36, R55, 0x2, R120 ;  /* 0x0000000237247825 */ /* 0x002fe200078e0278 */
[----:B------:R-:W-:-:S02]  /*6400*/  IABS R7, R38 ;  /* 0x0000002600077213 */ /* 0x000fc40000000000 */
[----:B------:R-:W-:Y:S01]  /*6410*/  IABS R4, R39 ;  /* 0x0000002700047213 */ /* 0x000fe20000000000 */
[----:B------:R-:W2:Y:S04]  /*6420*/  @!P1 LDG.E.U16 R58, desc[UR8][R48.64] ;  /* 0x00000008303a9981 */ /* 0x000ea8000c1e1500 */
[----:B------:R0:W-:Y:S04]  /*6430*/  STL.64 [R1+0x450], R36 ;  /* 0x0004502401007387 */ /* 0x0001e80000100a00 */
[----:B------:R0:W2:Y:S01]  /*6440*/  @!P4 LDG.E.U16 R52, desc[UR8][R36.64] ;  /* 0x000000082434c981 */ /* 0x0000a2000c1e1500 */
[----:B------:R-:W-:Y:S01]  /*6450*/  ISETP.GE.AND P6, PT, R38, RZ, PT ;  /* 0x000000ff2600720c */ /* 0x000fe20003fc6270 */
[----:B------:R-:W-:-:S04]  /*6460*/  IMAD.HI.U32 R0, R125, R4, RZ ;  /* 0x000000047d007227 */ /* 0x000fc800078e00ff */
[----:B0-----:R-:W-:-:S04]  /*6470*/  IMAD.HI.U32 R37, R125, R7, RZ ;  /* 0x000000077d257227 */ /* 0x001fc800078e00ff */
[----:B------:R-:W-:Y:S02]  /*6480*/  IMAD.MOV R38, RZ, RZ, -R37 ;  /* 0x000000ffff267224 */ /* 0x000fe400078e0a25 */
[----:B------:R-:W-:Y:S02]  /*6490*/  VIADD R37, R113, 0xfffffff8 ;  /* 0xfffffff871257836 */ /* 0x000fe40000000000 */
[----:B------:R-:W-:-:S03]  /*64a0*/  IMAD.MOV R0, RZ, RZ, -R0 ;  /* 0x000000ffff007224 */ /* 0x000fc600078e0a00 */
[----:B------:R-:W-:Y:S01]  /*64b0*/  ISETP.GE.U32.AND P1, PT, R37, 0x7fffff79, PT ;  /* 0x7fffff792500780c */ /* 0x000fe20003f26070 */
[C---:B------:R-:W-:Y:S02]  /*64c0*/  IMAD R4, R3.reuse, R0, R4 ;  /* 0x0000000003047224 */ /* 0x040fe400078e0204 */
[----:B------:R-:W-:Y:S01]  /*64d0*/  IMAD R0, R122, 0x7, RZ ;  /* 0x000000077a007824 */ /* 0x000fe200078e02ff */
[----:B------:R-:W-:Y:S01]  /*64e0*/  PRMT R46, RZ, 0x7610, R46 ;  /* 0x00007610ff2e7816 */ /* 0x000fe2000000002e */
[----:B------:R-:W-:Y:S01]  /*64f0*/  IMAD R7, R3, R38, R7 ;  /* 0x0000002603077224 */ /* 0x000fe200078e0207 */
[----:B------:R-:W-:Y:S01]  /*6500*/  ISETP.GE.AND P0, PT, R39, RZ, PT ;  /* 0x000000ff2700720c */ /* 0x000fe20003f06270 */
[----:B------:R-:W-:-:S04]  /*6510*/  IMAD.WIDE R40, R0, 0x2, R120 ;  /* 0x0000000200287825 */ /* 0x000fc800078e0278 */
[----:B------:R-:W-:Y:S02]  /*6520*/  IMAD.WIDE R38, R0, 0x2, R118 ;  /* 0x0000000200267825 */ /* 0x000fe400078e0276 */
[----:B------:R0:W2:Y:S02]  /*6530*/  @!P1 LDG.E.U16 R46, desc[UR8][R40.64] ;  /* 0x00000008282e9981 */ /* 0x0000a4000c1e1500 */
[----:B------:R-:W-:Y:S02]  /*6540*/  IMAD.HI.U32 R36, R125, R5, RZ ;  /* 0x000000057d247227 */ /* 0x000fe400078e00ff */
[----:B------:R1:W3:Y:S02]  /*6550*/  @!P1 LDG.E.U16 R104, desc[UR8][R38.64] ;  /* 0x0000000826689981 */ /* 0x0002e4000c1e1500 */
[----:B------:R-:W-:Y:S02]  /*6560*/  IMAD.MOV R36, RZ, RZ, -R36 ;  /* 0x000000ffff247224 */ /* 0x000fe400078e0a24 */
[----:B------:R-:W-:-:S02]  /*6570*/  IMAD.SHL.U32 R49, R112, 0x100, RZ ;  /* 0x0000010070317824 */ /* 0x000fc400078e00ff */
[----:B------:R-:W-:Y:S02]  /*6580*/  IMAD.SHL.U32 R48, R112, 0x2, RZ ;  /* 0x0000000270307824 */ /* 0x000fe400078e00ff */
[----:B------:R-:W-:Y:S02]  /*6590*/  IMAD R5, R3, R36, R5 ;  /* 0x0000002403057224 */ /* 0x000fe400078e0205 */
[----:B------:R-:W-:Y:S01]  /*65a0*/  VIADD R36, R113, 0xfffffff0 ;  /* 0xfffffff071247836 */ /* 0x000fe20000000000 */
[----:B------:R-:W-:Y:S01]  /*65b0*/  STL [R1+0x11d0], R124 ;  /* 0x0011d07c01007387 */ /* 0x000fe20000100800 */
[----:B------:R-:W-:-:S03]  /*65c0*/  LOP3.LUT R0, R49, 0xc07e, R48, 0xc8, !PT ;  /* 0x0000c07e31007812 */ /* 0x000fc600078ec830 */
[----:B------:R-:W-:Y:S01]  /*65d0*/  STL [R1+0x1230], R124 ;  /* 0x0012307c01007387 */ /* 0x000fe20000100800 */
[----:B------:R-:W-:-:S03]  /*65e0*/  ISETP.GE.U32.AND P5, PT, R36, 0x7fffff71, PT ;  /* 0x7fffff712400780c */ /* 0x000fc60003fa6070 */
[----:B------:R-:W-:Y:S04]  /*65f0*/  STL [R1+0x1290], R124 ;  /* 0x0012907c01007387 */ /* 0x000fe80000100800 */
[----:B------:R-:W-:Y:S04]  /*6600*/  STL [R1+0x12c8], R124 ;  /* 0x0012c87c01007387 */ /* 0x000fe80000100800 */
[----:B------:R-:W-:Y:S04]  /*6610*/  STL [R1+0x1318], R70 ;  /* 0x0013184601007387 */ /* 0x000fe80000100800 */
[----:B------:R-:W-:Y:S04]  /*6620*/  STL [R1+0x1314], R63 ;  /* 0x0013143f01007387 */ /* 0x000fe80000100800 */
[----:B------:R0:W-:Y:S04]  /*6630*/  STS.U16 [R0+UR4+0x1400], R6 ;  /* 0x0014000600007988 */ /* 0x0001e80008000404 */
[----:B------:R-:W-:Y:S04]  /*6640*/  STL [R1+0x1310], R94 ;  /* 0x0013105e01007387 */ /* 0x000fe80000100800 */
[----:B------:R-:W-:Y:S01]  /*6650*/  STL [R1+0x130c], R67 ;  /* 0x00130c4301007387 */ /* 0x000fe20000100800 */
[----:B0-----:R-:W-:-:S03]  /*6660*/  IMAD R6, R122, 0xf, RZ ;  /* 0x0000000f7a067824 */ /* 0x001fc600078e02ff */
[----:B------:R-:W-:Y:S04]  /*6670*/  STL [R1+0x1308], R59 ;  /* 0x0013083b01007387 */ /* 0x000fe80000100800 */
[----:B------:R0:W-:Y:S02]  /*6680*/  STL.64 [R1+0x5c0], R40 ;  /* 0x0005c02801007387 */ /* 0x0001e40000100a00 */
[----:B0-----:R-:W-:-:S05]  /*6690*/  IMAD.WIDE R40, R6, 0x2, R120 ;  /* 0x0000000206287825 */ /* 0x001fca00078e0278 */
[----:B------:R-:W4:Y:S01]  /*66a0*/  @!P5 LDG.E.U16 R103, desc[UR8][R40.64] ;  /* 0x000000082867d981 */ /* 0x000f22000c1e1500 */
[----:B------:R-:W-:-:S05]  /*66b0*/  VIADD R36, R113, 0xffffffe8 ;  /* 0xffffffe871247836 */ /* 0x000fca0000000000 */
[----:B------:R-:W-:Y:S01]  /*66c0*/  ISETP.GE.U32.AND P1, PT, R36, 0x7fffff69, PT ;  /* 0x7fffff692400780c */ /* 0x000fe20003f26070 */
[----:B------:R0:W-:Y:S01]  /*66d0*/  STS.U16 [R0+UR4+0x11000], R8 ;  /* 0x0110000800007988 */ /* 0x0001e20008000404 */
[----:B------:R-:W-:-:S03]  /*66e0*/  PRMT R102, RZ, 0x7610, R102 ;  /* 0x00007610ff667816 */ /* 0x000fc60000000066 */
[----:B------:R1:W-:Y:S01]  /*66f0*/  STL.64 [R1+0x5b8], R38 ;  /* 0x0005b82601007387 */ /* 0x0003e20000100a00 */
[----:B------:R-:W-:Y:S01]  /*6700*/  PRMT R101, RZ, 0x7610, R101 ;  /* 0x00007610ff657816 */ /* 0x000fe20000000065 */
[----:B0-----:R-:W-:Y:S02]  /*6710*/  IMAD R8, R122, 0x17, RZ ;  /* 0x000000177a087824 */ /* 0x001fe400078e02ff */
[----:B------:R-:W-:Y:S01]  /*6720*/  STS.U16 [R0+UR4+0xc00], R11 ;  /* 0x000c000b00007988 */ /* 0x000fe20008000404 */
[----:B------:R-:W-:Y:S01]  /*6730*/  PRMT R99, RZ, 0x7610, R99 ;  /* 0x00007610ff637816 */ /* 0x000fe20000000063 */
[----:B------:R-:W-:Y:S02]  /*6740*/  IMAD.WIDE R36, R8, 0x2, R120 ;  /* 0x0000000208247825 */ /* 0x000fe400078e0278 */
[----:B------:R0:W-:Y:S02]  /*6750*/  STS.U16 [R0+UR4+0x10c00], R10 ;  /* 0x010c000a00007988 */ /* 0x0001e40008000404 */
[----:B-1----:R-:W-:-:S02]  /*6760*/  IMAD.WIDE R38, R6, 0x2, R118 ;  /* 0x0000000206267825 */ /* 0x002fc400078e0276 */
[----:B------:R-:W4:Y:S04]  /*6770*/  @!P1 LDG.E.U16 R101, desc[UR8][R36.64] ;  /* 0x0000000824659981 */ /* 0x000f28000c1e1500 */
[----:B------:R-:W4:Y:S01]  /*6780*/  @!P5 LDG.E.U16 R102, desc[UR8][R38.64] ;  /* 0x000000082666d981 */ /* 0x000f22000c1e1500 */
[----:B0-----:R-:W-:-:S05]  /*6790*/  IMAD.WIDE R10, R8, 0x2, R118 ;  /* 0x00000002080a7825 */ /* 0x001fca00078e0276 */
[----:B------:R-:W4:Y:S04]  /*67a0*/  @!P1 LDG.E.U16 R99, desc[UR8][R10.64] ;  /* 0x000000080a639981 */ /* 0x000f28000c1e1500 */
[----:B--2---:R-:W-:Y:S04]  /*67b0*/  STL [R1+0x12cc], R46 ;  /* 0x0012cc2e01007387 */ /* 0x004fe80000100800 */
[----:B---3--:R-:W-:Y:S04]  /*67c0*/  STL [R1+0x12d0], R104 ;  /* 0x0012d06801007387 */ /* 0x008fe80000100800 */
[----:B------:R-:W2:Y:S04]  /*67d0*/  LDL.LU R42, [R1+0x788] ;  /* 0x00078800012a7983 */ /* 0x000ea80000300800 */
[----:B------:R-:W3:Y:S04]  /*67e0*/  LDL.LU R45, [R1+0x784] ;  /* 0x00078400012d7983 */ /* 0x000ee80000300800 */
[----:B------:R-:W2:Y:S04]  /*67f0*/  LDL.LU R43, [R1+0x780] ;  /* 0x00078000012b7983 */ /* 0x000ea80000300800 */
[----:B------:R-:W-:Y:S04]  /*6800*/  STL.64 [R1+0x540], R40 ;  /* 0x0005402801007387 */ /* 0x000fe80000100a00 */
[----:B------:R-:W-:Y:S04]  /*6810*/  STL.64 [R1+0x538], R38 ;  /* 0x0005382601007387 */ /* 0x000fe80000100a00 */
[----:B------:R-:W2:Y:S04]  /*6820*/  LDL.LU R47, [R1+0x76c] ;  /* 0x00076c00012f7983 */ /* 0x000ea80000300800 */
[----:B------:R-:W2:Y:S04]  /*6830*/  LDL.LU R50, [R1+0x768] ;  /* 0x0007680001327983 */ /* 0x000ea80000300800 */
[----:B------:R-:W-:Y:S04]  /*6840*/  STL.64 [R1+0x4c0], R36 ;  /* 0x0004c02401007387 */ /* 0x000fe80000100a00 */
[----:B----4-:R-:W-:Y:S04]  /*6850*/  STL [R1+0x12d4], R103 ;  /* 0x0012d46701007387 */ /* 0x010fe80000100800 */
[----:B------:R-:W4:Y:S04]  /*6860*/  LDL.LU R51, [R1+0x764] ;  /* 0x0007640001337983 */ /* 0x000f280000300800 */
[----:B------:R-:W4:Y:S04]  /*6870*/  LDL.LU R44, [R1+0x760] ;  /* 0x00076000012c7983 */ /* 0x000f280000300800 */
[----:B------:R-:W-:Y:S04]  /*6880*/  STS.U16 [R0+UR4+0x10800], R12 ;  /* 0x0108000c00007988 */ /* 0x000fe80008000404 */
[----:B------:R-:W-:Y:S04]  /*6890*/  STS.U16 [R0+UR4+0x800], R13 ;  /* 0x0008000d00007988 */ /* 0x000fe80008000404 */
[----:B------:R-:W-:Y:S04]  /*68a0*/  STS.U16 [R0+UR4+0x10400], R14 ;  /* 0x0104000e00007988 */ /* 0x000fe80008000404 */
[----:B------:R-:W-:Y:S04]  /*68b0*/  STL [R1+0x12d8], R102 ;  /* 0x0012d86601007387 */ /* 0x000fe80000100800 */
[----:B------:R0:W-:Y:S04]  /*68c0*/  STL.64 [R1+0x4b8], R10 ;  /* 0x0004b80a01007387 */ /* 0x0001e80000100a00 */
[----:B------:R-:W-:Y:S04]  /*68d0*/  STL [R1+0x12dc], R101 ;  /* 0x0012dc6501007387 */ /* 0x000fe80000100800 */
[----:B------:R-:W-:Y:S04]  /*68e0*/  STL [R1+0x12e0], R99 ;  /* 0x0012e06301007387 */ /* 0x000fe80000100800 */
[----:B0-----:R-:W4:Y:S04]  /*68f0*/  LDL.LU R11, [R1+0x75c] ;  /* 0x00075c00010b7983 */ /* 0x001f280000300800 */
[----:B------:R-:W4:Y:S04]  /*6900*/  LDL.LU R12, [R1+0x758] ;  /* 0x00075800010c7983 */ /* 0x000f280000300800 */
[----:B------:R-:W4:Y:S04]  /*6910*/  LDL.LU R13, [R1+0x754] ;  /* 0x00075400010d7983 */ /* 0x000f280000300800 */
[----:B------:R0:W-:Y:S04]  /*6920*/  STS.U16 [R0+UR4+0x400], R15 ;  /* 0x0004000f00007988 */ /* 0x0001e80008000404 */
[----:B------:R-:W4:Y:S04]  /*6930*/  LDL.LU R14, [R1+0x750] ;  /* 0x00075000010e7983 */ /* 0x000f280000300800 */
[----:B------:R1:W-:Y:S04]  /*6940*/  STS.U16 [R0+UR4+0x10000], R16 ;  /* 0x0100001000007988 */ /* 0x0003e80008000404 */
[----:B0-----:R-:W4:Y:S04]  /*6950*/  LDL.LU R15, [R1+0x73c] ;  /* 0x00073c00010f7983 */ /* 0x001f280000300800 */
[----:B------:R0:W-:Y:S04]  /*6960*/  STS.U16 [R0+UR4], R17 ;  /* 0x0000001100007988 */ /* 0x0001e80008000404 */
[----:B-1----:R-:W4:Y:S04]  /*6970*/  LDL.LU R16, [R1+0x738] ;  /* 0x0007380001107983 */ /* 0x002f280000300800 */
[----:B0-----:R-:W4:Y:S04]  /*6980*/  LDL.LU R17, [R1+0x734] ;  /* 0x0007340001117983 */ /* 0x001f280000300800 */
[----:B------:R-:W4:Y:S04]  /*6990*/  LDL.LU R59, [R1+0x730] ;  /* 0x00073000013b7983 */ /* 0x000f280000300800 */
[----:B------:R-:W4:Y:S04]  /*69a0*/  LDL.LU R67, [R1+0x72c] ;  /* 0x00072c0001437983 */ /* 0x000f280000300800 */
[----:B------:R-:W4:Y:S04]  /*69b0*/  LDL.LU R94, [R1+0x720] ;  /* 0x00072000015e7983 */ /* 0x000f280000300800 */
[----:B------:R-:W4:Y:S04]  /*69c0*/  LDL.LU R63, [R1+0x798] ;  /* 0x00079800013f7983 */ /* 0x000f280000300800 */
[----:B---3--:R0:W-:Y:S04]  /*69d0*/  STS.U16 [R0+UR4+0x1800], R45 ;  /* 0x0018002d00007988 */ /* 0x0081e80008000404 */
[----:B0-----:R-:W3:Y:S04]  /*69e0*/  LDL.LU R45, [R1+0x794] ;  /* 0x00079400012d7983 */ /* 0x001ee80000300800 */
[----:B------:R-:W3:Y:S04]  /*69f0*/  LDL.LU R70, [R1+0x790] ;  /* 0x0007900001467983 */ /* 0x000ee80000300800 */
[----:B--2---:R0:W-:Y:S04]  /*6a00*/  STS.U16 [R0+UR4+0x1c00], R47 ;  /* 0x001c002f00007988 */ /* 0x0041e80008000404 */
[----:B0-----:R-:W2:Y:S04]  /*6a10*/  LDL.LU R47, [R1+0x78c] ;  /* 0x00078c00012f7983 */ /* 0x001ea80000300800 */
[----:B------:R-:W2:Y:S04]  /*6a20*/  LDL.LU R36, [R1+0x7d0] ;  /* 0x0007d00001247983 */ /* 0x000ea80000300800 */
[----:B------:R-:W2:Y:S04]  /*6a30*/  LDL.LU R37, [R1+0x7cc] ;  /* 0x0007cc0001257983 */ /* 0x000ea80000300800 */
[----:B------:R0:W-:Y:S04]  /*6a40*/  STS.U16 [R0+UR4+0x11c00], R50 ;  /* 0x011c003200007988 */ /* 0x0001e80008000404 */
[----:B------:R-:W2:Y:S04]  /*6a50*/  LDL.LU R38, [R1+0x7c8] ;  /* 0x0007c80001267983 */ /* 0x000ea80000300800 */
[----:B0-----:R-:W2:Y:S04]  /*6a60*/  LDL.LU R50, [R1+0x7c4] ;  /* 0x0007c40001327983 */ /* 0x001ea80000300800 */
[----:B----4-:R0:W-:Y:S04]  /*6a70*/  STS.U16 [R0+UR4+0x2000], R51 ;  /* 0x0020003300007988 */ /* 0x0101e80008000404 */
[----:B0-----:R-:W4:Y:S04]  /*6a80*/  LDL.LU R51, [R1+0x7c0] ;  /* 0x0007c00001337983 */ /* 0x001f280000300800 */
[----:B------:R-:W4:Y:S04]  /*6a90*/  LDL.LU R39, [R1+0x7bc] ;  /* 0x0007bc0001277983 */ /* 0x000f280000300800 */
[----:B------:R-:W4:Y:S04]  /*6aa0*/  LDL.LU R40, [R1+0x7b8] ;  /* 0x0007b80001287983 */ /* 0x000f280000300800 */
[----:B------:R0:W-:Y:S04]  /*6ab0*/  STS.U16 [R0+UR4+0x11400], R42 ;  /* 0x0114002a00007988 */ /* 0x0001e80008000404 */
[----:B------:R-:W4:Y:S04]  /*6ac0*/  LDL.LU R41, [R1+0x7b4] ;  /* 0x0007b40001297983 */ /* 0x000f280000300800 */
[----:B------:R1:W-:Y:S04]  /*6ad0*/  STS.U16 [R0+UR4+0x11800], R43 ;  /* 0x0118002b00007988 */ /* 0x0003e80008000404 */
[----:B0-----:R-:W4:Y:S04]  /*6ae0*/  LDL.LU R42, [R1+0x7b0] ;  /* 0x0007b000012a7983 */ /* 0x001f280000300800 */
[----:B------:R0:W-:Y:S04]  /*6af0*/  STS.U16 [R0+UR4+0x12000], R44 ;  /* 0x0120002c00007988 */ /* 0x0001e80008000404 */
[----:B-1----:R-:W4:Y:S04]  /*6b00*/  LDL.LU R43, [R1+0x7ac] ;  /* 0x0007ac00012b7983 */ /* 0x002f280000300800 */
[----:B0-----:R-:W4:Y:S04]  /*6b10*/  LDL.LU R44, [R1+0x7a8] ;  /* 0x0007a800012c7983 */ /* 0x001f280000300800 */
[----:B------:R0:W-:Y:S04]  /*6b20*/  STS.U16 [R0+UR4+0x1000], R9 ;  /* 0x0010000900007988 */ /* 0x0001e80008000404 */
[----:B------:R-:W-:Y:S01]  /*6b30*/  STS.U16 [R0+UR4+0x2400], R11 ;  /* 0x0024000b00007988 */ /* 0x000fe20008000404 */
[----:B0-----:R-:W-:-:S03]  /*6b40*/  LOP3.LUT R9, R0, 0x10, RZ, 0x3c, !PT ;  /* 0x0000001000097812 */ /* 0x001fc600078e3cff */
[----:B------:R-:W-:Y:S04]  /*6b50*/  STS.U16 [R0+UR4+0x12400], R12 ;  /* 0x0124000c00007988 */ /* 0x000fe80008000404 */
        /* <DEDUP_REMOVED lines=9> */
[----:B---3--:R0:W-:Y:S04]  /*6bf0*/  STS.U16 [R0+UR4+0x13800], R45 ;  /* 0x0138002d00007988 */ /* 0x0081e80008000404 */
[----:B0-----:R-:W3:Y:S04]  /*6c00*/  LDL.LU R45, [R1+0x7a4] ;  /* 0x0007a400012d7983 */ /* 0x001ee80000300800 */
[----:B--2---:R0:W-:Y:S04]  /*6c10*/  STS.U16 [R0+UR4+0x13c00], R47 ;  /* 0x013c002f00007988 */ /* 0x0041e80008000404 */
[----:B0-----:R-:W2:Y:S04]  /*6c20*/  LDL.LU R47, [R1+0x7a0] ;  /* 0x0007a000012f7983 */ /* 0x001ea80000300800 */
[----:B------:R-:W-:Y:S04]  /*6c30*/  STS.U16 [R0+UR4+0x3c00], R70 ;  /* 0x003c004600007988 */ /* 0x000fe80008000404 */
[----:B------:R-:W-:Y:S04]  /*6c40*/  STS.U16 [R9+UR4+0x480], R36 ;  /* 0x0004802409007988 */ /* 0x000fe80008000404 */
[----:B------:R-:W-:Y:S04]  /*6c50*/  STS.U16 [R9+UR4+0x10480], R37 ;  /* 0x0104802509007988 */ /* 0x000fe80008000404 */
[----:B------:R-:W-:Y:S04]  /*6c60*/  STS.U16 [R9+UR4+0x880], R38 ;  /* 0x0008802609007988 */ /* 0x000fe80008000404 */
[----:B------:R0:W-:Y:S04]  /*6c70*/  STS.U16 [R9+UR4+0x10880], R50 ;  /* 0x0108803209007988 */ /* 0x0001e80008000404 */
[----:B0-----:R-:W2:Y:S04]  /*6c80*/  LDL.LU R50, [R1+0x79c] ;  /* 0x00079c0001327983 */ /* 0x001ea80000300800 */
[----:B----4-:R0:W-:Y:S04]  /*6c90*/  STS.U16 [R9+UR4+0xc80], R51 ;  /* 0x000c803309007988 */ /* 0x0101e80008000404 */
[----:B0-----:R-:W4:Y:S01]  /*6ca0*/  LDL.LU R51, [R1+0x77c] ;  /* 0x00077c0001337983 */ /* 0x001f220000300800 */
[----:B------:R-:W-:-:S03]  /*6cb0*/  VIADD R6, R113, 0xffffffe0 ;  /* 0xffffffe071067836 */ /* 0x000fc60000000000 */
[----:B------:R-:W4:Y:S02]  /*6cc0*/  LDL.LU R70, [R1+0x778] ;  /* 0x0007780001467983 */ /* 0x000f240000300800 */
[----:B------:R-:W-:Y:S01]  /*6cd0*/  ISETP.GE.U32.AND P5, PT, R6, 0x7fffff61, PT ;  /* 0x7fffff610600780c */ /* 0x000fe20003fa6070 */
[----:B------:R-:W-:Y:S01]  /*6ce0*/  VIADD R6, R113, 0xffffffd9 ;  /* 0xffffffd971067836 */ /* 0x000fe20000000000 */
[----:B------:R-:W4:Y:S04]  /*6cf0*/  LDL.LU R63, [R1+0x774] ;  /* 0x00077400013f7983 */ /* 0x000f280000300800 */
[----:B------:R-:W4:Y:S01]  /*6d00*/  LDL.LU R94, [R1+0x770] ;  /* 0x00077000015e7983 */ /* 0x000f220000300800 */
[----:B------:R-:W-:-:S03]  /*6d10*/  ISETP.GE.U32.AND P1, PT, R6, 0x7fffff5a, PT ;  /* 0x7fffff5a0600780c */ /* 0x000fc60003f26070 */
[----:B------:R-:W4:Y:S04]  /*6d20*/  LDL.LU R67, [R1+0x74c] ;  /* 0x00074c0001437983 */ /* 0x000f280000300800 */
[----:B------:R-:W4:Y:S04]  /*6d30*/  LDL.LU R59, [R1+0x748] ;  /* 0x00074800013b7983 */ /* 0x000f280000300800 */
[----:B------:R-:W4:Y:S04]  /*6d40*/  LDL.LU R6, [R1+0x744] ;  /* 0x0007440001067983 */ /* 0x000f280000300800 */
[----:B------:R-:W4:Y:S04]  /*6d50*/  LDL.LU R10, [R1+0x740] ;  /* 0x00074000010a7983 */ /* 0x000f280000300800 */
[----:B------:R-:W4:Y:S04]  /*6d60*/  LDL.LU R11, [R1+0x728] ;  /* 0x00072800010b7983 */ /* 0x000f280000300800 */
[----:B------:R-:W4:Y:S04]  /*6d70*/  LDL.LU R12, [R1+0x724] ;  /* 0x00072400010c7983 */ /* 0x000f280000300800 */
[----:B------:R-:W4:Y:S04]  /*6d80*/  LDL.LU R13, [R1+0x71c] ;  /* 0x00071c00010d7983 */ /* 0x000f280000300800 */
[----:B------:R-:W4:Y:S04]  /*6d90*/  LDL.LU R14, [R1+0x718] ;  /* 0x00071800010e7983 */ /* 0x000f280000300800 */
[----:B------:R0:W-:Y:S04]  /*6da0*/  STS.U16 [R9+UR4+0x10c80], R39 ;  /* 0x010c802709007988 */ /* 0x0001e80008000404 */
[----:B------:R-:W4:Y:S04]  /*6db0*/  LDL.LU R15, [R1+0x700] ;  /* 0x00070000010f7983 */ /* 0x000f280000300800 */
[----:B------:R1:W-:Y:S04]  /*6dc0*/  STS.U16 [R9+UR4+0x1080], R40 ;  /* 0x0010802809007988 */ /* 0x0003e80008000404 */
[----:B------:R-:W4:Y:S04]  /*6dd0*/  LDL.LU R16, [R1+0x6fc] ;  /* 0x0006fc0001107983 */ /* 0x000f280000300800 */
[----:B------:R-:W-:Y:S04]  /*6de0*/  STS.U16 [R9+UR4+0x11080], R41 ;  /* 0x0110802909007988 */ /* 0x000fe80008000404 */
[----:B------:R-:W4:Y:S04]  /*6df0*/  LDL.LU R17, [R1+0x708] ;  /* 0x0007080001117983 */ /* 0x000f280000300800 */
[----:B------:R-:W-:Y:S04]  /*6e00*/  STS.U16 [R9+UR4+0x1480], R42 ;  /* 0x0014802a09007988 */ /* 0x000fe80008000404 */
[----:B------:R-:W4:Y:S04]  /*6e10*/  LDL.LU R36, [R1+0x704] ;  /* 0x0007040001247983 */ /* 0x000f280000300800 */
[----:B------:R-:W-:Y:S04]  /*6e20*/  STS.U16 [R9+UR4+0x11480], R43 ;  /* 0x0114802b09007988 */ /* 0x000fe80008000404 */
[----:B------:R-:W4:Y:S04]  /*6e30*/  LDL.LU R37, [R1+0x6f8] ;  /* 0x0006f80001257983 */ /* 0x000f280000300800 */
[----:B------:R-:W-:Y:S04]  /*6e40*/  STS.U16 [R9+UR4+0x1880], R44 ;  /* 0x0018802c09007988 */ /* 0x000fe80008000404 */
[----:B------:R-:W4:Y:S04]  /*6e50*/  LDL.LU R38, [R1+0x6f4] ;  /* 0x0006f40001267983 */ /* 0x000f280000300800 */
[----:B0-----:R-:W4:Y:S04]  /*6e60*/  LDL.LU R39, [R1+0x6f0] ;  /* 0x0006f00001277983 */ /* 0x001f280000300800 */
[----:B-1----:R-:W4:Y:S04]  /*6e70*/  LDL.LU R40, [R1+0x6ec] ;  /* 0x0006ec0001287983 */ /* 0x002f280000300800 */
[----:B---3--:R-:W-:Y:S04]  /*6e80*/  STS.U16 [R9+UR4+0x11880], R45 ;  /* 0x0118802d09007988 */ /* 0x008fe80008000404 */
[----:B--2---:R0:W-:Y:S04]  /*6e90*/  STS.U16 [R9+UR4+0x1c80], R47 ;  /* 0x001c802f09007988 */ /* 0x0041e80008000404 */
[----:B0-----:R-:W2:Y:S04]  /*6ea0*/  LDL.LU R47, [R1+0x6c0] ;  /* 0x0006c000012f7983 */ /* 0x001ea80000300800 */
[----:B------:R0:W-:Y:S04]  /*6eb0*/  STS.U16 [R9+UR4+0x11c80], R50 ;  /* 0x011c803209007988 */ /* 0x0001e80008000404 */
[----:B0-----:R-:W3:Y:S04]  /*6ec0*/  LDL.LU R50, [R1+0x6bc] ;  /* 0x0006bc0001327983 */ /* 0x001ee80000300800 */
[----:B------:R-:W3:Y:S04]  /*6ed0*/  LDL.LU R41, [R1+0x6b0] ;  /* 0x0006b00001297983 */ /* 0x000ee80000300800 */
[----:B------:R-:W3:Y:S04]  /*6ee0*/  LDL.LU R42, [R1+0x6ac] ;  /* 0x0006ac00012a7983 */ /* 0x000ee80000300800 */
[----:B------:R-:W3:Y:S04]  /*6ef0*/  LDL.LU R43, [R1+0x1cc] ;  /* 0x0001cc00012b7983 */ /* 0x000ee80000300800 */
[----:B------:R-:W3:Y:S04]  /*6f00*/  LDL.LU R44, [R1+0x1c8] ;  /* 0x0001c800012c7983 */ /* 0x000ee80000300800 */
[----:B----4-:R0:W-:Y:S04]  /*6f10*/  STS.U16 [R9+UR4+0x2080], R51 ;  /* 0x0020803309007988 */ /* 0x0101e80008000404 */
[----:B------:R-:W4:Y:S04]  /*6f20*/  LDL.LU R45, [R1+0x1bc] ;  /* 0x0001bc00012d7983 */ /* 0x000f280000300800 */
[----:B0-----:R-:W4:Y:S04]  /*6f30*/  LDL.LU R51, [R1+0x1b8] ;  /* 0x0001b80001337983 */ /* 0x001f280000300800 */
[----:B------:R-:W-:Y:S04]  /*6f40*/  STS.U16 [R9+UR4+0x12080], R70 ;  /* 0x0120804609007988 */ /* 0x000fe80008000404 */
[----:B------:R-:W-:Y:S04]  /*6f50*/  STS.U16 [R9+UR4+0x2480], R63 ;  /* 0x0024803f09007988 */ /* 0x000fe80008000404 */
[----:B------:R-:W-:Y:S04]  /*6f60*/  STS.U16 [R9+UR4+0x12480], R94 ;  /* 0x0124805e09007988 */ /* 0x000fe80008000404 */
[----:B------:R-:W-:Y:S04]  /*6f70*/  STS.U16 [R9+UR4+0x2880], R67 ;  /* 0x0028804309007988 */ /* 0x000fe80008000404 */
[----:B------:R-:W-:Y:S04]  /*6f80*/  STS.U16 [R9+UR4+0x12880], R59 ;  /* 0x0128803b09007988 */ /* 0x000fe80008000404 */
[----:B------:R0:W-:Y:S04]  /*6f90*/  STS.U16 [R9+UR4+0x2c80], R6 ;  /* 0x002c800609007988 */ /* 0x0001e80008000404 */
[----:B------:R-:W-:Y:S04]  /*6fa0*/  STS.U16 [R9+UR4+0x12c80], R10 ;  /* 0x012c800a09007988 */ /* 0x000fe80008000404 */
[----:B------:R-:W-:Y:S04]  /*6fb0*/  STS.U16 [R9+UR4+0x3080], R11 ;  /* 0x0030800b09007988 */ /* 0x000fe80008000404 */
        /* <DEDUP_REMOVED lines=17> */
[----:B--2---:R0:W-:Y:S04]  /*70d0*/  STS.U16 [R6+UR4+0x500], R47 ;  /* 0x0005002f06007988 */ /* 0x0041e80008000404 */
[----:B0-----:R-:W2:Y:S04]  /*70e0*/  LDL.LU R47, [R1+0x44] ;  /* 0x00004400012f7983 */ /* 0x001ea80000300800 */
[----:B---3--:R0:W-:Y:S04]  /*70f0*/  STS.U16 [R6+UR4+0x10500], R50 ;  /* 0x0105003206007988 */ /* 0x0081e80008000404 */
[----:B------:R-:W-:Y:S04]  /*7100*/  STS.U16 [R6+UR4+0x900], R41 ;  /* 0x0009002906007988 */ /* 0x000fe80008000404 */
[----:B------:R-:W-:Y:S04]  /*7110*/  STS.U16 [R6+UR4+0x10900], R42 ;  /* 0x0109002a06007988 */ /* 0x000fe80008000404 */
[----:B------:R-:W-:Y:S04]  /*7120*/  STS.U16 [R6+UR4+0xd00], R43 ;  /* 0x000d002b06007988 */ /* 0x000fe80008000404 */
[----:B------:R-:W-:Y:S04]  /*7130*/  STS.U16 [R6+UR4+0x10d00], R44 ;  /* 0x010d002c06007988 */ /* 0x000fe80008000404 */
[----:B0-----:R-:W3:Y:S04]  /*7140*/  LDL.LU R50, [R1+0x40] ;  /* 0x0000400001327983 */ /* 0x001ee80000300800 */
[----:B----4-:R-:W-:Y:S04]  /*7150*/  STS.U16 [R6+UR4+0x1100], R45 ;  /* 0x0011002d06007988 */ /* 0x010fe80008000404 */
[----:B------:R0:W-:Y:S04]  /*7160*/  STS.U16 [R6+UR4+0x11100], R51 ;  /* 0x0111003306007988 */ /* 0x0001e80008000404 */
[----:B0-----:R-:W4:Y:S04]  /*7170*/  LDL.LU R51, [R1+0x38] ;  /* 0x0000380001337983 */ /* 0x001f280000300800 */
[----:B------:R-:W3:Y:S04]  /*7180*/  LDL.LU R45, [R1+0x3c] ;  /* 0x00003c00012d7983 */ /* 0x000ee80000300800 */
[----:B------:R-:W-:Y:S04]  /*7190*/  STS.U16 [R6+UR4+0x1500], R35 ;  /* 0x0015002306007988 */ /* 0x000fe80008000404 */
[----:B------:R-:W-:Y:S04]  /*71a0*/  STS.U16 [R6+UR4+0x11500], R34 ;  /* 0x0115002206007988 */ /* 0x000fe80008000404 */
[----:B------:R-:W-:Y:S04]  /*71b0*/  STS.U16 [R6+UR4+0x1900], R33 ;  /* 0x0019002106007988 */ /* 0x000fe80008000404 */
[----:B------:R-:W-:Y:S04]  /*71c0*/  STS.U16 [R6+UR4+0x11900], R32 ;  /* 0x0119002006007988 */ /* 0x000fe80008000404 */
[----:B------:R-:W-:Y:S04]  /*71d0*/  STS.U16 [R6+UR4+0x1d00], R31 ;  /* 0x001d001f06007988 */ /* 0x000fe80008000404 */
[----:B------:R0:W-:Y:S02]  /*71e0*/  STS.U16 [R6+UR4+0x11d00], R30 ;  /* 0x011d001e06007988 */ /* 0x0001e40008000404 */
[----:B0-----:R-:W-:-:S05]  /*71f0*/  LOP3.LUT R30, R0, 0x20, RZ, 0x3c, !PT ;  /* 0x00000020001e7812 */ /* 0x001fca00078e3cff */
        /* <DEDUP_REMOVED lines=12> */
[----:B--2---:R0:W-:Y:S04]  /*72c0*/  STS.U16 [R30+UR4+0x3900], R47 ;  /* 0x0039002f1e007988 */ /* 0x0041e80008000404 */
[----:B0-----:R-:W2:Y:S04]  /*72d0*/  LDL.LU R47, [R1+0x244] ;  /* 0x00024400012f7983 */ /* 0x001ea80000300800 */
[----:B------:R-:W2:Y:S04]  /*72e0*/  LDL.LU R31, [R1+0x240] ;  /* 0x00024000011f7983 */ /* 0x000ea80000300800 */
        /* <DEDUP_REMOVED lines=21> */
[----:B---3--:R0:W-:Y:S04]  /*7440*/  STS.U16 [R30+UR4+0x13900], R50 ;  /* 0x013900321e007988 */ /* 0x0081e80008000404 */
[----:B------:R-:W3:Y:S04]  /*7450*/  LDL.LU R44, [R1+0xb8] ;  /* 0x0000b800012c7983 */ /* 0x000ee80000300800 */
[----:B------:R1:W-:Y:S04]  /*7460*/  STS.U16 [R30+UR4+0x3d00], R45 ;  /* 0x003d002d1e007988 */ /* 0x0003e80008000404 */
[----:B0-----:R-:W3:Y:S04]  /*7470*/  LDL.LU R50, [R1+0x54] ;  /* 0x0000540001327983 */ /* 0x001ee80000300800 */
[----:B----4-:R0:W-:Y:S04]  /*7480*/  STS.U16 [R30+UR4+0x13d00], R51 ;  /* 0x013d00331e007988 */ /* 0x0101e80008000404 */
[----:B-1----:R-:W4:Y:S04]  /*7490*/  LDL.LU R45, [R1+0x50] ;  /* 0x00005000012d7983 */ /* 0x002f280000300800 */
[----:B0-----:R-:W4:Y:S01]  /*74a0*/  LDL.LU R51, [R1+0x4c] ;  /* 0x00004c0001337983 */ /* 0x001f220000300800 */
[----:B------:R-:W-:-:S05]  /*74b0*/  LOP3.LUT R33, R0, 0x30, RZ, 0x3c, !PT ;  /* 0x0000003000217812 */ /* 0x000fca00078e3cff */
[----:B--2---:R0:W-:Y:S04]  /*74c0*/  STS.U16 [R33+UR4+0x180], R47 ;  /* 0x0001802f21007988 */ /* 0x0041e80008000404 */
[----:B------:R1:W-:Y:S04]  /*74d0*/  STS.U16 [R33+UR4+0x10180], R31 ;  /* 0x0101801f21007988 */ /* 0x0003e80008000404 */
        /* <DEDUP_REMOVED lines=21> */
[----:B0-----:R-:W2:Y:S04]  /*7630*/  LDL.LU R47, [R1+0x48] ;  /* 0x00004800012f7983 */ /* 0x001ea80000300800 */
[----:B---3--:R-:W-:Y:S04]  /*7640*/  STS.U16 [R33+UR4+0x12d80], R44 ;  /* 0x012d802c21007988 */ /* 0x008fe80008000404 */
[----:B-1----:R-:W3:Y:S04]  /*7650*/  LDL.LU R31, [R1+0x254] ;  /* 0x00025400011f7983 */ /* 0x002ee80000300800 */
[----:B------:R0:W-:Y:S04]  /*7660*/  STS.U16 [R33+UR4+0x3180], R50 ;  /* 0x0031803221007988 */ /* 0x0001e80008000404 */
[----:B----4-:R-:W-:Y:S04]  /*7670*/  STS.U16 [R33+UR4+0x13180], R45 ;  /* 0x0131802d21007988 */ /* 0x010fe80008000404 */
[----:B0-----:R-:W4:Y:S04]  /*7680*/  LDL.LU R50, [R1+0x250] ;  /* 0x0002500001327983 */ /* 0x001f280000300800 */
[----:B------:R-:W4:Y:S04]  /*7690*/  LDL.LU R32, [R1+0x24c] ;  /* 0x00024c0001207983 */ /* 0x000f280000300800 */
[----:B------:R0:W-:Y:S04]  /*76a0*/  STS.U16 [R33+UR4+0x3580], R51 ;  /* 0x0035803321007988 */ /* 0x0001e80008000404 */
[----:B0-----:R-:W4:Y:S04]  /*76b0*/  LDL.LU R51, [R1+0x248] ;  /* 0x0002480001337983 */ /* 0x001f280000300800 */
        /* <DEDUP_REMOVED lines=21> */
[----:B------:R-:W4:Y:S01]  /*7810*/  LDL.LU R45, [R1+0x2d0] ;  /* 0x0002d000012d7983 */ /* 0x000f220000300800 */
[----:B------:R-:W-:-:S03]  /*7820*/  LOP3.LUT R18, R0, 0x40, RZ, 0x3c, !PT ;  /* 0x0000004000127812 */ /* 0x000fc600078e3cff */
[----:B--2---:R0:W-:Y:S04]  /*7830*/  STS.U16 [R33+UR4+0x13580], R47 ;  /* 0x0135802f21007988 */ /* 0x0041e80008000404 */
[----:B---3--:R-:W-:Y:S04]  /*7840*/  STS.U16 [R33+UR4+0x3980], R31 ;  /* 0x0039801f21007988 */ /* 0x008fe80008000404 */
[----:B0-----:R-:W2:Y:S04]  /*7850*/  LDL.LU R47, [R1+0x2cc] ;  /* 0x0002cc00012f7983 */ /* 0x001ea80000300800 */
[----:B----4-:R0:W-:Y:S04]  /*7860*/  STS.U16 [R33+UR4+0x13980], R50 ;  /* 0x0139803221007988 */ /* 0x0101e80008000404 */
[----:B------:R-:W-:Y:S04]  /*7870*/  STS.U16 [R33+UR4+0x3d80], R32 ;  /* 0x003d802021007988 */ /* 0x000fe80008000404 */
[----:B0-----:R-:W3:Y:S04]  /*7880*/  LDL.LU R50, [R1+0x2c8] ;  /* 0x0002c80001327983 */ /* 0x001ee80000300800 */
[----:B------:R0:W-:Y:S04]  /*7890*/  STS.U16 [R33+UR4+0x13d80], R51 ;  /* 0x013d803321007988 */ /* 0x0001e80008000404 */
[----:B------:R-:W-:Y:S04]  /*78a0*/  STS.U16 [R18+UR4+0x200], R34 ;  /* 0x0002002212007988 */ /* 0x000fe80008000404 */
[----:B0-----:R-:W4:Y:S04]  /*78b0*/  LDL.LU R51, [R1+0x2c4] ;  /* 0x0002c40001337983 */ /* 0x001f280000300800 */
[----:B------:R-:W-:Y:S04]  /*78c0*/  STS.U16 [R18+UR4+0x10200], R35 ;  /* 0x0102002312007988 */ /* 0x000fe80008000404 */
[----:B------:R-:W4:Y:S04]  /*78d0*/  LDL.LU R30, [R1+0x2c0] ;  /* 0x0002c000011e7983 */ /* 0x000f280000300800 */
[----:B------:R0:W-:Y:S04]  /*78e0*/  STS.U16 [R18+UR4+0x600], R6 ;  /* 0x0006000612007988 */ /* 0x0001e80008000404 */
[----:B------:R-:W4:Y:S04]  /*78f0*/  LDL.LU R31, [R1+0x2bc] ;  /* 0x0002bc00011f7983 */ /* 0x000f280000300800 */
[----:B0-----:R-:W4:Y:S04]  /*7900*/  LDL.LU R6, [R1+0x2b8] ;  /* 0x0002b80001067983 */ /* 0x001f280000300800 */
[----:B------:R-:W4:Y:S04]  /*7910*/  LDL.LU R32, [R1+0x638] ;  /* 0x0006380001207983 */ /* 0x000f280000300800 */
        /* <DEDUP_REMOVED lines=10> */
[----:B------:R1:W-:Y:S04]  /*79c0*/  STS.U16 [R18+UR4+0x10e00], R13 ;  /* 0x010e000d12007988 */ /* 0x0003e80008000404 */
[----:B------:R1:W-:Y:S04]  /*79d0*/  STS.U16 [R18+UR4+0x1200], R14 ;  /* 0x0012000e12007988 */ /* 0x0003e80008000404 */
[----:B0-----:R-:W4:Y:S04]  /*79e0*/  LDL.LU R12, [R1+0x6b4] ;  /* 0x0006b400010c7983 */ /* 0x001f280000300800 */
[----:B-1----:R-:W4:Y:S04]  /*79f0*/  LDL.LU R13, [R1+0x6a8] ;  /* 0x0006a800010d7983 */ /* 0x002f280000300800 */
[----:B------:R0:W-:Y:S04]  /*7a00*/  STS.U16 [R18+UR4+0x11200], R15 ;  /* 0x0112000f12007988 */ /* 0x0001e80008000404 */
[----:B------:R-:W4:Y:S04]  /*7a10*/  LDL.LU R14, [R1+0x6a4] ;  /* 0x0006a400010e7983 */ /* 0x000f280000300800 */
[----:B------:R1:W-:Y:S04]  /*7a20*/  STS.U16 [R18+UR4+0x1600], R16 ;  /* 0x0016001012007988 */ /* 0x0003e80008000404 */
[----:B0-----:R-:W4:Y:S04]  /*7a30*/  LDL.LU R15, [R1+0x6a0] ;  /* 0x0006a000010f7983 */ /* 0x001f280000300800 */
[----:B------:R0:W-:Y:S04]  /*7a40*/  STS.U16 [R18+UR4+0x11600], R17 ;  /* 0x0116001112007988 */ /* 0x0001e80008000404 */
[----:B-1----:R-:W4:Y:S04]  /*7a50*/  LDL.LU R16, [R1+0x69c] ;  /* 0x00069c0001107983 */ /* 0x002f280000300800 */
        /* <DEDUP_REMOVED lines=20> */
[----:B0-----:R-:W4:Y:S01]  /*7ba0*/  LDL.LU R45, [R1+0x670] ;  /* 0x00067000012d7983 */ /* 0x001f220000300800 */
[----:B------:R-:W-:-:S03]  /*7bb0*/  PRMT R8, RZ, 0x7610, R8 ;  /* 0x00007610ff087816 */ /* 0x000fc60000000008 */
[----:B--2---:R0:W-:Y:S04]  /*7bc0*/  STS.U16 [R18+UR4+0x2e00], R47 ;  /* 0x002e002f12007988 */ /* 0x0041e80008000404 */
[----:B0-----:R-:W2:Y:S04]  /*7bd0*/  LDL.LU R47, [R1+0x66c] ;  /* 0x00066c00012f7983 */ /* 0x001ea80000300800 */
[----:B---3--:R0:W-:Y:S04]  /*7be0*/  STS.U16 [R18+UR4+0x12e00], R50 ;  /* 0x012e003212007988 */ /* 0x0081e80008000404 */
[----:B0-----:R-:W3:Y:S04]  /*7bf0*/  LDL.LU R50, [R1+0x668] ;  /* 0x0006680001327983 */ /* 0x001ee80000300800 */
[----:B----4-:R0:W-:Y:S04]  /*7c00*/  STS.U16 [R18+UR4+0x3200], R51 ;  /* 0x0032003312007988 */ /* 0x0101e80008000404 */
[----:B0-----:R-:W4:Y:S04]  /*7c10*/  LDL.LU R51, [R1+0x664] ;  /* 0x0006640001337983 */ /* 0x001f280000300800 */
[----:B------:R-:W-:Y:S04]  /*7c20*/  STS.U16 [R18+UR4+0x13200], R30 ;  /* 0x0132001e12007988 */ /* 0x000fe80008000404 */
[----:B------:R-:W-:Y:S04]  /*7c30*/  STS.U16 [R18+UR4+0x3600], R31 ;  /* 0x0036001f12007988 */ /* 0x000fe80008000404 */
[----:B------:R0:W-:Y:S04]  /*7c40*/  STS.U16 [R18+UR4+0x13600], R6 ;  /* 0x0136000612007988 */ /* 0x0001e80008000404 */
[----:B------:R-:W-:Y:S04]  /*7c50*/  STS.U16 [R18+UR4+0x3a00], R32 ;  /* 0x003a002012007988 */ /* 0x000fe80008000404 */
[----:B------:R-:W-:Y:S01]  /*7c60*/  STS.U16 [R18+UR4+0x13a00], R33 ;  /* 0x013a002112007988 */ /* 0x000fe20008000404 */
[----:B0-----:R-:W-:-:S03]  /*7c70*/  LOP3.LUT R6, R0, 0x50, RZ, 0x3c, !PT ;  /* 0x0000005000067812 */ /* 0x001fc600078e3cff */
[----:B------:R-:W-:Y:S04]  /*7c80*/  STS.U16 [R18+UR4+0x3e00], R34 ;  /* 0x003e002212007988 */ /* 0x000fe80008000404 */
[----:B------:R-:W-:Y:S04]  /*7c90*/  STS.U16 [R18+UR4+0x13e00], R35 ;  /* 0x013e002312007988 */ /* 0x000fe80008000404 */
[----:B------:R-:W-:Y:S04]  /*7ca0*/  STS.U16 [R6+UR4+0x280], R9 ;  /* 0x0002800906007988 */ /* 0x000fe80008000404 */
[----:B------:R-:W-:Y:S04]  /*7cb0*/  STS.U16 [R6+UR4+0x10280], R10 ;  /* 0x0102800a06007988 */ /* 0x000fe80008000404 */
[----:B------:R0:W-:Y:S02]  /*7cc0*/  STS.U16 [R6+UR4+0x680], R11 ;  /* 0x0006800b06007988 */ /* 0x0001e40008000404 */
[----:B0-----:R-:W-:-:S05]  /*7cd0*/  IMAD.WIDE R10, R55, 0x2, R118 ;  /* 0x00000002370a7825 */ /* 0x001fca00078e0276 */
[----:B------:R-:W4:Y:S04]  /*7ce0*/  @!P4 LDG.E.U16 R8, desc[UR8][R10.64] ;  /* 0x000000080a08c981 */ /* 0x000f28000c1e1500 */
        /* <DEDUP_REMOVED lines=15> */
[----:B------:R-:W-:Y:S01]  /*7de0*/  STS.U16 [R6+UR4+0x2680], R45 ;  /* 0x0026802d06007988 */ /* 0x000fe20008000404 */
[----:B------:R-:W-:-:S03]  /*7df0*/  PRMT R98, RZ, 0x7610, R98 ;  /* 0x00007610ff627816 */ /* 0x000fc60000000062 */
[----:B------:R-:W-:Y:S04]  /*7e00*/  STL [R1+0x12e4], R0 ;  /* 0x0012e40001007387 */ /* 0x000fe80000100800 */
[----:B------:R-:W-:Y:S01]  /*7e10*/  STL.64 [R1+0x448], R10 ;  /* 0x0004480a01007387 */ /* 0x000fe20000100a00 */
[----:B------:R-:W-:Y:S02]  /*7e20*/  PRMT R99, RZ, 0x7610, R99 ;  /* 0x00007610ff637816 */ /* 0x000fe40000000063 */
[----:B------:R-:W-:Y:S02]  /*7e30*/  PRMT R97, RZ, 0x7610, R97 ;  /* 0x00007610ff617816 */ /* 0x000fe40000000061 */
[----:B------:R-:W-:Y:S02]  /*7e40*/  PRMT R96, RZ, 0x7610, R96 ;  /* 0x00007610ff607816 */ /* 0x000fe40000000060 */
[----:B------:R-:W-:Y:S01]  /*7e50*/  PRMT R86, RZ, 0x7610, R86 ;  /* 0x00007610ff567816 */ /* 0x000fe20000000056 */
[----:B--2---:R-:W-:Y:S04]  /*7e60*/  STS.U16 [R6+UR4+0x12680], R47 ;  /* 0x0126802f06007988 */ /* 0x004fe80008000404 */
[----:B---3--:R-:W-:Y:S04]  /*7e70*/  STS.U16 [R6+UR4+0x2a80], R50 ;  /* 0x002a803206007988 */ /* 0x008fe80008000404 */
[----:B----4-:R-:W-:Y:S04]  /*7e80*/  STS.U16 [R6+UR4+0x12a80], R51 ;  /* 0x012a803306007988 */ /* 0x010fe80008000404 */
        /* <DEDUP_REMOVED lines=9> */
[----:B------:R1:W-:Y:S01]  /*7f20*/  STS.U16 [R6+UR4+0x13e80], R61 ;  /* 0x013e803d06007988 */ /* 0x0003e20008000404 */
[----:B0-----:R-:W-:Y:S01]  /*7f30*/  LOP3.LUT R100, R0, 0x60, RZ, 0x3c, !PT ;  /* 0x0000006000647812 */ /* 0x001fe200078e3cff */
[----:B-1----:R-:W-:-:S05]  /*7f40*/  VIADD R6, R113, 0xffffffd8 ;  /* 0xffffffd871067836 */ /* 0x002fca0000000000 */
[----:B------:R-:W-:Y:S01]  /*7f50*/  ISETP.GE.U32.AND P4, PT, R6, 0x7fffff59, PT ;  /* 0x7fffff590600780c */ /* 0x000fe20003f86070 */
[----:B------:R-:W-:Y:S01]  /*7f60*/  IMAD R6, R122, 0x1f, RZ ;  /* 0x0000001f7a067824 */ /* 0x000fe200078e02ff */
[----:B------:R-:W-:Y:S03]  /*7f70*/  STL [R1+0x12e8], R100 ;  /* 0x0012e86401007387 */ /* 0x000fe60000100800 */
[----:B------:R-:W-:Y:S01]  /*7f80*/  IMAD.WIDE R16, R6, 0x2, R120 ;  /* 0x0000000206107825 */ /* 0x000fe200078e0278 */
[----:B------:R-:W-:-:S03]  /*7f90*/  PRMT R0, RZ, 0x7610, R0 ;  /* 0x00007610ff007816 */ /* 0x000fc60000000000 */
[----:B------:R-:W-:Y:S01]  /*7fa0*/  IMAD.WIDE R14, R6, 0x2, R118 ;  /* 0x00000002060e7825 */ /* 0x000fe200078e0276 */
[----:B------:R0:W2:Y:S04]  /*7fb0*/  @!P5 LDG.E.U16 R98, desc[UR8][R16.64] ;  /* 0x000000081062d981 */ /* 0x0000a8000c1e1500 */
[----:B------:R1:W-:Y:S01]  /*7fc0*/  STL [R1+0x7e0], R8 ;  /* 0x0007e00801007387 */ /* 0x0003e20000100800 */
[----:B------:R-:W-:-:S03]  /*7fd0*/  VIADD R6, R113, 0xffffffd0 ;  /* 0xffffffd071067836 */ /* 0x000fc60000000000 */
[----:B------:R3:W4:Y:S01]  /*7fe0*/  @!P5 LDG.E.U16 R97, desc[UR8][R14.64] ;  /* 0x000000080e61d981 */ /* 0x000722000c1e1500 */
[----:B-1----:R-:W-:-:S04]  /*7ff0*/  IMAD R8, R122, 0x26, RZ ;  /* 0x000000267a087824 */ /* 0x002fc800078e02ff */
[----:B------:R-:W-:-:S04]  /*8000*/  IMAD.WIDE R12, R8, 0x2, R120 ;  /* 0x00000002080c7825 */ /* 0x000fc800078e0278 */
[----:B------:R-:W-:Y:S01]  /*8010*/  IMAD.WIDE R10, R8, 0x2, R118 ;  /* 0x00000002080a7825 */ /* 0x000fe200078e0276 */
[----:B------:R1:W4:Y:S04]  /*8020*/  @!P1 LDG.E.U16 R0, desc[UR8][R12.64] ;  /* 0x000000080c009981 */ /* 0x000328000c1e1500 */
[----:B------:R0:W4:Y:S01]  /*8030*/  @!P1 LDG.E.U16 R99, desc[UR8][R10.64] ;  /* 0x000000080a639981 */ /* 0x000122000c1e1500 */
[----:B------:R-:W-:Y:S01]  /*8040*/  ISETP.GE.U32.AND P1, PT, R6, 0x7fffff51, PT ;  /* 0x7fffff510600780c */ /* 0x000fe20003f26070 */
[----:B------:R-:W-:Y:S02]  /*8050*/  IMAD R6, R122, 0x27, RZ ;  /* 0x000000277a067824 */ /* 0x000fe400078e02ff */
[----:B------:R0:W-:Y:S04]  /*8060*/  STL.64 [R1+0x440], R16 ;  /* 0x0004401001007387 */ /* 0x0001e80000100a00 */
[----:B------:R3:W-:Y:S01]  /*8070*/  STL.64 [R1+0x438], R14 ;  /* 0x0004380e01007387 */ /* 0x0007e20000100a00 */
[----:B0-----:R-:W-:-:S04]  /*8080*/  IMAD.WIDE R16, R6, 0x2, R120 ;  /* 0x0000000206107825 */ /* 0x001fc800078e0278 */
[----:B---3--:R-:W-:Y:S01]  /*8090*/  IMAD.WIDE R14, R6, 0x2, R118 ;  /* 0x00000002060e7825 */ /* 0x008fe200078e0276 */
[----:B------:R-:W3:Y:S04]  /*80a0*/  @!P4 LDG.E.U16 R96, desc[UR8][R16.64] ;  /* 0x000000081060c981 */ /* 0x000ee8000c1e1500 */
[----:B------:R0:W3:Y:S01]  /*80b0*/  @!P4 LDG.E.U16 R86, desc[UR8][R14.64] ;  /* 0x000000080e56c981 */ /* 0x0000e2000c1e1500 */
[----:B------:R-:W-:-:S05]  /*80c0*/  VIADD R9, R113, 0xffffffd1 ;  /* 0xffffffd171097836 */ /* 0x000fca0000000000 */
[----:B------:R-:W-:Y:S01]  /*80d0*/  ISETP.GE.U32.AND P5, PT, R9, 0x7fffff52, PT ;  /* 0x7fffff520900780c */ /* 0x000fe20003fa6070 */
[----:B------:R-:W-:Y:S01]  /*80e0*/  IMAD R8, R122, 0x2e, RZ ;  /* 0x0000002e7a087824 */ /* 0x000fe200078e02ff */
[----:B------:R-:W-:Y:S02]  /*80f0*/  PRMT R101, RZ, 0x7610, R101 ;  /* 0x00007610ff657816 */ /* 0x000fe40000000065 */
[----:B------:R-:W-:Y:S01]  /*8100*/  PRMT R102, RZ, 0x7610, R102 ;  /* 0x00007610ff667816 */ /* 0x000fe20000000066 */
[C---:B------:R-:W-:Y:S02]  /*8110*/  VIADD R6, R113.reuse, 0xffffffc8 ;  /* 0xffffffc871067836 */ /* 0x040fe40000000000 */
[----:B------:R-:W-:Y:S01]  /*8120*/  VIADD R9, R113, 0xffffffc9 ;  /* 0xffffffc971097836 */ /* 0x000fe20000000000 */
[----:B------:R-:W-:Y:S02]  /*8130*/  PRMT R93, RZ, 0x7610, R93 ;  /* 0x00007610ff5d7816 */ /* 0x000fe4000000005d */
[----:B------:R-:W-:-:S02]  /*8140*/  PRMT R92, RZ, 0x7610, R92 ;  /* 0x00007610ff5c7816 */ /* 0x000fc4000000005c */
[----:B------:R-:W-:Y:S01]  /*8150*/  ISETP.GE.U32.AND P4, PT, R9, 0x7fffff4a, PT ;  /* 0x7fffff4a0900780c */ /* 0x000fe20003f86070 */
[----:B------:R-:W-:Y:S01]  /*8160*/  IMAD R9, R122, 0x37, RZ ;  /* 0x000000377a097824 */ /* 0x000fe200078e02ff */
        /* <DEDUP_REMOVED lines=8> */
[----:B------:R-:W-:Y:S04]  /*81f0*/  STS.U16 [R100+UR4+0x300], R60 ;  /* 0x0003003c64007988 */ /* 0x000fe80008000404 */
[----:B------:R-:W-:Y:S04]  /*8200*/  STS.U16 [R100+UR4+0x10300], R58 ;  /* 0x0103003a64007988 */ /* 0x000fe80008000404 */
[----:B------:R-:W-:Y:S04]  /*8210*/  STS.U16 [R100+UR4+0x700], R57 ;  /* 0x0007003964007988 */ /* 0x000fe80008000404 */
[----:B------:R-:W-:Y:S04]  /*8220*/  STS.U16 [R100+UR4+0x10700], R56 ;  /* 0x0107003864007988 */ /* 0x000fe80008000404 */
[----:B------:R-:W-:Y:S04]  /*8230*/  STS.U16 [R100+UR4+0xb00], R54 ;  /* 0x000b003664007988 */ /* 0x000fe80008000404 */
[----:B------:R-:W-:Y:S01]  /*8240*/  STS.U16 [R100+UR4+0x10b00], R53 ;  /* 0x010b003564007988 */ /* 0x000fe20008000404 */
[----:B------:R-:W-:-:S02]  /*8250*/  PRMT R89, RZ, 0x7610, R89 ;  /* 0x00007610ff597816 */ /* 0x000fc40000000059 */
[----:B------:R-:W-:Y:S02]  /*8260*/  PRMT R88, RZ, 0x7610, R88 ;  /* 0x00007610ff587816 */ /* 0x000fe40000000058 */
[----:B------:R-:W-:Y:S02]  /*8270*/  PRMT R83, RZ, 0x7610, R83 ;  /* 0x00007610ff537816 */ /* 0x000fe40000000053 */
[----:B------:R-:W-:Y:S01]  /*8280*/  PRMT R82, RZ, 0x7610, R82 ;  /* 0x00007610ff527816 */ /* 0x000fe20000000052 */
[----:B--2---:R-:W-:Y:S04]  /*8290*/  STL [R1+0x12ec], R98 ;  /* 0x0012ec6201007387 */ /* 0x004fe80000100800 */
[----:B------:R1:W-:Y:S04]  /*82a0*/  STL.64 [R1+0x3d0], R12 ;  /* 0x0003d00c01007387 */ /* 0x0003e80000100a00 */
[----:B------:R2:W-:Y:S01]  /*82b0*/  STL.64 [R1+0x3c8], R10 ;  /* 0x0003c80a01007387 */ /* 0x0005e20000100a00 */
[----:B-1----:R-:W-:-:S04]  /*82c0*/  IMAD.WIDE R12, R8, 0x2, R120 ;  /* 0x00000002080c7825 */ /* 0x002fc800078e0278 */
[----:B--2---:R-:W-:Y:S01]  /*82d0*/  IMAD.WIDE R10, R8, 0x2, R118 ;  /* 0x00000002080a7825 */ /* 0x004fe200078e0276 */
[----:B------:R-:W2:Y:S04]  /*82e0*/  @!P5 LDG.E.U16 R101, desc[UR8][R12.64] ;  /* 0x000000080c65d981 */ /* 0x000ea8000c1e1500 */
[----:B------:R1:W2:Y:S01]  /*82f0*/  @!P5 LDG.E.U16 R102, desc[UR8][R10.64] ;  /* 0x000000080a66d981 */ /* 0x0002a2000c1e1500 */
[----:B------:R-:W-:Y:S01]  /*8300*/  ISETP.GE.U32.AND P5, PT, R6, 0x7fffff49, PT ;  /* 0x7fffff490600780c */ /* 0x000fe20003fa6070 */
[C---:B------:R-:W-:Y:S02]  /*8310*/  IMAD R6, R122.reuse, 0x2f, RZ ;  /* 0x0000002f7a067824 */ /* 0x040fe400078e02ff */
[----:B----4-:R-:W-:Y:S04]  /*8320*/  STL [R1+0x12f0], R97 ;  /* 0x0012f06101007387 */ /* 0x010fe80000100800 */
[----:B------:R-:W-:Y:S04]  /*8330*/  STL [R1+0x12f4], R0 ;  /* 0x0012f40001007387 */ /* 0x000fe80000100800 */
[----:B------:R-:W-:Y:S04]  /*8340*/  STL [R1+0x12f8], R99 ;  /* 0x0012f86301007387 */ /* 0x000fe80000100800 */
[----:B------:R4:W-:Y:S01]  /*8350*/  STL.64 [R1+0x3c0], R16 ;  /* 0x0003c01001007387 */ /* 0x0009e20000100a00 */
[----:B------:R-:W-:-:S03]  /*8360*/  IMAD R8, R122, 0x36, RZ ;  /* 0x000000367a087824 */ /* 0x000fc600078e02ff */
[----:B------:R0:W-:Y:S01]  /*8370*/  STL.64 [R1+0x3b8], R14 ;  /* 0x0003b80e01007387 */ /* 0x0001e20000100a00 */
[----:B------:R-:W-:-:S03]  /*8380*/  IMAD.WIDE R20, R8, 0x2, R120 ;  /* 0x0000000208147825 */ /* 0x000fc600078e0278 */
[----:B---3--:R-:W-:Y:S01]  /*8390*/  STL [R1+0x12fc], R96 ;  /* 0x0012fc6001007387 */ /* 0x008fe20000100800 */
[----:B----4-:R-:W-:-:S04]  /*83a0*/  IMAD.WIDE R16, R6, 0x2, R120 ;  /* 0x0000000206107825 */ /* 0x010fc800078e0278 */
[--C-:B0-----:R-:W-:Y:S01]  /*83b0*/  IMAD.WIDE R14, R6, 0x2, R118.reuse ;  /* 0x00000002060e7825 */ /* 0x101fe200078e0276 */
[----:B------:R-:W-:Y:S03]  /*83c0*/  STL.64 [R1+0x350], R12 ;  /* 0x0003500c01007387 */ /* 0x000fe60000100a00 */
[----:B------:R-:W-:Y:S01]  /*83d0*/  IMAD.WIDE R18, R8, 0x2, R118 ;  /* 0x0000000208127825 */ /* 0x000fe200078e0276 */
[----:B------:R1:W-:Y:S04]  /*83e0*/  STL.64 [R1+0x348], R10 ;  /* 0x0003480a01007387 */ /* 0x0003e80000100a00 */
[----:B------:R0:W3:Y:S04]  /*83f0*/  @!P1 LDG.E.U16 R93, desc[UR8][R16.64] ;  /* 0x00000008105d9981 */ /* 0x0000e8000c1e1500 */
[----:B------:R4:W2:Y:S01]  /*8400*/  @!P1 LDG.E.U16 R92, desc[UR8][R14.64] ;  /* 0x000000080e5c9981 */ /* 0x0008a2000c1e1500 */
[----:B------:R-:W-:-:S03]  /*8410*/  ISETP.GT.U32.AND P1, PT, R3, R5, PT ;  /* 0x000000050300720c */ /* 0x000fc60003f24070 */
[----:B------:R-:W-:Y:S01]  /*8420*/  STL [R1+0x1300], R86 ;  /* 0x0013005601007387 */ /* 0x000fe20000100800 */
[----:B-1----:R-:W-:-:S03]  /*8430*/  VIADD R10, R113, 0xffffffc1 ;  /* 0xffffffc1710a7836 */ /* 0x002fc60000000000 */
[----:B------:R0:W-:Y:S04]  /*8440*/  STL.64 [R1+0x340], R16 ;  /* 0x0003401001007387 */ /* 0x0001e80000100a00 */
[----:B------:R4:W-:Y:S04]  /*8450*/  STL.64 [R1+0x338], R14 ;  /* 0x0003380e01007387 */ /* 0x0009e80000100a00 */
[----:B------:R-:W2:Y:S01]  /*8460*/  @!P4 LDG.E.U16 R103, desc[UR8][R20.64] ;  /* 0x000000081467c981 */ /* 0x000ea2000c1e1500 */
[----:B0-----:R-:W-:-:S03]  /*8470*/  IMAD.WIDE R16, R9, 0x2, R120 ;  /* 0x0000000209107825 */ /* 0x001fc600078e0278 */
[----:B------:R-:W2:Y:S01]  /*8480*/  @!P4 LDG.E.U16 R104, desc[UR8][R18.64] ;  /* 0x000000081268c981 */ /* 0x000ea2000c1e1500 */
[----:B----4-:R-:W-:Y:S01]  /*8490*/  IMAD.WIDE R14, R9, 0x2, R118 ;  /* 0x00000002090e7825 */ /* 0x010fe200078e0276 */
[----:B------:R-:W-:Y:S02]  /*84a0*/  ISETP.GT.U32.AND P4, PT, R3, R4, PT ;  /* 0x000000040300720c */ /* 0x000fe40003f84070 */
[----:B------:R0:W4:Y:S04]  /*84b0*/  @!P5 LDG.E.U16 R91, desc[UR8][R16.64] ;  /* 0x00000008105bd981 */ /* 0x000128000c1e1500 */
[----:B------:R1:W2:Y:S01]  /*84c0*/  @!P5 LDG.E.U16 R90, desc[UR8][R14.64] ;  /* 0x000000080e5ad981 */ /* 0x0002a2000c1e1500 */
[----:B------:R-:W-:Y:S01]  /*84d0*/  ISETP.GE.U32.AND P5, PT, R10, 0x7fffff42, PT ;  /* 0x7fffff420a00780c */ /* 0x000fe20003fa6070 */
[----:B------:R-:W-:-:S02]  /*84e0*/  @!P1 IMAD.IADD R5, R5, 0x1, -R3 ;  /* 0x0000000105059824 */ /* 0x000fc400078e0a03 */
[----:B------:R-:W-:Y:S01]  /*84f0*/  STL.64 [R1+0x2d0], R20 ;  /* 0x0002d01401007387 */ /* 0x000fe20000100a00 */
[----:B------:R-:W-:Y:S01]  /*8500*/  IMAD R13, R122, 0x3e, RZ ;  /* 0x0000003e7a0d7824 */ /* 0x000fe200078e02ff */
[----:B------:R-:W-:Y:S02]  /*8510*/  LOP3.LUT R11, R2, 0x6, RZ, 0xfc, !PT ;  /* 0x00000006020b7812 */ /* 0x000fe400078efcff */
[----:B------:R-:W-:Y:S01]  /*8520*/  STL.64 [R1+0x2c8], R18 ;  /* 0x0002c81201007387 */ /* 0x000fe20000100a00 */
[----:B------:R-:W-:-:S03]  /*8530*/  ISETP.GT.U32.AND P1, PT, R3, R5, PT ;  /* 0x000000050300720c */ /* 0x000fc60003f24070 */
[----:B------:R0:W-:Y:S01]  /*8540*/  STL.64 [R1+0x2c0], R16 ;  /* 0x0002c01001007387 */ /* 0x0001e20000100a00 */
[----:B------:R-:W-:-:S03]  /*8550*/  @!P4 IMAD.IADD R4, R4, 0x1, -R3 ;  /* 0x000000010404c824 */ /* 0x000fc600078e0a03 */
[----:B------:R1:W-:Y:S01]  /*8560*/  STL.64 [R1+0x2b8], R14 ;  /* 0x0002b80e01007387 */ /* 0x0003e20000100a00 */
[----:B------:R-:W-:Y:S01]  /*8570*/  IABS R6, R11 ;  /* 0x0000000b00067213 */ /* 0x000fe20000000000 */
[----:B0-----:R-:W-:-:S04]  /*8580*/  IMAD.WIDE R16, R13, 0x2, R120 ;  /* 0x000000020d107825 */ /* 0x001fc800078e0278 */
[----:B-1----:R-:W-:Y:S01]  /*8590*/  IMAD.WIDE R14, R13, 0x2, R118 ;  /* 0x000000020d0e7825 */ /* 0x002fe200078e0276 */
[----:B------:R0:W2:Y:S01]  /*85a0*/  @!P5 LDG.E.U16 R46, desc[UR8][R16.64] ;  /* 0x00000008102ed981 */ /* 0x0000a2000c1e1500 */
[----:B------:R-:W-:-:S03]  /*85b0*/  ISETP.GT.U32.AND P4, PT, R3, R4, PT ;  /* 0x000000040300720c */ /* 0x000fc60003f84070 */
[----:B------:R1:W2:Y:S01]  /*85c0*/  @!P5 LDG.E.U16 R124, desc[UR8][R14.64] ;  /* 0x000000080e7cd981 */ /* 0x0002a2000c1e1500 */
[----:B------:R-:W-:Y:S01]  /*85d0*/  ISETP.GT.U32.AND P5, PT, R3, R7, PT ;  /* 0x000000070300720c */ /* 0x000fe20003fa4070 */
[----:B------:R-:W-:Y:S01]  /*85e0*/  IMAD.HI.U32 R9, R125, R6, RZ ;  /* 0x000000067d097227 */ /* 0x000fe200078e00ff */
[----:B------:R-:W-:-:S03]  /*85f0*/  LOP3.LUT R12, R2, 0x8, RZ, 0xfc, !PT ;  /* 0x00000008020c7812 */ /* 0x000fc600078efcff */
[----:B------:R-:W-:Y:S02]  /*8600*/  VIADD R13, R113, 0xffffffc0 ;  /* 0xffffffc0710d7836 */ /* 0x000fe40000000000 */
[----:B------:R-:W-:Y:S02]  /*8610*/  IMAD.MOV R9, RZ, RZ, -R9 ;  /* 0x000000ffff097224 */ /* 0x000fe400078e0a09 */
[--C-:B------:R-:W-:Y:S01]  /*8620*/  @!P1 IMAD.IADD R5, R5, 0x1, -R3.reuse ;  /* 0x0000000105059824 */ /* 0x100fe200078e0a03 */
[----:B------:R-:W-:Y:S01]  /*8630*/  ISETP.GE.U32.AND P1, PT, R13, 0x7fffff41, PT ;  /* 0x7fffff410d00780c */ /* 0x000fe20003f26070 */
[----:B------:R-:W-:Y:S01]  /*8640*/  IMAD R6, R3, R9, R6 ;  /* 0x0000000903067224 */ /* 0x000fe200078e0206 */
[----:B------:R-:W-:Y:S01]  /*8650*/  IABS R8, R12 ;  /* 0x0000000c00087213 */ /* 0x000fe20000000000 */
[----:B------:R0:W-:Y:S01]  /*8660*/  STL.64 [R1+0x250], R16 ;  /* 0x0002501001007387 */ /* 0x0001e20000100a00 */
[--C-:B------:R-:W-:Y:S01]  /*8670*/  @!P5 IMAD.IADD R7, R7, 0x1, -R3.reuse ;  /* 0x000000010707d824 */ /* 0x100fe200078e0a03 */
[----:B------:R-:W-:Y:S01]  /*8680*/  ISETP.GE.AND P5, PT, R2, RZ, PT ;  /* 0x000000ff0200720c */ /* 0x000fe20003fa6270 */
[----:B------:R-:W-:Y:S01]  /*8690*/  @!P4 IMAD.IADD R4, R4, 0x1, -R3 ;  /* 0x000000010404c824 */ /* 0x000fe200078e0a03 */
[----:B------:R-:W-:Y:S01]  /*86a0*/  ISETP.GT.U32.AND P4, PT, R3, R6, PT ;  /* 0x000000060300720c */ /* 0x000fe20003f84070 */
[----:B------:R-:W-:-:S04]  /*86b0*/  IMAD.HI.U32 R10, R125, R8, RZ ;  /* 0x000000087d0a7227 */ /* 0x000fc800078e00ff */
[----:B0-----:R-:W-:Y:S02]  /*86c0*/  IMAD R16, R122, 0x3f, RZ ;  /* 0x0000003f7a107824 */ /* 0x001fe400078e02ff */
[----:B------:R-:W-:Y:S02]  /*86d0*/  IMAD.MOV R10, RZ, RZ, -R10 ;  /* 0x000000ffff0a7224 */ /* 0x000fe400078e0a0a */
[----:B------:R-:W-:-:S04]  /*86e0*/  IMAD.WIDE R20, R16, 0x2, R120 ;  /* 0x0000000210147825 */ /* 0x000fc800078e0278 */
[----:B------:R-:W-:Y:S01]  /*86f0*/  IMAD.WIDE R18, R16, 0x2, R118 ;  /* 0x0000000210127825 */ /* 0x000fe200078e0276 */
[----:B------:R1:W-:Y:S01]  /*8700*/  STL.64 [R1+0x248], R14 ;  /* 0x0002480e01007387 */ /* 0x0003e20000100a00 */
[----:B------:R-:W-:Y:S02]  /*8710*/  LOP3.LUT R13, R2, 0xa, RZ, 0xfc, !PT ;  /* 0x0000000a020d7812 */ /* 0x000fe400078efcff */
[----:B------:R-:W-:Y:S01]  /*8720*/  IMAD R8, R3, R10, R8 ;  /* 0x0000000a03087224 */ /* 0x000fe200078e0208 */
[----:B------:R0:W2:Y:S01]  /*8730*/  @!P1 LDG.E.U16 R85, desc[UR8][R20.64] ;  /* 0x0000000814559981 */ /* 0x0000a2000c1e1500 */
[----:B------:R-:W-:-:S03]  /*8740*/  IMAD.MOV.U32 R95, RZ, RZ, R5 ;  /* 0x000000ffff5f7224 */ /* 0x000fc600078e0005 */
[----:B------:R0:W2:Y:S01]  /*8750*/  @!P1 LDG.E.U16 R84, desc[UR8][R18.64] ;  /* 0x0000000812549981 */ /* 0x0000a2000c1e1500 */
[C---:B------:R-:W-:Y:S02]  /*8760*/  ISETP.GT.U32.AND P1, PT, R3.reuse, R7, PT ;  /* 0x000000070300720c */ /* 0x040fe40003f24070 */
[----:B-1----:R-:W-:Y:S01]  /*8770*/  LOP3.LUT R14, R2, 0xc, RZ, 0xfc, !PT ;  /* 0x0000000c020e7812 */ /* 0x002fe200078efcff */
[----:B------:R-:W-:Y:S01]  /*8780*/  @!P5 IMAD.MOV R95, RZ, RZ, -R95 ;  /* 0x000000ffff5fd224 */ /* 0x000fe200078e0a5f */
[C---:B------:R-:W-:Y:S01]  /*8790*/  ISETP.GT.U32.AND P5, PT, R3.reuse, R8, PT ;  /* 0x000000080300720c */ /* 0x040fe20003fa4070 */
[----:B------:R-:W-:Y:S01]  /*87a0*/  @!P4 IMAD.IADD R6, R6, 0x1, -R3 ;  /* 0x000000010606c824 */ /* 0x000fe200078e0a03 */
[----:B------:R-:W-:Y:S02]  /*87b0*/  IABS R10, R14 ;  /* 0x0000000e000a7213 */ /* 0x000fe40000000000 */
[----:B------:R-:W-:Y:S01]  /*87c0*/  IABS R9, R13 ;  /* 0x0000000d00097213 */ /* 0x000fe20000000000 */
[----:B------:R-:W-:Y:S01]  /*87d0*/  IMAD.MOV.U32 R42, RZ, RZ, R4 ;  /* 0x000000ffff2a7224 */ /* 0x000fe200078e0004 */
[----:B------:R-:W-:Y:S01]  /*87e0*/  ISETP.GT.U32.AND P4, PT, R3, R6, PT ;  /* 0x000000060300720c */ /* 0x000fe20003f84070 */
[----:B------:R-:W-:Y:S01]  /*87f0*/  IMAD.HI.U32 R4, R125, R10, RZ ;  /* 0x0000000a7d047227 */ /* 0x000fe200078e00ff */
[----:B------:R-:W-:-:S03]  /*8800*/  LOP3.LUT R15, R2, 0xe, RZ, 0xfc, !PT ;  /* 0x0000000e020f7812 */ /* 0x000fc600078efcff */
[----:B------:R-:W-:-:S04]  /*8810*/  IMAD.HI.U32 R5, R125, R9, RZ ;  /* 0x000000097d057227 */ /* 0x000fc800078e00ff */
[----:B------:R-:W-:Y:S01]  /*8820*/  @!P0 IMAD.MOV R42, RZ, RZ, -R42 ;  /* 0x000000ffff2a8224 */ /* 0x000fe200078e0a2a */
[----:B------:R-:W-:Y:S01]  /*8830*/  ISETP.GE.AND P0, PT, R11, RZ, PT ;  /* 0x000000ff0b00720c */ /* 0x000fe20003f06270 */
[----:B------:R-:W-:Y:S02]  /*8840*/  @!P1 IMAD.IADD R7, R7, 0x1, -R3 ;  /* 0x0000000107079824 */ /* 0x000fe400078e0a03 */
[----:B------:R-:W-:Y:S01]  /*8850*/  IMAD.MOV R4, RZ, RZ, -R4 ;  /* 0x000000ffff047224 */ /* 0x000fe200078e0a04 */
[----:B------:R-:W-:Y:S01]  /*8860*/  IABS R11, R15 ;  /* 0x0000000f000b7213 */ /* 0x000fe20000000000 */
[----:B------:R-:W-:Y:S02]  /*8870*/  IMAD.MOV R5, RZ, RZ, -R5 ;  /* 0x000000ffff057224 */ /* 0x000fe400078e0a05 */
[----:B------:R-:W-:Y:S02]  /*8880*/  IMAD R4, R3, R4, R10 ;  /* 0x0000000403047224 */ /* 0x000fe400078e020a */
[----:B------:R-:W-:-:S02]  /*8890*/  IMAD.MOV.U32 R51, RZ, RZ, R7 ;  /* 0x000000ffff337224 */ /* 0x000fc400078e0007 */
[----:B------:R-:W-:Y:S02]  /*88a0*/  @!P5 IMAD.IADD R8, R8, 0x1, -R3 ;  /* 0x000000010808d824 */ /* 0x000fe400078e0a03 */
[C---:B------:R-:W-:Y:S02]  /*88b0*/  IMAD R5, R3.reuse, R5, R9 ;  /* 0x0000000503057224 */ /* 0x040fe400078e0209 */
[----:B------:R-:W-:Y:S02]  /*88c0*/  IMAD.MOV.U32 R9, RZ, RZ, R11 ;  /* 0x000000ffff097224 */ /* 0x000fe400078e000b */
[----:B------:R-:W-:Y:S01]  /*88d0*/  @!P6 IMAD.MOV R51, RZ, RZ, -R51 ;  /* 0x000000ffff33e224 */ /* 0x000fe200078e0a33 */
[C---:B------:R-:W-:Y:S01]  /*88e0*/  ISETP.GT.U32.AND P6, PT, R3.reuse, R4, PT ;  /* 0x000000040300720c */ /* 0x040fe20003fc4070 */
[----:B------:R-:W-:Y:S01]  /*88f0*/  @!P4 IMAD.IADD R6, R6, 0x1, -R3 ;  /* 0x000000010606c824 */ /* 0x000fe200078e0a03 */
[----:B------:R-:W-:Y:S01]  /*8900*/  ISETP.GT.U32.AND P5, PT, R3, R8, PT ;  /* 0x000000080300720c */ /* 0x000fe20003fa4070 */
[----:B------:R-:W-:-:S04]  /*8910*/  IMAD.HI.U32 R11, R125, R9, RZ ;  /* 0x000000097d0b7227 */ /* 0x000fc800078e00ff */
[----:B------:R-:W-:Y:S02]  /*8920*/  IMAD.MOV.U32 R47, RZ, RZ, R6 ;  /* 0x000000ffff2f7224 */ /* 0x000fe400078e0006 */
[----:B------:R-:W-:Y:S01]  /*8930*/  IMAD.MOV R6, RZ, RZ, -R11 ;  /* 0x000000ffff067224 */ /* 0x000fe200078e0a0b */
[----:B------:R-:W-:Y:S02]  /*8940*/  ISETP.GE.AND P1, PT, R12, RZ, PT ;  /* 0x000000ff0c00720c */ /* 0x000fe40003f26270 */
[----:B------:R-:W-:Y:S01]  /*8950*/  LOP3.LUT R12, R2, 0x10, RZ, 0xfc, !PT ;  /* 0x00000010020c7812 */ /* 0x000fe200078efcff */
[C---:B------:R-:W-:Y:S02]  /*8960*/  IMAD R6, R3.reuse, R6, R9 ;  /* 0x0000000603067224 */ /* 0x040fe400078e0209 */
[--C-:B------:R-:W-:Y:S01]  /*8970*/  @!P6 IMAD.IADD R4, R4, 0x1, -R3.reuse ;  /* 0x000000010404e824 */ /* 0x100fe200078e0a03 */
[----:B------:R-:W-:Y:S01]  /*8980*/  IABS R7, R12 ;  /* 0x0000000c00077213 */ /* 0x000fe20000000000 */
[----:B------:R-:W-:Y:S01]  /*8990*/  @!P5 IMAD.IADD R8, R8, 0x1, -R3 ;  /* 0x000000010808d824 */ /* 0x000fe200078e0a03 */
[----:B------:R-:W-:-:S02]  /*89a0*/  ISETP.GT.U32.AND P5, PT, R3, R6, PT ;  /* 0x000000060300720c */ /* 0x000fc40003fa4070 */
[----:B------:R-:W-:Y:S01]  /*89b0*/  ISETP.GT.U32.AND P6, PT, R3, R4, PT ;  /* 0x000000040300720c */ /* 0x000fe20003fc4070 */
[----:B------:R-:W-:Y:S02]  /*89c0*/  IMAD.MOV.U32 R87, RZ, RZ, R8 ;  /* 0x000000ffff577224 */ /* 0x000fe400078e0008 */
[----:B------:R-:W-:Y:S01]  /*89d0*/  IMAD.HI.U32 R8, R125, R7, RZ ;  /* 0x000000077d087227 */ /* 0x000fe200078e00ff */
[----:B------:R-:W-:-:S03]  /*89e0*/  ISETP.GT.U32.AND P4, PT, R3, R5, PT ;  /* 0x000000050300720c */ /* 0x000fc60003f84070 */
[----:B------:R-:W-:Y:S01]  /*89f0*/  @!P0 IMAD.MOV R47, RZ, RZ, -R47 ;  /* 0x000000ffff2f8224 */ /* 0x000fe200078e0a2f */
[----:B------:R-:W-:Y:S01]  /*8a00*/  ISETP.GE.AND P0, PT, R13, RZ, PT ;  /* 0x000000ff0d00720c */ /* 0x000fe20003f06270 */
[----:B------:R-:W-:Y:S01]  /*8a10*/  IMAD.MOV R8, RZ, RZ, -R8 ;  /* 0x000000ffff087224 */ /* 0x000fe200078e0a08 */
[C---:B------:R-:W-:Y:S02]  /*8a20*/  LOP3.LUT R13, R2.reuse, 0x14, RZ, 0xfc, !PT ;  /* 0x00000014020d7812 */ /* 0x040fe400078efcff */
[----:B------:R-:W-:Y:S01]  /*8a30*/  LOP3.LUT R11, R2, 0x12, RZ, 0xfc, !PT ;  /* 0x00000012020b7812 */ /* 0x000fe200078efcff */
[C---:B------:R-:W-:Y:S01]  /*8a40*/  IMAD R7, R3.reuse, R8, R7 ;  /* 0x0000000803077224 */ /* 0x040fe200078e0207 */
[----:B------:R-:W-:Y:S01]  /*8a50*/  IABS R10, R13 ;  /* 0x0000000d000a7213 */ /* 0x000fe20000000000 */
[--C-:B------:R-:W-:Y:S01]  /*8a60*/  @!P5 IMAD.IADD R6, R6, 0x1, -R3.reuse ;  /* 0x000000010606d824 */ /* 0x100fe200078e0a03 */
[----:B------:R-:W-:Y:S01]  /*8a70*/  IABS R9, R11 ;  /* 0x0000000b00097213 */ /* 0x000fe20000000000 */
[----:B------:R-:W-:Y:S01]  /*8a80*/  @!P6 IMAD.IADD R4, R4, 0x1, -R3 ;  /* 0x000000010404e824 */ /* 0x000fe200078e0a03 */
[C---:B------:R-:W-:Y:S01]  /*8a90*/  ISETP.GT.U32.AND P6, PT, R3.reuse, R7, PT ;  /* 0x000000070300720c */ /* 0x040fe20003fc4070 */
[----:B------:R-:W-:Y:S01]  /*8aa0*/  IMAD.MOV.U32 R8, RZ, RZ, R10 ;  /* 0x000000ffff087224 */ /* 0x000fe200078e000a */
[----:B------:R-:W-:Y:S01]  /*8ab0*/  ISETP.GT.U32.AND P5, PT, R3, R6, PT ;  /* 0x000000060300720c */ /* 0x000fe20003fa4070 */
[----:B------:R-:W-:-:S04]  /*8ac0*/  IMAD.HI.U32 R10, R125, R9, RZ ;  /* 0x000000097d0a7227 */ /* 0x000fc800078e00ff */
[----:B------:R-:W-:Y:S02]  /*8ad0*/  @!P4 IMAD.IADD R5, R5, 0x1, -R3 ;  /* 0x000000010505c824 */ /* 0x000fe400078e0a03 */
[----:B------:R-:W-:Y:S02]  /*8ae0*/  IMAD.MOV.U32 R53, RZ, RZ, R4 ;  /* 0x000000ffff357224 */ /* 0x000fe400078e0004 */
[----:B------:R-:W-:Y:S01]  /*8af0*/  IMAD.MOV R4, RZ, RZ, -R10 ;  /* 0x000000ffff047224 */ /* 0x000fe200078e0a0a */
[----:B------:R-:W-:Y:S01]  /*8b00*/  ISETP.GT.U32.AND P4, PT, R3, R5, PT ;  /* 0x000000050300720c */ /* 0x000fe20003f84070 */
[----:B------:R-:W-:Y:S02]  /*8b10*/  VIADD R10, R113, 0xffffffb9 ;  /* 0xffffffb9710a7836 */ /* 0x000fe40000000000 */
[----:B------:R-:W-:Y:S02]  /*8b20*/  IMAD R4, R3, R4, R9 ;  /* 0x0000000403047224 */ /* 0x000fe400078e0209 */
[----:B------:R-:W-:-:S02]  /*8b30*/  @!P6 IMAD.IADD R7, R7, 0x1, -R3 ;  /* 0x000000010707e824 */ /* 0x000fc400078e0a03 */
[--C-:B------:R-:W-:Y:S01]  /*8b40*/  @!P5 IMAD.IADD R6, R6, 0x1, -R3.reuse ;  /* 0x000000010606d824 */ /* 0x100fe200078e0a03 */
[----:B------:R-:W-:Y:S02]  /*8b50*/  ISETP.GT.U32.AND P6, PT, R3, R4, PT ;  /* 0x000000040300720c */ /* 0x000fe40003fc4070 */
[----:B------:R-:W-:Y:S01]  /*8b60*/  ISETP.GE.U32.AND P5, PT, R10, 0x7fffff3a, PT ;  /* 0x7fffff3a0a00780c */ /* 0x000fe20003fa6070 */
[----:B------:R-:W-:Y:S01]  /*8b70*/  IMAD R10, R122, 0x46, RZ ;  /* 0x000000467a0a7824 */ /* 0x000fe200078e02ff */
[----:B------:R0:W-:Y:S01]  /*8b80*/  STL.64 [R1+0x240], R20 ;  /* 0x0002401401007387 */ /* 0x0001e20000100a00 */
[----:B------:R-:W-:Y:S02]  /*8b90*/  @!P4 IMAD.IADD R5, R5, 0x1, -R3 ;  /* 0x000000010505c824 */ /* 0x000fe400078e0a03 */
[----:B------:R-:W-:Y:S01]  /*8ba0*/  @!P1 IMAD.MOV R87, RZ, RZ, -R87 ;  /* 0x000000ffff579224 */ /* 0x000fe200078e0a57 */
[----:B------:R1:W-:Y:S01]  /*8bb0*/  STL.64 [R1+0x238], R18 ;  /* 0x0002381201007387 */ /* 0x0003e20000100a00 */
[----:B------:R-:W-:Y:S01]  /*8bc0*/  ISETP.GE.AND P1, PT, R14, RZ, PT ;  /* 0x000000ff0e00720c */ /* 0x000fe20003f26270 */
[----:B------:R-:W-:-:S02]  /*8bd0*/  IMAD.MOV.U32 R45, RZ, RZ, R5 ;  /* 0x000000ffff2d7224 */ /* 0x000fc400078e0005 */
[----:B------:R-:W-:-:S04]  /*8be0*/  IMAD.HI.U32 R5, R125, R8, RZ ;  /* 0x000000087d057227 */ /* 0x000fc800078e00ff */
[----:B0-----:R-:W-:-:S04]  /*8bf0*/  IMAD.WIDE R20, R10, 0x2, R120 ;  /* 0x000000020a147825 */ /* 0x001fc800078e0278 */
[----:B-1----:R-:W-:Y:S01]  /*8c00*/  IMAD.WIDE R18, R10, 0x2, R118 ;  /* 0x000000020a127825 */ /* 0x002fe200078e0276 */
[----:B------:R0:W2:Y:S01]  /*8c10*/  @!P5 LDG.E.U16 R89, desc[UR8][R20.64] ;  /* 0x000000081459d981 */ /* 0x0000a2000c1e1500 */
[----:B------:R-:W-:Y:S02]  /*8c20*/  ISETP.GE.AND P4, PT, R15, RZ, PT ;  /* 0x000000ff0f00720c */ /* 0x000fe40003f86270 */
[----:B------:R-:W-:Y:S01]  /*8c30*/  @!P6 IMAD.IADD R4, R4, 0x1, -R3 ;  /* 0x000000010404e824 */ /* 0x000fe200078e0a03 */
[----:B------:R1:W2:Y:S01]  /*8c40*/  @!P5 LDG.E.U16 R88, desc[UR8][R18.64] ;  /* 0x000000081258d981 */ /* 0x0002a2000c1e1500 */
[----:B------:R-:W-:Y:S01]  /*8c50*/  IMAD.MOV R5, RZ, RZ, -R5 ;  /* 0x000000ffff057224 */ /* 0x000fe200078e0a05 */
[C---:B------:R-:W-:Y:S02]  /*8c60*/  LOP3.LUT R16, R2.reuse, 0x1a, RZ, 0xfc, !PT ;  /* 0x0000001a02107812 */ /* 0x040fe400078efcff */
[----:B------:R-:W-:Y:S02]  /*8c70*/  ISETP.GT.U32.AND P5, PT, R3, R7, PT ;  /* 0x000000070300720c */ /* 0x000fe40003fa4070 */
[----:B------:R-:W-:-:S02]  /*8c80*/  LOP3.LUT R14, R2, 0x16, RZ, 0xfc, !PT ;  /* 0x00000016020e7812 */ /* 0x000fc400078efcff */
[----:B------:R-:W-:Y:S01]  /*8c90*/  LOP3.LUT R15, R2, 0x18, RZ, 0xfc, !PT ;  /* 0x00000018020f7812 */ /* 0x000fe200078efcff */
[C---:B------:R-:W-:Y:S01]  /*8ca0*/  IMAD R5, R3.reuse, R5, R8 ;  /* 0x0000000503057224 */ /* 0x040fe200078e0208 */
[----:B------:R-:W-:Y:S02]  /*8cb0*/  ISETP.GT.U32.AND P6, PT, R3, R4, PT ;  /* 0x000000040300720c */ /* 0x000fe40003fc4070 */
[----:B------:R-:W-:Y:S02]  /*8cc0*/  IABS R10, R16 ;  /* 0x00000010000a7213 */ /* 0x000fe40000000000 */
[----:B------:R-:W-:Y:S02]  /*8cd0*/  IABS R9, R14 ;  /* 0x0000000e00097213 */ /* 0x000fe40000000000 */
[----:B------:R-:W-:Y:S01]  /*8ce0*/  IABS R8, R15 ;  /* 0x0000000f00087213 */ /* 0x000fe20000000000 */
[----:B------:R-:W-:Y:S01]  /*8cf0*/  @!P0 IMAD.MOV R45, RZ, RZ, -R45 ;  /* 0x000000ffff2d8224 */ /* 0x000fe200078e0a2d */
[----:B------:R-:W-:Y:S01]  /*8d00*/  ISETP.GE.AND P0, PT, R12, RZ, PT ;  /* 0x000000ff0c00720c */ /* 0x000fe20003f06270 */
[----:B------:R-:W-:Y:S01]  /*8d10*/  @!P1 IMAD.MOV R53, RZ, RZ, -R53 ;  /* 0x000000ffff359224 */ /* 0x000fe200078e0a35 */
[----:B------:R-:W-:Y:S01]  /*8d20*/  ISETP.GE.AND P1, PT, R11, RZ, PT ;  /* 0x000000ff0b00720c */ /* 0x000fe20003f26270 */
[----:B------:R-:W-:-:S02]  /*8d30*/  IMAD.MOV.U32 R62, RZ, RZ, R6 ;  /* 0x000000ffff3e7224 */ /* 0x000fc400078e0006 */
[----:B------:R-:W-:Y:S02]  /*8d40*/  VIADD R12, R113, 0xffffffb8 ;  /* 0xffffffb8710c7836 */ /* 0x000fe40000000000 */
[----:B------:R-:W-:Y:S02]  /*8d50*/  IMAD.MOV.U32 R6, RZ, RZ, R10 ;  /* 0x000000ffff067224 */ /* 0x000fe400078e000a */
[----:B------:R-:W-:-:S04]  /*8d60*/  IMAD.HI.U32 R10, R125, R9, RZ ;  /* 0x000000097d0a7227 */ /* 0x000fc800078e00ff */
[----:B------:R-:W-:-:S04]  /*8d70*/  IMAD.HI.U32 R11, R125, R8, RZ ;  /* 0x000000087d0b7227 */ /* 0x000fc800078e00ff */
[----:B------:R-:W-:Y:S01]  /*8d80*/  @!P4 IMAD.MOV R62, RZ, RZ, -R62 ;  /* 0x000000ffff3ec224 */ /* 0x000fe200078e0a3e */
[----:B------:R-:W-:Y:S01]  /*8d90*/  ISETP.GE.U32.AND P4, PT, R12, 0x7fffff39, PT ;  /* 0x7fffff390c00780c */ /* 0x000fe20003f86070 */
[----:B------:R-:W-:Y:S01]  /*8da0*/  @!P5 IMAD.IADD R7, R7, 0x1, -R3 ;  /* 0x000000010707d824 */ /* 0x000fe200078e0a03 */
[----:B------:R-:W-:Y:S01]  /*8db0*/  ISETP.GT.U32.AND P5, PT, R3, R5, PT ;  /* 0x000000050300720c */ /* 0x000fe20003fa4070 */
[----:B------:R-:W-:Y:S02]  /*8dc0*/  IMAD.MOV R10, RZ, RZ, -R10 ;  /* 0x000000ffff0a7224 */ /* 0x000fe400078e0a0a */
[----:B------:R-:W-:Y:S02]  /*8dd0*/  IMAD.MOV R11, RZ, RZ, -R11 ;  /* 0x000000ffff0b7224 */ /* 0x000fe400078e0a0b */
[----:B------:R-:W-:-:S04]  /*8de0*/  IMAD.HI.U32 R12, R125, R6, RZ ;  /* 0x000000067d0c7227 */ /* 0x000fc800078e00ff */
[----:B------:R-:W-:Y:S02]  /*8df0*/  @!P6 IMAD.IADD R4, R4, 0x1, -R3 ;  /* 0x000000010404e824 */ /* 0x000fe400078e0a03 */
[C---:B------:R-:W-:Y:S02]  /*8e00*/  IMAD R9, R3.reuse, R10, R9 ;  /* 0x0000000a03097224 */ /* 0x040fe400078e0209 */
[----:B------:R-:W-:Y:S02]  /*8e10*/  IMAD R8, R3, R11, R8 ;  /* 0x0000000b03087224 */ /* 0x000fe400078e0208 */
[----:B------:R-:W-:Y:S02]  /*8e20*/  IMAD R11, R122, 0x47, RZ ;  /* 0x000000477a0b7824 */ /* 0x000fe400078e02ff */
[----:B------:R-:W-:Y:S01]  /*8e30*/  IMAD.MOV R10, RZ, RZ, -R12 ;  /* 0x000000ffff0a7224 */ /* 0x000fe200078e0a0c */
[----:B------:R0:W-:Y:S01]  /*8e40*/  STL.64 [R1+0x1d0], R20 ;  /* 0x0001d01401007387 */ /* 0x0001e20000100a00 */
[----:B------:R-:W-:-:S02]  /*8e50*/  IMAD.MOV.U32 R43, RZ, RZ, R4 ;  /* 0x000000ffff2b7224 */ /* 0x000fc400078e0004 */
[----:B------:R-:W-:Y:S01]  /*8e60*/  IMAD R6, R3, R10, R6 ;  /* 0x0000000a03067224 */ /* 0x000fe200078e0206 */
[----:B------:R1:W-:Y:S01]  /*8e70*/  STL.64 [R1+0x1c8], R18 ;  /* 0x0001c81201007387 */ /* 0x0003e20000100a00 */
[----:B------:R-:W-:Y:S02]  /*8e80*/  VIADD R10, R113, 0xffffffb1 ;  /* 0xffffffb1710a7836 */ /* 0x000fe40000000000 */
[----:B------:R-:W-:Y:S01]  /*8e90*/  @!P1 IMAD.MOV R43, RZ, RZ, -R43 ;  /* 0x000000ffff2b9224 */ /* 0x000fe200078e0a2b */
[----:B------:R-:W-:Y:S01]  /*8ea0*/  ISETP.GT.U32.AND P1, PT, R3, R9, PT ;  /* 0x000000090300720c */ /* 0x000fe20003f24070 */
[----:B0-----:R-:W-:-:S04]  /*8eb0*/  IMAD.WIDE R20, R11, 0x2, R120 ;  /* 0x000000020b147825 */ /* 0x001fc800078e0278 */
[----:B-1----:R-:W-:Y:S01]  /*8ec0*/  IMAD.WIDE R18, R11, 0x2, R118 ;  /* 0x000000020b127825 */ /* 0x002fe200078e0276 */
[----:B------:R-:W2:Y:S03]  /*8ed0*/  @!P4 LDG.E.U16 R83, desc[UR8][R20.64] ;  /* 0x000000081453c981 */ /* 0x000ea6000c1e1500 */
[----:B------:R-:W-:Y:S01]  /*8ee0*/  @!P5 IMAD.IADD R5, R5, 0x1, -R3 ;  /* 0x000000010505d824 */ /* 0x000fe200078e0a03 */
[----:B------:R0:W2:Y:S01]  /*8ef0*/  @!P4 LDG.E.U16 R82, desc[UR8][R18.64] ;  /* 0x000000081252c981 */ /* 0x0000a2000c1e1500 */
[----:B------:R-:W-:Y:S01]  /*8f00*/  ISETP.GE.U32.AND P4, PT, R10, 0x7fffff32, PT ;  /* 0x7fffff320a00780c */ /* 0x000fe20003f86070 */
[----:B------:R-:W-:Y:S02]  /*8f10*/  IMAD.MOV.U32 R60, RZ, RZ, R7 ;  /* 0x000000ffff3c7224 */ /* 0x000fe400078e0007 */
[----:B------:R-:W-:Y:S01]  /*8f20*/  ISETP.GT.U32.AND P5, PT, R3, R5, PT ;  /* 0x000000050300720c */ /* 0x000fe20003fa4070 */
[----:B------:R-:W-:Y:S01]  /*8f30*/  STL.64 [R1+0x1c0], R20 ;  /* 0x0001c01401007387 */ /* 0x000fe20000100a00 */
[----:B------:R-:W-:-:S02]  /*8f40*/  VIADD R7, R113, 0xffffffb0 ;  /* 0xffffffb071077836 */ /* 0x000fc40000000000 */
[----:B------:R-:W-:Y:S01]  /*8f50*/  IMAD R11, R122, 0x4e, RZ ;  /* 0x0000004e7a0b7824 */ /* 0x000fe200078e02ff */
[----:B------:R0:W-:Y:S01]  /*8f60*/  STL.64 [R1+0x1b8], R18 ;  /* 0x0001b81201007387 */ /* 0x0001e20000100a00 */
[----:B------:R-:W-:Y:S01]  /*8f70*/  PRMT R115, RZ, 0x7610, R115 ;  /* 0x00007610ff737816 */ /* 0x000fe20000000073 */
[----:B------:R-:W-:Y:S01]  /*8f80*/  @!P0 IMAD.MOV R60, RZ, RZ, -R60 ;  /* 0x000000ffff3c8224 */ /* 0x000fe200078e0a3c */
[----:B------:R-:W-:Y:S01]  /*8f90*/  PRMT R114, RZ, 0x7610, R114 ;  /* 0x00007610ff727816 */ /* 0x000fe20000000072 */
[----:B------:R-:W-:Y:S01]  /*8fa0*/  IMAD.WIDE R26, R11, 0x2, R120 ;  /* 0x000000020b1a7825 */ /* 0x000fe200078e0278 */
[----:B------:R-:W-:-:S03]  /*8fb0*/  ISETP.GE.U32.AND P0, PT, R7, 0x7fffff31, PT ;  /* 0x7fffff310700780c */ /* 0x000fc60003f06070 */
[----:B------:R-:W-:Y:S01]  /*8fc0*/  IMAD.WIDE R24, R11, 0x2, R118 ;  /* 0x000000020b187825 */ /* 0x000fe200078e0276 */
[----:B------:R-:W2:Y:S01]  /*8fd0*/  @!P4 LDG.E.U16 R115, desc[UR8][R26.64] ;  /* 0x000000081a73c981 */ /* 0x000ea2000c1e1500 */
[----:B0-----:R-:W-:Y:S02]  /*8fe0*/  LOP3.LUT R18, R2, 0x1c, RZ, 0xfc, !PT ;  /* 0x0000001c02127812 */ /* 0x001fe400078efcff */
[----:B------:R-:W-:Y:S01]  /*8ff0*/  @!P1 IMAD.IADD R9, R9, 0x1, -R3 ;  /* 0x0000000109099824 */ /* 0x000fe200078e0a03 */
[----:B------:R-:W2:Y:S01]  /*9000*/  @!P4 LDG.E.U16 R114, desc[UR8][R24.64] ;  /* 0x000000081872c981 */ /* 0x000ea2000c1e1500 */
[----:B------:R-:W-:Y:S02]  /*9010*/  IABS R7, R18 ;  /* 0x0000001200077213 */ /* 0x000fe40000000000 */
[C---:B------:R-:W-:Y:S02]  /*9020*/  ISETP.GT.U32.AND P1, PT, R3.reuse, R6, PT ;  /* 0x000000060300720c */ /* 0x040fe40003f24070 */
[----:B------:R-:W-:Y:S01]  /*9030*/  ISETP.GT.U32.AND P4, PT, R3, R9, PT ;  /* 0x000000090300720c */ /* 0x000fe20003f84070 */
[----:B------:R-:W-:-:S04]  /*9040*/  IMAD.HI.U32 R10, R125, R7, RZ ;  /* 0x000000077d0a7227 */ /* 0x000fc800078e00ff */
[----:B------:R-:W-:Y:S01]  /*9050*/  @!P5 IMAD.IADD R5, R5, 0x1, -R3 ;  /* 0x000000010505d824 */ /* 0x000fe200078e0a03 */
[C---:B------:R-:W-:Y:S01]  /*9060*/  ISETP.GT.U32.AND P5, PT, R3.reuse, R8, PT ;  /* 0x000000080300720c */ /* 0x040fe20003fa4070 */
[----:B------:R-:W-:Y:S01]  /*9070*/  IMAD.MOV R10, RZ, RZ, -R10 ;  /* 0x000000ffff0a7224 */ /* 0x000fe200078e0a0a */
[----:B------:R-:W-:Y:S01]  /*9080*/  LOP3.LUT R17, R2, 0x1e, RZ, 0xfc, !PT ;  /* 0x0000001e02117812 */ /* 0x000fe200078efcff */
[----:B------:R-:W-:Y:S02]  /*9090*/  IMAD R12, R122, 0x4f, RZ ;  /* 0x0000004f7a0c7824 */ /* 0x000fe400078e02ff */
[----:B------:R-:W-:Y:S01]  /*90a0*/  IMAD R7, R3, R10, R7 ;  /* 0x0000000a03077224 */ /* 0x000fe200078e0207 */
[----:B------:R-:W-:Y:S01]  /*90b0*/  IABS R4, R17 ;  /* 0x0000001100047213 */ /* 0x000fe20000000000 */
[----:B------:R-:W-:Y:S01]  /*90c0*/  @!P1 IMAD.IADD R6, R6, 0x1, -R3 ;  /* 0x0000000106069824 */ /* 0x000fe200078e0a03 */
[----:B------:R-:W-:Y:S01]  /*90d0*/  PRMT R81, RZ, 0x7610, R81 ;  /* 0x00007610ff517816 */ /* 0x000fe20000000051 */
[----:B------:R-:W-:Y:S01]  /*90e0*/  @!P4 IMAD.IADD R9, R9, 0x1, -R3 ;  /* 0x000000010909c824 */ /* 0x000fe200078e0a03 */
[----:B------:R-:W-:Y:S01]  /*90f0*/  PRMT R80, RZ, 0x7610, R80 ;  /* 0x00007610ff507816 */ /* 0x000fe20000000050 */
[----:B------:R-:W-:Y:S01]  /*9100*/  IMAD.MOV.U32 R55, RZ, RZ, R5 ;  /* 0x000000ffff377224 */ /* 0x000fe200078e0005 */
[C---:B------:R-:W-:Y:S01]  /*9110*/  ISETP.GT.U32.AND P4, PT, R3.reuse, R7, PT ;  /* 0x000000070300720c */ /* 0x040fe20003f84070 */
[----:B------:R-:W-:Y:S01]  /*9120*/  IMAD.WIDE R22, R12, 0x2, R120 ;  /* 0x000000020c167825 */ /* 0x000fe200078e0278 */
[----:B------:R-:W-:-:S03]  /*9130*/  ISETP.GT.U32.AND P1, PT, R3, R6, PT ;  /* 0x000000060300720c */ /* 0x000fc60003f24070 */
[----:B------:R-:W-:Y:S01]  /*9140*/  IMAD.WIDE R20, R12, 0x2, R118 ;  /* 0x000000020c147825 */ /* 0x000fe200078e0276 */
[----:B------:R0:W2:Y:S03]  /*9150*/  @!P0 LDG.E.U16 R81, desc[UR8][R22.64] ;  /* 0x0000000816518981 */ /* 0x0000a6000c1e1500 */
[----:B------:R-:W-:Y:S01]  /*9160*/  IMAD.HI.U32 R5, R125, R4, RZ ;  /* 0x000000047d057227 */ /* 0x000fe200078e00ff */
[----:B------:R1:W2:Y:S03]  /*9170*/  @!P0 LDG.E.U16 R80, desc[UR8][R20.64] ;  /* 0x0000000814508981 */ /* 0x0002a6000c1e1500 */
[----:B------:R-:W-:Y:S02]  /*9180*/  @!P5 IMAD.IADD R8, R8, 0x1, -R3 ;  /* 0x000000010808d824 */ /* 0x000fe400078e0a03 */
[----:B------:R-:W-:Y:S01]  /*9190*/  IMAD.MOV R5, RZ, RZ, -R5 ;  /* 0x000000ffff057224 */ /* 0x000fe200078e0a05 */
[----:B------:R-:W-:-:S02]  /*91a0*/  ISETP.GE.AND P6, PT, R13, RZ, PT ;  /* 0x000000ff0d00720c */ /* 0x000fc40003fc6270 */
[C---:B------:R-:W-:Y:S01]  /*91b0*/  ISETP.GT.U32.AND P0, PT, R3.reuse, R8, PT ;  /* 0x000000080300720c */ /* 0x040fe20003f04070 */
[----:B------:R-:W-:Y:S02]  /*91c0*/  IMAD R4, R3, R5, R4 ;  /* 0x0000000503047224 */ /* 0x000fe400078e0204 */
[----:B------:R-:W-:Y:S02]  /*91d0*/  VIADD R12, R113, 0xffffffa9 ;  /* 0xffffffa9710c7836 */ /* 0x000fe40000000000 */
[--C-:B------:R-:W-:Y:S01]  /*91e0*/  @!P4 IMAD.IADD R7, R7, 0x1, -R3.reuse ;  /* 0x000000010707c824 */ /* 0x100fe200078e0a03 */
[----:B------:R-:W-:Y:S02]  /*91f0*/  ISETP.GT.U32.AND P4, PT, R3, R4, PT ;  /* 0x000000040300720c */ /* 0x000fe40003f84070 */
[----:B------:R-:W-:Y:S01]  /*9200*/  LOP3.LUT R13, R2, 0x20, RZ, 0xfc, !PT ;  /* 0x00000020020d7812 */ /* 0x000fe200078efcff */
[----:B------:R-:W-:Y:S01]  /*9210*/  @!P1 IMAD.IADD R6, R6, 0x1, -R3 ;  /* 0x0000000106069824 */ /* 0x000fe200078e0a03 */
[----:B------:R-:W-:-:S02]  /*9220*/  ISETP.GE.U32.AND P1, PT, R12, 0x7fffff2a, PT ;  /* 0x7fffff2a0c00780c */ /* 0x000fc40003f26070 */
[----:B------:R-:W-:Y:S01]  /*9230*/  IABS R10, R13 ;  /* 0x0000000d000a7213 */ /* 0x000fe20000000000 */
[----:B------:R-:W-:Y:S01]  /*9240*/  @!P0 IMAD.IADD R8, R8, 0x1, -R3 ;  /* 0x0000000108088824 */ /* 0x000fe200078e0a03 */
[----:B------:R-:W-:Y:S01]  /*9250*/  ISETP.GE.AND P0, PT, R16, RZ, PT ;  /* 0x000000ff1000720c */ /* 0x000fe20003f06270 */
[----:B------:R-:W-:Y:S01]  /*9260*/  STL.64 [R1+0x150], R26 ;  /* 0x0001501a01007387 */ /* 0x000fe20000100a00 */
[----:B------:R-:W-:Y:S01]  /*9270*/  @!P6 IMAD.MOV R55, RZ, RZ, -R55 ;  /* 0x000000ffff37e224 */ /* 0x000fe200078e0a37 */
[----:B------:R-:W-:Y:S01]  /*9280*/  ISETP.GE.AND P5, PT, R14, RZ, PT ;  /* 0x000000ff0e00720c */ /* 0x000fe20003fa6270 */
[----:B------:R-:W-:Y:S01]  /*9290*/  IMAD R16, R122, 0x56, RZ ;  /* 0x000000567a107824 */ /* 0x000fe200078e02ff */
[----:B------:R-:W-:Y:S01]  /*92a0*/  STL.64 [R1+0x148], R24 ;  /* 0x0001481801007387 */ /* 0x000fe20000100a00 */
[----:B------:R-:W-:Y:S01]  /*92b0*/  ISETP.GE.AND P6, PT, R15, RZ, PT ;  /* 0x000000ff0f00720c */ /* 0x000fe20003fc6270 */
[----:B------:R-:W-:Y:S01]  /*92c0*/  IMAD.HI.U32 R11, R125, R10, RZ ;  /* 0x0000000a7d0b7227 */ /* 0x000fe200078e00ff */
[----:B------:R-:W-:Y:S01]  /*92d0*/  LOP3.LUT R15, R2, 0x22, RZ, 0xfc, !PT ;  /* 0x00000022020f7812 */ /* 0x000fe200078efcff */
[----:B------:R0:W-:Y:S01]  /*92e0*/  STL.64 [R1+0x140], R22 ;  /* 0x0001401601007387 */ /* 0x0001e20000100a00 */
[----:B------:R-:W-:-:S02]  /*92f0*/  PRMT R117, RZ, 0x7610, R117 ;  /* 0x00007610ff757816 */ /* 0x000fc40000000075 */
[----:B------:R-:W-:Y:S01]  /*9300*/  PRMT R123, RZ, 0x7610, R123 ;  /* 0x00007610ff7b7816 */ /* 0x000fe2000000007b */
[----:B------:R1:W-:Y:S01]  /*9310*/  STL.64 [R1+0x138], R20 ;  /* 0x0001381401007387 */ /* 0x0003e20000100a00 */
[----:B------:R-:W-:Y:S01]  /*9320*/  @!P4 IMAD.IADD R4, R4, 0x1, -R3 ;  /* 0x000000010404c824 */ /* 0x000fe200078e0a03 */
[----:B------:R-:W-:Y:S01]  /*9330*/  IABS R5, R15 ;  /* 0x0000000f00057213 */ /* 0x000fe20000000000 */
[----:B------:R-:W-:Y:S02]  /*9340*/  IMAD.MOV R11, RZ, RZ, -R11 ;  /* 0x000000ffff0b7224 */ /* 0x000fe400078e0a0b */
[----:B0-----:R-:W-:-:S04]  /*9350*/  IMAD.WIDE R22, R16, 0x2, R120 ;  /* 0x0000000210167825 */ /* 0x001fc800078e0278 */
[----:B-1----:R-:W-:Y:S01]  /*9360*/  IMAD.WIDE R20, R16, 0x2, R118 ;  /* 0x0000000210147825 */ /* 0x002fe200078e0276 */
[----:B------:R0:W2:Y:S03]  /*9370*/  @!P1 LDG.E.U16 R117, desc[UR8][R22.64] ;  /* 0x0000000816759981 */ /* 0x0000a6000c1e1500 */
[C---:B------:R-:W-:Y:S01]  /*9380*/  IMAD R10, R3.reuse, R11, R10 ;  /* 0x0000000b030a7224 */ /* 0x040fe200078e020a */
[----:B------:R1:W2:Y:S01]  /*9390*/  @!P1 LDG.E.U16 R123, desc[UR8][R20.64] ;  /* 0x00000008147b9981 */ /* 0x0002a2000c1e1500 */
[----:B------:R-:W-:Y:S01]  /*93a0*/  IMAD.MOV.U32 R86, RZ, RZ, R9 ;  /* 0x000000ffff567224 */ /* 0x000fe200078e0009 */
[----:B------:R-:W-:Y:S01]  /*93b0*/  ISETP.GT.U32.AND P1, PT, R3, R4, PT ;  /* 0x000000040300720c */ /* 0x000fe20003f24070 */
[----:B------:R-:W-:Y:S01]  /*93c0*/  IMAD.HI.U32 R12, R125, R5, RZ ;  /* 0x000000057d0c7227 */ /* 0x000fe200078e00ff */
[----:B------:R-:W-:-:S03]  /*93d0*/  LOP3.LUT R14, R2, 0x24, RZ, 0xfc, !PT ;  /* 0x00000024020e7812 */ /* 0x000fc600078efcff */
[----:B------:R-:W-:Y:S01]  /*93e0*/  @!P5 IMAD.MOV R86, RZ, RZ, -R86 ;  /* 0x000000ffff56d224 */ /* 0x000fe200078e0a56 */
[----:B------:R-:W-:Y:S01]  /*93f0*/  ISETP.GT.U32.AND P5, PT, R3, R10, PT ;  /* 0x0000000a0300720c */ /* 0x000fe20003fa4070 */
[----:B------:R-:W-:Y:S01]  /*9400*/  IMAD.MOV R12, RZ, RZ, -R12 ;  /* 0x000000ffff0c7224 */ /* 0x000fe200078e0a0c */
[----:B------:R-:W-:-:S03]  /*9410*/  IABS R11, R14 ;  /* 0x0000000e000b7213 */ /* 0x000fc60000000000 */
[C---:B------:R-:W-:Y:S02]  /*9420*/  IMAD R5, R3.reuse, R12, R5 ;  /* 0x0000000c03057224 */ /* 0x040fe400078e0205 */
[----:B------:R-:W-:Y:S02]  /*9430*/  IMAD.MOV.U32 R96, RZ, RZ, R6 ;  /* 0x000000ffff607224 */ /* 0x000fe400078e0006 */
[----:B------:R-:W-:Y:S01]  /*9440*/  @!P1 IMAD.IADD R4, R4, 0x1, -R3 ;  /* 0x0000000104049824 */ /* 0x000fe200078e0a03 */
[----:B------:R-:W-:Y:S01]  /*9450*/  ISETP.GT.U32.AND P1, PT, R3, R5, PT ;  /* 0x000000050300720c */ /* 0x000fe20003f24070 */
[----:B------:R-:W-:Y:S01]  /*9460*/  IMAD.HI.U32 R9, R125, R11, RZ ;  /* 0x0000000b7d097227 */ /* 0x000fe200078e00ff */
[----:B------:R-:W-:-:S03]  /*9470*/  ISETP.GT.U32.AND P4, PT, R3, R7, PT ;  /* 0x000000070300720c */ /* 0x000fc60003f84070 */
[----:B------:R-:W-:Y:S02]  /*9480*/  VIADD R6, R113, 0xffffffa8 ;  /* 0xffffffa871067836 */ /* 0x000fe40000000000 */
[----:B------:R-:W-:Y:S02]  /*9490*/  IMAD.MOV R9, RZ, RZ, -R9 ;  /* 0x000000ffff097224 */ /* 0x000fe400078e0a09 */
[----:B------:R-:W-:Y:S01]  /*94a0*/  @!P5 IMAD.IADD R10, R10, 0x1, -R3 ;  /* 0x000000010a0ad824 */ /* 0x000fe200078e0a03 */
[----:B------:R-:W-:Y:S01]  /*94b0*/  ISETP.GE.U32.AND P5, PT, R6, 0x7fffff29, PT ;  /* 0x7fffff290600780c */ /* 0x000fe20003fa6070 */
[----:B------:R-:W-:Y:S02]  /*94c0*/  IMAD.MOV.U32 R58, RZ, RZ, R8 ;  /* 0x000000ffff3a7224 */ /* 0x000fe400078e0008 */
[----:B------:R-:W-:Y:S01]  /*94d0*/  IMAD R9, R3, R9, R11 ;  /* 0x0000000903097224 */ /* 0x000fe200078e020b */
[----:B------:R-:W-:Y:S01]  /*94e0*/  LOP3.LUT R11, R2, 0x26, RZ, 0xfc, !PT ;  /* 0x00000026020b7812 */ /* 0x000fe200078efcff */
[----:B------:R-:W-:Y:S01]  /*94f0*/  @!P6 IMAD.MOV R58, RZ, RZ, -R58 ;  /* 0x000000ffff3ae224 */ /* 0x000fe200078e0a3a */
[----:B------:R-:W-:Y:S01]  /*9500*/  ISETP.GE.AND P6, PT, R18, RZ, PT ;  /* 0x000000ff1200720c */ /* 0x000fe20003fc6270 */
[----:B------:R-:W-:Y:S01]  /*9510*/  IMAD R6, R122, 0x57, RZ ;  /* 0x000000577a067824 */ /* 0x000fe200078e02ff */
[----:B------:R0:W-:Y:S01]  /*9520*/  STL.64 [R1+0xd0], R22 ;  /* 0x0000d01601007387 */ /* 0x0001e20000100a00 */
[----:B------:R-:W-:Y:S01]  /*9530*/  PRMT R79, RZ, 0x7610, R79 ;  /* 0x00007610ff4f7816 */ /* 0x000fe2000000004f */
[--C-:B------:R-:W-:Y:S01]  /*9540*/  @!P1 IMAD.IADD R5, R5, 0x1, -R3.reuse ;  /* 0x0000000105059824 */ /* 0x100fe200078e0a03 */
[----:B------:R-:W-:Y:S01]  /*9550*/  PRMT R78, RZ, 0x7610, R78 ;  /* 0x00007610ff4e7816 */ /* 0x000fe2000000004e */
[----:B------:R1:W-:Y:S01]  /*9560*/  STL.64 [R1+0xc8], R20 ;  /* 0x0000c81401007387 */ /* 0x0003e20000100a00 */
[----:B------:R-:W-:Y:S01]  /*9570*/  IABS R8, R11 ;  /* 0x0000000b00087213 */ /* 0x000fe20000000000 */
[----:B------:R-:W-:Y:S01]  /*9580*/  @!P4 IMAD.IADD R7, R7, 0x1, -R3 ;  /* 0x000000010707c824 */ /* 0x000fe200078e0a03 */
[----:B------:R-:W-:Y:S01]  /*9590*/  ISETP.GT.U32.AND P1, PT, R3, R10, PT ;  /* 0x0000000a0300720c */ /* 0x000fe20003f24070 */
[----:B------:R-:W-:-:S02]  /*95a0*/  @!P0 IMAD.MOV R96, RZ, RZ, -R96 ;  /* 0x000000ffff608224 */ /* 0x000fc400078e0a60 */
[----:B0-----:R-:W-:-:S04]  /*95b0*/  IMAD.WIDE R22, R6, 0x2, R120 ;  /* 0x0000000206167825 */ /* 0x001fc800078e0278 */
[----:B-1----:R-:W-:Y:S01]  /*95c0*/  IMAD.WIDE R20, R6, 0x2, R118 ;  /* 0x0000000206147825 */ /* 0x002fe200078e0276 */
[----:B------:R-:W-:Y:S01]  /*95d0*/  ISETP.GE.AND P0, PT, R17, RZ, PT ;  /* 0x000000ff1100720c */ /* 0x000fe20003f06270 */
[----:B------:R-:W2:Y:S02]  /*95e0*/  @!P5 LDG.E.U16 R79, desc[UR8][R22.64] ;  /* 0x00000008164fd981 */ /* 0x000ea4000c1e1500 */
[----:B------:R-:W-:Y:S02]  /*95f0*/  IMAD.HI.U32 R6, R125, R8, RZ ;  /* 0x000000087d067227 */ /* 0x000fe400078e00ff */
[----:B------:R0:W2:Y:S01]  /*9600*/  @!P5 LDG.E.U16 R78, desc[UR8][R20.64] ;  /* 0x00000008144ed981 */ /* 0x0000a2000c1e1500 */
[----:B------:R-:W-:Y:S01]  /*9610*/  ISETP.GT.U32.AND P5, PT, R3, R5, PT ;  /* 0x000000050300720c */ /* 0x000fe20003fa4070 */
[----:B------:R-:W-:Y:S01]  /*9620*/  IMAD.MOV.U32 R57, RZ, RZ, R7 ;  /* 0x000000ffff397224 */ /* 0x000fe200078e0007 */
[----:B------:R-:W-:Y:S01]  /*9630*/  LOP3.LUT R16, R2, 0x28, RZ, 0xfc, !PT ;  /* 0x0000002802107812 */ /* 0x000fe200078efcff */
[----:B------:R-:W-:-:S02]  /*9640*/  IMAD.MOV.U32 R64, RZ, RZ, R4 ;  /* 0x000000ffff407224 */ /* 0x000fc400078e0004 */
[----:B------:R-:W-:Y:S01]  /*9650*/  IMAD.MOV R4, RZ, RZ, -R6 ;  /* 0x000000ffff047224 */ /* 0x000fe200078e0a06 */
[----:B------:R-:W-:Y:S01]  /*9660*/  IABS R12, R16 ;  /* 0x00000010000c7213 */ /* 0x000fe20000000000 */
[----:B------:R-:W-:Y:S01]  /*9670*/  @!P6 IMAD.MOV R57, RZ, RZ, -R57 ;  /* 0x000000ffff39e224 */ /* 0x000fe200078e0a39 */
[----:B------:R-:W-:Y:S01]  /*9680*/  ISETP.GT.U32.AND P6, PT, R3, R9, PT ;  /* 0x000000090300720c */ /* 0x000fe20003fc4070 */
[----:B------:R-:W-:Y:S02]  /*9690*/  VIADD R6, R113, 0xffffffa1 ;  /* 0xffffffa171067836 */ /* 0x000fe40000000000 */
[----:B------:R-:W-:Y:S02]  /*96a0*/  @!P1 IMAD.IADD R10, R10, 0x1, -R3 ;  /* 0x000000010a0a9824 */ /* 0x000fe400078e0a03 */
[----:B------:R-:W-:Y:S01]  /*96b0*/  IMAD R8, R3, R4, R8 ;  /* 0x0000000403087224 */ /* 0x000fe200078e0208 */
[----:B------:R-:W-:Y:S01]  /*96c0*/  ISETP.GE.U32.AND P1, PT, R6, 0x7fffff22, PT ;  /* 0x7fffff220600780c */ /* 0x000fe20003f26070 */
[----:B------:R-:W-:-:S02]  /*96d0*/  IMAD.MOV.U32 R7, RZ, RZ, R12 ;  /* 0x000000ffff077224 */ /* 0x000fc400078e000c */
[----:B------:R-:W-:Y:S01]  /*96e0*/  @!P0 IMAD.MOV R64, RZ, RZ, -R64 ;  /* 0x000000ffff408224 */ /* 0x000fe200078e0a40 */
[----:B------:R-:W-:Y:S01]  /*96f0*/  ISETP.GE.AND P0, PT, R15, RZ, PT ;  /* 0x000000ff0f00720c */ /* 0x000fe20003f06270 */
[----:B------:R-:W-:Y:S01]  /*9700*/  @!P5 IMAD.IADD R5, R5, 0x1, -R3 ;  /* 0x000000010505d824 */ /* 0x000fe200078e0a03 */
[----:B------:R-:W-:Y:S01]  /*9710*/  LOP3.LUT R15, R2, 0x2a, RZ, 0xfc, !PT ;  /* 0x0000002a020f7812 */ /* 0x000fe200078efcff */
[----:B------:R-:W-:Y:S01]  /*9720*/  IMAD R12, R122, 0x5e, RZ ;  /* 0x0000005e7a0c7824 */ /* 0x000fe200078e02ff */
[----:B------:R-:W-:Y:S01]  /*9730*/  ISETP.GT.U32.AND P5, PT, R3, R8, PT ;  /* 0x000000080300720c */ /* 0x000fe20003fa4070 */
[----:B------:R-:W-:Y:S01]  /*9740*/  IMAD.HI.U32 R4, R125, R7, RZ ;  /* 0x000000077d047227 */ /* 0x000fe200078e00ff */
[----:B------:R-:W-:Y:S01]  /*9750*/  STL.64 [R1+0xc0], R22 ;  /* 0x0000c01601007387 */ /* 0x000fe20000100a00 */
[----:B------:R-:W-:Y:S02]  /*9760*/  PRMT R116, RZ, 0x7610, R116 ;  /* 0x00007610ff747816 */ /* 0x000fe40000000074 */
[----:B------:R-:W-:Y:S01]  /*9770*/  PRMT R111, RZ, 0x7610, R111 ;  /* 0x00007610ff6f7816 */ /* 0x000fe2000000006f */
[----:B------:R0:W-:Y:S01]  /*9780*/  STL.64 [R1+0xb8], R20 ;  /* 0x0000b81401007387 */ /* 0x0001e20000100a00 */
[----:B------:R-:W-:Y:S01]  /*9790*/  IMAD.WIDE R18, R12, 0x2, R118 ;  /* 0x000000020c127825 */ /* 0x000fe200078e0276 */
[----:B------:R-:W-:-:S03]  /*97a0*/  IABS R6, R15 ;  /* 0x0000000f00067213 */ /* 0x000fc60000000000 */
[----:B------:R-:W-:Y:S01]  /*97b0*/  @!P6 IMAD.IADD R9, R9, 0x1, -R3 ;  /* 0x000000010909e824 */ /* 0x000fe200078e0a03 */
[----:B------:R-:W2:Y:S01]  /*97c0*/  @!P1 LDG.E.U16 R111, desc[UR8][R18.64] ;  /* 0x00000008126f9981 */ /* 0x000ea2000c1e1500 */
[----:B------:R-:W-:Y:S02]  /*97d0*/  IMAD.MOV R4, RZ, RZ, -R4 ;  /* 0x000000ffff047224 */ /* 0x000fe400078e0a04 */
[----:B0-----:R-:W-:-:S04]  /*97e0*/  IMAD.WIDE R20, R12, 0x2, R120 ;  /* 0x000000020c147825 */ /* 0x001fc800078e0278 */
[----:B------:R-:W-:Y:S01]  /*97f0*/  IMAD R7, R3, R4, R7 ;  /* 0x0000000403077224 */ /* 0x000fe200078e0207 */
[----:B------:R0:W2:Y:S01]  /*9800*/  @!P1 LDG.E.U16 R116, desc[UR8][R20.64] ;  /* 0x0000000814749981 */ /* 0x0000a2000c1e1500 */
[----:B------:R-:W-:Y:S01]  /*9810*/  IMAD.HI.U32 R4, R125, R6, RZ ;  /* 0x000000067d047227 */ /* 0x000fe200078e00ff */
[----:B------:R-:W-:Y:S02]  /*9820*/  ISETP.GT.U32.AND P1, PT, R3, R9, PT ;  /* 0x000000090300720c */ /* 0x000fe40003f24070 */
[----:B------:R-:W-:Y:S01]  /*9830*/  ISETP.GE.AND P4, PT, R13, RZ, PT ;  /* 0x000000ff0d00720c */ /* 0x000fe20003f86270 */
[----:B------:R-:W-:Y:S02]  /*9840*/  @!P5 IMAD.IADD R8, R8, 0x1, -R3 ;  /* 0x000000010808d824 */ /* 0x000fe400078e0a03 */
[----:B------:R-:W-:Y:S01]  /*9850*/  IMAD.MOV R4, RZ, RZ, -R4 ;  /* 0x000000ffff047224 */ /* 0x000fe200078e0a04 */
[----:B------:R-:W-:Y:S02]  /*9860*/  LOP3.LUT R12, R2, 0x2e, RZ, 0xfc, !PT ;  /* 0x0000002e020c7812 */ /* 0x000fe400078efcff */
[C---:B------:R-:W-:Y:S01]  /*9870*/  ISETP.GT.U32.AND P5, PT, R3.reuse, R8, PT ;  /* 0x000000080300720c */ /* 0x040fe20003fa4070 */
[----:B------:R-:W-:-:S02]  /*9880*/  IMAD R6, R3, R4, R6 ;  /* 0x0000000403067224 */ /* 0x000fc400078e0206 */
[----:B------:R-:W-:Y:S02]  /*9890*/  VIADD R4, R113, 0xffffffa0 ;  /* 0xffffffa071047836 */ /* 0x000fe40000000000 */
[----:B------:R-:W-:Y:S02]  /*98a0*/  IMAD.MOV.U32 R99, RZ, RZ, R5 ;  /* 0x000000ffff637224 */ /* 0x000fe400078e0005 */
[----:B------:R-:W-:Y:S01]  /*98b0*/  @!P1 IMAD.IADD R9, R9, 0x1, -R3 ;  /* 0x0000000109099824 */ /* 0x000fe200078e0a03 */
[----:B------:R-:W-:Y:S01]  /*98c0*/  ISETP.GE.U32.AND P1, PT, R4, 0x7fffff21, PT ;  /* 0x7fffff210400780c */ /* 0x000fe20003f26070 */
[----:B------:R-:W-:Y:S01]  /*98d0*/  IMAD.MOV.U32 R68, RZ, RZ, R10 ;  /* 0x000000ffff447224 */ /* 0x000fe200078e000a */
[----:B------:R-:W-:Y:S01]  /*98e0*/  IABS R4, R12 ;  /* 0x0000000c00047213 */ /* 0x000fe20000000000 */
[----:B------:R-:W-:Y:S01]  /*98f0*/  @!P0 IMAD.MOV R99, RZ, RZ, -R99 ;  /* 0x000000ffff638224 */ /* 0x000fe200078e0a63 */
[----:B------:R-:W-:Y:S01]  /*9900*/  ISETP.GT.U32.AND P0, PT, R3, R7, PT ;  /* 0x000000070300720c */ /* 0x000fe20003f04070 */
[----:B------:R-:W-:Y:S01]  /*9910*/  @!P4 IMAD.MOV R68, RZ, RZ, -R68 ;  /* 0x000000ffff44c224 */ /* 0x000fe200078e0a44 */
[----:B------:R-:W-:Y:S01]  /*9920*/  ISETP.GE.AND P4, PT, R11, RZ, PT ;  /* 0x000000ff0b00720c */ /* 0x000fe20003f86270 */
[----:B------:R-:W-:-:S04]  /*9930*/  IMAD.HI.U32 R11, R125, R4, RZ ;  /* 0x000000047d0b7227 */ /* 0x000fc800078e00ff */
[----:B------:R-:W-:Y:S01]  /*9940*/  @!P5 IMAD.IADD R8, R8, 0x1, -R3 ;  /* 0x000000010808d824 */ /* 0x000fe200078e0a03 */
[C---:B------:R-:W-:Y:S01]  /*9950*/  ISETP.GT.U32.AND P5, PT, R3.reuse, R6, PT ;  /* 0x000000060300720c */ /* 0x040fe20003fa4070 */
[----:B------:R-:W-:Y:S01]  /*9960*/  IMAD.MOV R11, RZ, RZ, -R11 ;  /* 0x000000ffff0b7224 */ /* 0x000fe200078e0a0b */
[----:B------:R-:W-:Y:S01]  /*9970*/  LOP3.LUT R13, R2, 0x2c, RZ, 0xfc, !PT ;  /* 0x0000002c020d7812 */ /* 0x000fe200078efcff */
[----:B------:R-:W-:Y:S02]  /*9980*/  IMAD.MOV.U32 R50, RZ, RZ, R8 ;  /* 0x000000ffff327224 */ /* 0x000fe400078e0008 */
[----:B------:R-:W-:Y:S01]  /*9990*/  IMAD R4, R3, R11, R4 ;  /* 0x0000000b03047224 */ /* 0x000fe200078e0204 */
[----:B------:R-:W-:Y:S01]  /*99a0*/  IABS R5, R13 ;  /* 0x0000000d00057213 */ /* 0x000fe20000000000 */
[----:B------:R-:W-:Y:S02]  /*99b0*/  @!P0 IMAD.IADD R7, R7, 0x1, -R3 ;  /* 0x0000000107078824 */ /* 0x000fe400078e0a03 */
[----:B------:R-:W-:Y:S01]  /*99c0*/  @!P4 IMAD.MOV R50, RZ, RZ, -R50 ;  /* 0x000000ffff32c224 */ /* 0x000fe200078e0a32 */
[----:B------:R-:W-:Y:S01]  /*99d0*/  ISETP.GT.U32.AND P4, PT, R3, R4, PT ;  /* 0x000000040300720c */ /* 0x000fe20003f84070 */
[----:B------:R-:W-:Y:S01]  /*99e0*/  IMAD.HI.U32 R10, R125, R5, RZ ;  /* 0x000000057d0a7227 */ /* 0x000fe200078e00ff */
[----:B------:R-:W-:-:S03]  /*99f0*/  ISETP.GT.U32.AND P0, PT, R3, R7, PT ;  /* 0x000000070300720c */ /* 0x000fc60003f04070 */
[----:B------:R-:W-:Y:S02]  /*9a00*/  @!P5 IMAD.IADD R6, R6, 0x1, -R3 ;  /* 0x000000010606d824 */ /* 0x000fe400078e0a03 */
[----:B------:R-:W-:-:S03]  /*9a10*/  IMAD.MOV R10, RZ, RZ, -R10 ;  /* 0x000000ffff0a7224 */ /* 0x000fc600078e0a0a */
[C---:B------:R-:W-:Y:S01]  /*9a20*/  ISETP.GT.U32.AND P5, PT, R3.reuse, R6, PT ;  /* 0x000000060300720c */ /* 0x040fe20003fa4070 */
[----:B------:R-:W-:Y:S02]  /*9a30*/  IMAD R5, R3, R10, R5 ;  /* 0x0000000a03057224 */ /* 0x000fe400078e0205 */
[--C-:B------:R-:W-:Y:S02]  /*9a40*/  @!P4 IMAD.IADD R4, R4, 0x1, -R3.reuse ;  /* 0x000000010404c824 */ /* 0x100fe400078e0a03 */
[----:B------:R-:W-:Y:S01]  /*9a50*/  @!P0 IMAD.IADD R7, R7, 0x1, -R3 ;  /* 0x0000000107078824 */ /* 0x000fe200078e0a03 */
[----:B------:R-:W-:Y:S01]  /*9a60*/  ISETP.GT.U32.AND P0, PT, R3, R5, PT ;  /* 0x000000050300720c */ /* 0x000fe20003f04070 */
[----:B------:R-:W-:Y:S01]  /*9a70*/  IMAD.MOV.U32 R54, RZ, RZ, R9 ;  /* 0x000000ffff367224 */ /* 0x000fe200078e0009 */
[----:B------:R-:W-:Y:S01]  /*9a80*/  ISETP.GE.AND P6, PT, R14, RZ, PT ;  /* 0x000000ff0e00720c */ /* 0x000fe20003fc6270 */
[----:B------:R-:W-:Y:S01]  /*9a90*/  IMAD R14, R122, 0x5f, RZ ;  /* 0x0000005f7a0e7824 */ /* 0x000fe200078e02ff */
[C---:B------:R-:W-:Y:S01]  /*9aa0*/  LOP3.LUT R9, R2.reuse, 0x30, RZ, 0xfc, !PT ;  /* 0x0000003002097812 */ /* 0x040fe200078efcff */
[----:B------:R0:W-:Y:S01]  /*9ab0*/  STL.64 [R1+0x50], R20 ;  /* 0x0000501401007387 */ /* 0x0001e20000100a00 */
[----:B------:R-:W-:-:S02]  /*9ac0*/  LOP3.LUT R11, R2, 0x32, RZ, 0xfc, !PT ;  /* 0x00000032020b7812 */ /* 0x000fc400078efcff */
[----:B------:R-:W-:Y:S01]  /*9ad0*/  ISETP.GT.U32.AND P4, PT, R3, R4, PT ;  /* 0x000000040300720c */ /* 0x000fe20003f84070 */
[----:B------:R1:W-:Y:S01]  /*9ae0*/  STL.64 [R1+0x48], R18 ;  /* 0x0000481201007387 */ /* 0x0003e20000100a00 */
[----:B------:R-:W-:Y:S01]  /*9af0*/  PRMT R77, RZ, 0x7610, R77 ;  /* 0x00007610ff4d7816 */ /* 0x000fe2000000004d */
[----:B------:R-:W-:Y:S01]  /*9b00*/  IMAD.MOV.U32 R38, RZ, RZ, R7 ;  /* 0x000000ffff267224 */ /* 0x000fe200078e0007 */
[----:B------:R-:W-:Y:S01]  /*9b10*/  PRMT R76, RZ, 0x7610, R76 ;  /* 0x00007610ff4c7816 */ /* 0x000fe2000000004c */
[----:B------:R-:W-:Y:S01]  /*9b20*/  @!P5 IMAD.IADD R6, R6, 0x1, -R3 ;  /* 0x000000010606d824 */ /* 0x000fe200078e0a03 */
[----:B------:R-:W-:Y:S02]  /*9b30*/  IABS R7, R9 ;  /* 0x0000000900077213 */ /* 0x000fe40000000000 */
[----:B------:R-:W-:Y:S01]  /*9b40*/  IABS R8, R11 ;  /* 0x0000000b00087213 */ /* 0x000fe20000000000 */
[----:B0-----:R-:W-:-:S04]  /*9b50*/  IMAD.WIDE R20, R14, 0x2, R120 ;  /* 0x000000020e147825 */ /* 0x001fc800078e0278 */
[----:B-1----:R-:W-:Y:S01]  /*9b60*/  IMAD.WIDE R18, R14, 0x2, R118 ;  /* 0x000000020e127825 */ /* 0x002fe200078e0276 */
[----:B------:R-:W2:Y:S01]  /*9b70*/  @!P1 LDG.E.U16 R77, desc[UR8][R20.64] ;  /* 0x00000008144d9981 */ /* 0x000ea2000c1e1500 */
[----:B------:R-:W-:Y:S02]  /*9b80*/  ISETP.GE.AND P5, PT, R12, RZ, PT ;  /* 0x000000ff0c00720c */ /* 0x000fe40003fa6270 */
[----:B------:R-:W-:Y:S01]  /*9b90*/  IMAD.MOV.U32 R39, RZ, RZ, R6 ;  /* 0x000000ffff277224 */ /* 0x000fe200078e0006 */
[----:B------:R-:W2:Y:S01]  /*9ba0*/  @!P1 LDG.E.U16 R76, desc[UR8][R18.64] ;  /* 0x00000008124c9981 */ /* 0x000ea2000c1e1500 */
[----:B------:R-:W-:Y:S01]  /*9bb0*/  IMAD.HI.U32 R6, R125, R7, RZ ;  /* 0x000000077d067227 */ /* 0x000fe200078e00ff */
[----:B------:R-:W-:-:S03]  /*9bc0*/  ISETP.GE.AND P1, PT, R16, RZ, PT ;  /* 0x000000ff1000720c */ /* 0x000fc60003f26270 */
[----:B------:R-:W-:-:S04]  /*9bd0*/  IMAD.HI.U32 R10, R125, R8, RZ ;  /* 0x000000087d0a7227 */ /* 0x000fc800078e00ff */
[--C-:B------:R-:W-:Y:S02]  /*9be0*/  @!P0 IMAD.IADD R5, R5, 0x1, -R3.reuse ;  /* 0x0000000105058824 */ /* 0x100fe400078e0a03 */
[----:B------:R-:W-:Y:S02]  /*9bf0*/  IMAD.MOV R6, RZ, RZ, -R6 ;  /* 0x000000ffff067224 */ /* 0x000fe400078e0a06 */
[----:B------:R-:W-:Y:S02]  /*9c00*/  IMAD.MOV R10, RZ, RZ, -R10 ;  /* 0x000000ffff0a7224 */ /* 0x000fe400078e0a0a */
[----:B------:R-:W-:Y:S01]  /*9c10*/  @!P4 IMAD.IADD R4, R4, 0x1, -R3 ;  /* 0x000000010404c824 */ /* 0x000fe200078e0a03 */
[C---:B------:R-:W-:Y:S01]  /*9c20*/  ISETP.GT.U32.AND P0, PT, R3.reuse, R5, PT ;  /* 0x000000050300720c */ /* 0x040fe20003f04070 */
[C---:B------:R-:W-:Y:S02]  /*9c30*/  IMAD R7, R3.reuse, R6, R7 ;  /* 0x0000000603077224 */ /* 0x040fe400078e0207 */
[----:B------:R-:W-:-:S02]  /*9c40*/  IMAD R6, R3, R10, R8 ;  /* 0x0000000a03067224 */ /* 0x000fc400078e0208 */
[----:B------:R-:W-:Y:S02]  /*9c50*/  IMAD.MOV.U32 R0, RZ, RZ, R4 ;  /* 0x000000ffff007224 */ /* 0x000fe400078e0004 */
[----:B------:R-:W-:Y:S01]  /*9c60*/  @!P6 IMAD.MOV R54, RZ, RZ, -R54 ;  /* 0x000000ffff36e224 */ /* 0x000fe200078e0a36 */
[----:B------:R-:W-:Y:S01]  /*9c70*/  ISETP.GE.AND P6, PT, R15, RZ, PT ;  /* 0x000000ff0f00720c */ /* 0x000fe20003fc6270 */
[----:B------:R-:W-:Y:S01]  /*9c80*/  @!P5 IMAD.MOV R0, RZ, RZ, -R0 ;  /* 0x000000ffff00d224 */ /* 0x000fe200078e0a00 */
[C---:B------:R-:W-:Y:S01]  /*9c90*/  ISETP.GT.U32.AND P4, PT, R3.reuse, R7, PT ;  /* 0x000000070300720c */ /* 0x040fe20003f84070 */
[----:B------:R-:W-:Y:S01]  /*9ca0*/  @!P1 IMAD.MOV R38, RZ, RZ, -R38 ;  /* 0x000000ffff269224 */ /* 0x000fe200078e0a26 */
[----:B------:R-:W-:Y:S02]  /*9cb0*/  ISETP.GT.U32.AND P5, PT, R3, R6, PT ;  /* 0x000000060300720c */ /* 0x000fe40003fa4070 */
[----:B------:R-:W-:Y:S01]  /*9cc0*/  ISETP.GE.AND P1, PT, R13, RZ, PT ;  /* 0x000000ff0d00720c */ /* 0x000fe20003f26270 */
[----:B------:R-:W-:Y:S01]  /*9cd0*/  @!P0 IMAD.IADD R5, R5, 0x1, -R3 ;  /* 0x0000000105058824 */ /* 0x000fe200078e0a03 */
[----:B------:R-:W-:-:S02]  /*9ce0*/  LOP3.LUT R15, R2, 0x36, RZ, 0xfc, !PT ;  /* 0x00000036020f7812 */ /* 0x000fc400078efcff */
[----:B------:R-:W-:Y:S01]  /*9cf0*/  LOP3.LUT R12, R2, 0x34, RZ, 0xfc, !PT ;  /* 0x00000034020c7812 */ /* 0x000fe200078efcff */
[----:B------:R-:W-:Y:S01]  /*9d00*/  IMAD.MOV.U32 R61, RZ, RZ, R5 ;  /* 0x000000ffff3d7224 */ /* 0x000fe200078e0005 */
[----:B------:R-:W-:Y:S01]  /*9d10*/  ISETP.GE.AND P0, PT, R11, RZ, PT ;  /* 0x000000ff0b00720c */ /* 0x000fe20003f06270 */
[----:B------:R-:W-:Y:S01]  /*9d20*/  VIADD R11, R113, 0xffffff99 ;  /* 0xffffff99710b7836 */ /* 0x000fe20000000000 */
[----:B------:R-:W-:Y:S01]  /*9d30*/  IABS R8, R15 ;  /* 0x0000000f00087213 */ /* 0x000fe20000000000 */
[----:B------:R-:W-:Y:S01]  /*9d40*/  @!P6 IMAD.MOV R39, RZ, RZ, -R39 ;  /* 0x000000ffff27e224 */ /* 0x000fe200078e0a27 */
[----:B------:R-:W-:Y:S01]  /*9d50*/  ISETP.GE.AND P6, PT, R9, RZ, PT ;  /* 0x000000ff0900720c */ /* 0x000fe20003fc6270 */
[--C-:B------:R-:W-:Y:S01]  /*9d60*/  @!P4 IMAD.IADD R7, R7, 0x1, -R3.reuse ;  /* 0x000000010707c824 */ /* 0x100fe200078e0a03 */
[----:B------:R-:W-:Y:S01]  /*9d70*/  IABS R9, R12 ;  /* 0x0000000c00097213 */ /* 0x000fe20000000000 */
[----:B------:R-:W-:Y:S02]  /*9d80*/  @!P5 IMAD.IADD R6, R6, 0x1, -R3 ;  /* 0x000000010606d824 */ /* 0x000fe400078e0a03 */
[----:B------:R-:W-:Y:S01]  /*9d90*/  @!P1 IMAD.MOV R61, RZ, RZ, -R61 ;  /* 0x000000ffff3d9224 */ /* 0x000fe200078e0a3d */
[----:B------:R-:W-:Y:S01]  /*9da0*/  ISETP.GE.U32.AND P1, PT, R11, 0x7fffff1a, PT ;  /* 0x7fffff1a0b00780c */ /* 0x000fe20003f26070 */
[----:B------:R-:W-:Y:S01]  /*9db0*/  IMAD.HI.U32 R4, R125, R8, RZ ;  /* 0x000000087d047227 */ /* 0x000fe200078e00ff */
[----:B------:R-:W-:-:S02]  /*9dc0*/  ISETP.GT.U32.AND P4, PT, R3, R7, PT ;  /* 0x000000070300720c */ /* 0x000fc40003f84070 */
[----:B------:R-:W-:Y:S01]  /*9dd0*/  ISETP.GT.U32.AND P5, PT, R3, R6, PT ;  /* 0x000000060300720c */ /* 0x000fe20003fa4070 */
[----:B------:R-:W-:-:S04]  /*9de0*/  IMAD.HI.U32 R10, R125, R9, RZ ;  /* 0x000000097d0a7227 */ /* 0x000fc800078e00ff */
[----:B------:R-:W-:Y:S02]  /*9df0*/  IMAD R32, R122, 0x66, RZ ;  /* 0x000000667a207824 */ /* 0x000fe400078e02ff */
[----:B------:R-:W-:Y:S01]  /*9e00*/  IMAD.MOV R4, RZ, RZ, -R4 ;  /* 0x000000ffff047224 */ /* 0x000fe200078e0a04 */
[----:B------:R-:W-:Y:S01]  /*9e10*/  PRMT R110, RZ, 0x7610, R110 ;  /* 0x00007610ff6e7816 */ /* 0x000fe2000000006e */
[----:B------:R-:W-:Y:S01]  /*9e20*/  IMAD.MOV R5, RZ, RZ, -R10 ;  /* 0x000000ffff057224 */ /* 0x000fe200078e0a0a */
[----:B------:R-:W-:Y:S01]  /*9e30*/  PRMT R109, RZ, 0x7610, R109 ;  /* 0x00007610ff6d7816 */ /* 0x000fe2000000006d */
[----:B------:R-:W-:Y:S01]  /*9e40*/  IMAD.WIDE R34, R32, 0x2, R120 ;  /* 0x0000000220227825 */ /* 0x000fe200078e0278 */
[----:B------:R-:W-:-:S03]  /*9e50*/  LOP3.LUT R13, R2, 0x38, RZ, 0xfc, !PT ;  /* 0x00000038020d7812 */ /* 0x000fc600078efcff */
[----:B------:R-:W-:Y:S01]  /*9e60*/  IMAD.WIDE R32, R32, 0x2, R118 ;  /* 0x0000000220207825 */ /* 0x000fe200078e0276 */
[----:B------:R-:W2:Y:S03]  /*9e70*/  @!P1 LDG.E.U16 R110, desc[UR8][R34.64] ;  /* 0x00000008226e9981 */ /* 0x000ea6000c1e1500 */
[----:B------:R-:W-:Y:S01]  /*9e80*/  IMAD R4, R3, R4, R8 ;  /* 0x0000000403047224 */ /* 0x000fe200078e0208 */
[----:B------:R-:W2:Y:S01]  /*9e90*/  @!P1 LDG.E.U16 R109, desc[UR8][R32.64] ;  /* 0x00000008206d9981 */ /* 0x000ea2000c1e1500 */
[----:B------:R-:W-:Y:S02]  /*9ea0*/  VIADD R8, R113, 0xffffff98 ;  /* 0xffffff9871087836 */ /* 0x000fe40000000000 */
[----:B------:R-:W-:Y:S02]  /*9eb0*/  IMAD R5, R3, R5, R9 ;  /* 0x0000000503057224 */ /* 0x000fe400078e0209 */
[--C-:B------:R-:W-:Y:S01]  /*9ec0*/  @!P4 IMAD.IADD R7, R7, 0x1, -R3.reuse ;  /* 0x000000010707c824 */ /* 0x100fe200078e0a03 */
[----:B------:R-:W-:Y:S01]  /*9ed0*/  ISETP.GE.U32.AND P1, PT, R8, 0x7fffff19, PT ;  /* 0x7fffff190800780c */ /* 0x000fe20003f26070 */
[----:B------:R-:W-:Y:S01]  /*9ee0*/  @!P5 IMAD.IADD R6, R6, 0x1, -R3 ;  /* 0x000000010606d824 */ /* 0x000fe200078e0a03 */
[----:B------:R-:W-:-:S02]  /*9ef0*/  IABS R8, R13 ;  /* 0x0000000d00087213 */ /* 0x000fc40000000000 */
[C---:B------:R-:W-:Y:S01]  /*9f00*/  ISETP.GT.U32.AND P4, PT, R3.reuse, R5, PT ;  /* 0x000000050300720c */ /* 0x040fe20003f84070 */
[----:B------:R-:W-:Y:S01]  /*9f10*/  IMAD R28, R122, 0x67, RZ ;  /* 0x000000677a1c7824 */ /* 0x000fe200078e02ff */
[----:B------:R-:W-:Y:S01]  /*9f20*/  ISETP.GT.U32.AND P5, PT, R3, R4, PT ;  /* 0x000000040300720c */ /* 0x000fe20003fa4070 */
[----:B------:R-:W-:Y:S01]  /*9f30*/  IMAD.HI.U32 R11, R125, R8, RZ ;  /* 0x000000087d0b7227 */ /* 0x000fe200078e00ff */
[----:B------:R-:W-:Y:S01]  /*9f40*/  PRMT R75, RZ, 0x7610, R75 ;  /* 0x00007610ff4b7816 */ /* 0x000fe2000000004b */
[----:B------:R-:W-:Y:S02]  /*9f50*/  STL.64 [R1+0x40], R20 ;  /* 0x0000401401007387 */ /* 0x000fe40000100a00 */
[----:B------:R-:W-:Y:S01]  /*9f60*/  IMAD.WIDE R30, R28, 0x2, R120 ;  /* 0x000000021c1e7825 */ /* 0x000fe200078e0278 */
[----:B------:R-:W-:Y:S01]  /*9f70*/  LOP3.LUT R14, R2, 0x3a, RZ, 0xfc, !PT ;  /* 0x0000003a020e7812 */ /* 0x000fe200078efcff */
[----:B------:R-:W-:Y:S02]  /*9f80*/  STL.64 [R1+0x38], R18 ;  /* 0x0000381201007387 */ /* 0x000fe40000100a00 */
[----:B------:R-:W-:-:S02]  /*9f90*/  IMAD.MOV R11, RZ, RZ, -R11 ;  /* 0x000000ffff0b7224 */ /* 0x000fc400078e0a0b */
[----:B------:R-:W-:Y:S01]  /*9fa0*/  STL.64 [R1+0x1190], R34 ;  /* 0x0011902201007387 */ /* 0x000fe20000100a00 */
[----:B------:R-:W-:Y:S01]  /*9fb0*/  PRMT R74, RZ, 0x7610, R74 ;  /* 0x00007610ff4a7816 */ /* 0x000fe2000000004a */
[----:B------:R-:W-:Y:S02]  /*9fc0*/  IMAD.WIDE R28, R28, 0x2, R118 ;  /* 0x000000021c1c7825 */ /* 0x000fe400078e0276 */
[----:B------:R-:W-:Y:S01]  /*9fd0*/  STL.64 [R1+0x1198], R32 ;  /* 0x0011982001007387 */ /* 0x000fe20000100a00 */
[----:B------:R-:W-:Y:S01]  /*9fe0*/  IABS R9, R14 ;  /* 0x0000000e00097213 */ /* 0x000fe20000000000 */
[----:B------:R-:W-:Y:S02]  /*9ff0*/  IMAD R8, R3, R11, R8 ;  /* 0x0000000b03087224 */ /* 0x000fe400078e0208 */
[----:B------:R0:W2:Y:S01]  /*a000*/  @!P1 LDG.E.U16 R75, desc[UR8][R30.64] ;  /* 0x000000081e4b9981 */ /* 0x0000a2000c1e1500 */
[----:B------:R-:W-:-:S03]  /*a010*/  @!P4 IMAD.IADD R5, R5, 0x1, -R3 ;  /* 0x000000010505c824 */ /* 0x000fc600078e0a03 */
[----:B------:R0:W-:Y:S01]  /*a020*/  STL.64 [R1+0x11a8], R30 ;  /* 0x0011a81e01007387 */ /* 0x0001e20000100a00 */
[----:B------:R-:W-:Y:S01]  /*a030*/  @!P5 IMAD.IADD R4, R4, 0x1, -R3 ;  /* 0x000000010404d824 */ /* 0x000fe200078e0a03 */
[----:B------:R-:W-:Y:S01]  /*a040*/  ISETP.GE.AND P4, PT, R12, RZ, PT ;  /* 0x000000ff0c00720c */ /* 0x000fe20003f86270 */
[----:B------:R-:W-:Y:S01]  /*a050*/  IMAD.HI.U32 R12, R125, R9, RZ ;  /* 0x000000097d0c7227 */ /* 0x000fe200078e00ff */
[----:B------:R1:W2:Y:S01]  /*a060*/  @!P1 LDG.E.U16 R74, desc[UR8][R28.64] ;  /* 0x000000081c4a9981 */ /* 0x0002a2000c1e1500 */
[----:B------:R-:W-:Y:S02]  /*a070*/  ISETP.GT.U32.AND P1, PT, R3, R5, PT ;  /* 0x000000050300720c */ /* 0x000fe40003f24070 */
[----:B0-----:R-:W-:Y:S01]  /*a080*/  IMAD.MOV.U32 R30, RZ, RZ, R7 ;  /* 0x000000ffff1e7224 */ /* 0x001fe200078e0007 */
[----:B------:R-:W-:-:S03]  /*a090*/  LOP3.LUT R40, R2, 0x3c, RZ, 0xfc, !PT ;  /* 0x0000003c02287812 */ /* 0x000fc600078efcff */
[----:B------:R-:W-:Y:S01]  /*a0a0*/  @!P6 IMAD.MOV R30, RZ, RZ, -R30 ;  /* 0x000000ffff1ee224 */ /* 0x000fe200078e0a1e */
[C---:B------:R-:W-:Y:S02]  /*a0b0*/  ISETP.GT.U32.AND P6, PT, R3.reuse, R8, PT ;  /* 0x000000080300720c */ /* 0x040fe40003fc4070 */
[----:B------:R-:W-:Y:S01]  /*a0c0*/  ISETP.GT.U32.AND P5, PT, R3, R4, PT ;  /* 0x000000040300720c */ /* 0x000fe20003fa4070 */
[----:B------:R1:W-:Y:S01]  /*a0d0*/  STL.64 [R1+0x11b8], R28 ;  /* 0x0011b81c01007387 */ /* 0x0003e20000100a00 */
[----:B------:R-:W-:Y:S01]  /*a0e0*/  IMAD.MOV R7, RZ, RZ, -R12 ;  /* 0x000000ffff077224 */ /* 0x000fe200078e0a0c */
[----:B------:R-:W-:-:S03]  /*a0f0*/  IABS R10, R40 ;  /* 0x00000028000a7213 */ /* 0x000fc60000000000 */
[----:B------:R-:W-:Y:S02]  /*a100*/  IMAD R7, R3, R7, R9 ;  /* 0x0000000703077224 */ /* 0x000fe400078e0209 */
[----:B------:R-:W-:Y:S02]  /*a110*/  VIADD R9, R113, 0xffffff91 ;  /* 0xffffff9171097836 */ /* 0x000fe40000000000 */
[----:B-1----:R-:W-:Y:S02]  /*a120*/  IMAD.MOV.U32 R29, RZ, RZ, R6 ;  /* 0x000000ffff1d7224 */ /* 0x002fe400078e0006 */
[----:B------:R-:W-:-:S04]  /*a130*/  IMAD.HI.U32 R11, R125, R10, RZ ;  /* 0x0000000a7d0b7227 */ /* 0x000fc800078e00ff */
[----:B------:R-:W-:Y:S01]  /*a140*/  @!P0 IMAD.MOV R29, RZ, RZ, -R29 ;  /* 0x000000ffff1d8224 */ /* 0x000fe200078e0a1d */
[----:B------:R-:W-:Y:S01]  /*a150*/  ISETP.GE.AND P0, PT, R15, RZ, PT ;  /* 0x000000ff0f00720c */ /* 0x000fe20003f06270 */
[--C-:B------:R-:W-:Y:S01]  /*a160*/  @!P6 IMAD.IADD R8, R8, 0x1, -R3.reuse ;  /* 0x000000010808e824 */ /* 0x100fe200078e0a03 */
[----:B------:R-:W-:Y:S01]  /*a170*/  ISETP.GE.U32.AND P6, PT, R9, 0x7fffff12, PT ;  /* 0x7fffff120900780c */ /* 0x000fe20003fc6070 */
[----:B------:R-:W-:Y:S01]  /*a180*/  @!P1 IMAD.IADD R5, R5, 0x1, -R3 ;  /* 0x0000000105059824 */ /* 0x000fe200078e0a03 */
[----:B------:R-:W-:Y:S01]  /*a190*/  ISETP.GE.AND P1, PT, R13, RZ, PT ;  /* 0x000000ff0d00720c */ /* 0x000fe20003f26270 */
[----:B------:R-:W-:Y:S01]  /*a1a0*/  IMAD.MOV R6, RZ, RZ, -R11 ;  /* 0x000000ffff067224 */ /* 0x000fe200078e0a0b */
[----:B------:R-:W-:Y:S01]  /*a1b0*/  LOP3.LUT R13, R2, 0x3e, RZ, 0xfc, !PT ;  /* 0x0000003e020d7812 */ /* 0x000fe200078efcff */
[----:B------:R-:W-:Y:S01]  /*a1c0*/  @!P5 IMAD.IADD R4, R4, 0x1, -R3 ;  /* 0x000000010404d824 */ /* 0x000fe200078e0a03 */
[C---:B------:R-:W-:Y:S01]  /*a1d0*/  ISETP.GT.U32.AND P5, PT, R3.reuse, R7, PT ;  /* 0x000000070300720c */ /* 0x040fe20003fa4070 */
[----:B------:R-:W-:Y:S01]  /*a1e0*/  IMAD R24, R122, 0x6e, RZ ;  /* 0x0000006e7a187824 */ /* 0x000fe200078e02ff */
[----:B------:R-:W-:Y:S01]  /*a1f0*/  IABS R9, R13 ;  /* 0x0000000d00097213 */ /* 0x000fe20000000000 */
[----:B------:R-:W-:-:S02]  /*a200*/  IMAD R6, R3, R6, R10 ;  /* 0x0000000603067224 */ /* 0x000fc400078e020a */
[----:B------:R-:W-:Y:S01]  /*a210*/  IMAD.MOV.U32 R31, RZ, RZ, R4 ;  /* 0x000000ffff1f7224 */ /* 0x000fe200078e0004 */
[----:B------:R-:W-:Y:S01]  /*a220*/  PRMT R108, RZ, 0x7610, R108 ;  /* 0x00007610ff6c7816 */ /* 0x000fe2000000006c */
[----:B------:R-:W-:Y:S01]  /*a230*/  IMAD.WIDE R26, R24, 0x2, R120 ;  /* 0x00000002181a7825 */ /* 0x000fe200078e0278 */
[----:B------:R-:W-:-:S03]  /*a240*/  PRMT R107, RZ, 0x7610, R107 ;  /* 0x00007610ff6b7816 */ /* 0x000fc6000000006b */
[----:B------:R-:W-:Y:S01]  /*a250*/  IMAD.WIDE R24, R24, 0x2, R118 ;  /* 0x0000000218187825 */ /* 0x000fe200078e0276 */
[----:B------:R-:W-:Y:S01]  /*a260*/  LOP3.LUT R15, R2, 0x40, RZ, 0xfc, !PT ;  /* 0x00000040020f7812 */ /* 0x000fe200078efcff */
[----:B------:R-:W2:Y:S02]  /*a270*/  @!P6 LDG.E.U16 R108, desc[UR8][R26.64] ;  /* 0x000000081a6ce981 */ /* 0x000ea4000c1e1500 */
[----:B------:R-:W-:Y:S01]  /*a280*/  @!P0 IMAD.MOV R31, RZ, RZ, -R31 ;  /* 0x000000ffff1f8224 */ /* 0x000fe200078e0a1f */
[----:B------:R-:W-:Y:S01]  /*a290*/  ISETP.GT.U32.AND P0, PT, R3, R6, PT ;  /* 0x000000060300720c */ /* 0x000fe20003f04070 */
[----:B------:R-:W-:Y:S01]  /*a2a0*/  IMAD.HI.U32 R11, R125, R9, RZ ;  /* 0x000000097d0b7227 */ /* 0x000fe200078e00ff */
[----:B------:R-:W2:Y:S01]  /*a2b0*/  @!P6 LDG.E.U16 R107, desc[UR8][R24.64] ;  /* 0x00000008186be981 */ /* 0x000ea2000c1e1500 */
[----:B------:R-:W-:Y:S02]  /*a2c0*/  ISETP.GT.U32.AND P6, PT, R3, R8, PT ;  /* 0x000000080300720c */ /* 0x000fe40003fc4070 */
[----:B------:R-:W-:Y:S01]  /*a2d0*/  IMAD.MOV R11, RZ, RZ, -R11 ;  /* 0x000000ffff0b7224 */ /* 0x000fe200078e0a0b */
[----:B------:R-:W-:Y:S01]  /*a2e0*/  IABS R10, R15 ;  /* 0x0000000f000a7213 */ /* 0x000fe20000000000 */
[----:B------:R-:W-:-:S02]  /*a2f0*/  @!P5 IMAD.IADD R7, R7, 0x1, -R3 ;  /* 0x000000010707d824 */ /* 0x000fc400078e0a03 */
[----:B------:R-:W-:Y:S02]  /*a300*/  IMAD R4, R3, R11, R9 ;  /* 0x0000000b03047224 */ /* 0x000fe400078e0209 */
[----:B------:R-:W-:Y:S01]  /*a310*/  IMAD.HI.U32 R12, R125, R10, RZ ;  /* 0x0000000a7d0c7227 */ /* 0x000fe200078e00ff */
[----:B------:R-:W-:-:S03]  /*a320*/  ISETP.GT.U32.AND P5, PT, R3, R7, PT ;  /* 0x000000070300720c */ /* 0x000fc60003fa4070 */
[----:B------:R-:W-:Y:S02]  /*a330*/  VIADD R11, R113, 0xffffff90 ;  /* 0xffffff90710b7836 */ /* 0x000fe40000000000 */
[----:B------:R-:W-:Y:S01]  /*a340*/  @!P0 IMAD.IADD R6, R6, 0x1, -R3 ;  /* 0x0000000106068824 */ /* 0x000fe200078e0a03 */
[----:B------:R-:W-:Y:S01]  /*a350*/  ISETP.GT.U32.AND P0, PT, R3, R4, PT ;  /* 0x000000040300720c */ /* 0x000fe20003f04070 */
[----:B------:R-:W-:Y:S02]  /*a360*/  IMAD.MOV.U32 R97, RZ, RZ, R5 ;  /* 0x000000ffff617224 */ /* 0x000fe400078e0005 */
[----:B------:R-:W-:Y:S02]  /*a370*/  IMAD.MOV R5, RZ, RZ, -R12 ;  /* 0x000000ffff057224 */ /* 0x000fe400078e0a0c */
[----:B------:R-:W-:Y:S01]  /*a380*/  @!P6 IMAD.IADD R8, R8, 0x1, -R3 ;  /* 0x000000010808e824 */ /* 0x000fe200078e0a03 */
[----:B------:R-:W-:Y:S01]  /*a390*/  ISETP.GE.U32.AND P6, PT, R11, 0x7fffff11, PT ;  /* 0x7fffff110b00780c */ /* 0x000fe20003fc6070 */
[----:B------:R-:W-:-:S02]  /*a3a0*/  IMAD R9, R3, R5, R10 ;  /* 0x0000000503097224 */ /* 0x000fc400078e020a */
[----:B------:R-:W-:Y:S02]  /*a3b0*/  VIADD R5, R113, 0xffffff89 ;  /* 0xffffff8971057836 */ /* 0x000fe40000000000 */
[----:B------:R-:W-:Y:S01]  /*a3c0*/  IMAD R20, R122, 0x6f, RZ ;  /* 0x0000006f7a147824 */ /* 0x000fe200078e02ff */
[----:B------:R-:W-:Y:S01]  /*a3d0*/  LOP3.LUT R37, R2, 0x42, RZ, 0xfc, !PT ;  /* 0x0000004202257812 */ /* 0x000fe200078efcff */
[----:B------:R-:W-:Y:S01]  /*a3e0*/  @!P5 IMAD.IADD R7, R7, 0x1, -R3 ;  /* 0x000000010707d824 */ /* 0x000fe200078e0a03 */
[----:B------:R-:W-:Y:S01]  /*a3f0*/  PRMT R73, RZ, 0x7610, R73 ;  /* 0x00007610ff497816 */ /* 0x000fe20000000049 */
[C---:B------:R-:W-:Y:S01]  /*a400*/  IMAD.WIDE R22, R20.reuse, 0x2, R120 ;  /* 0x0000000214167825 */ /* 0x040fe200078e0278 */
[----:B------:R-:W-:Y:S02]  /*a410*/  PRMT R72, RZ, 0x7610, R72 ;  /* 0x00007610ff487816 */ /* 0x000fe40000000048 */
[----:B------:R-:W-:Y:S01]  /*a420*/  ISETP.GE.U32.AND P5, PT, R5, 0x7fffff0a, PT ;  /* 0x7fffff0a0500780c */ /* 0x000fe20003fa6070 */
[----:B------:R-:W-:Y:S01]  /*a430*/  IMAD.WIDE R20, R20, 0x2, R118 ;  /* 0x0000000214147825 */ /* 0x000fe200078e0276 */
[----:B------:R-:W-:Y:S01]  /*a440*/  IABS R5, R37 ;  /* 0x0000002500057213 */ /* 0x000fe20000000000 */
[----:B------:R-:W2:Y:S02]  /*a450*/  @!P6 LDG.E.U16 R73, desc[UR8][R22.64] ;  /* 0x000000081649e981 */ /* 0x000ea4000c1e1500 */
[----:B------:R-:W-:-:S02]  /*a460*/  @!P0 IMAD.IADD R4, R4, 0x1, -R3 ;  /* 0x0000000104048824 */ /* 0x000fc400078e0a03 */
[----:B------:R-:W-:Y:S01]  /*a470*/  IMAD R16, R122, 0x76, RZ ;  /* 0x000000767a107824 */ /* 0x000fe200078e02ff */
[----:B------:R-:W2:Y:S01]  /*a480*/  @!P6 LDG.E.U16 R72, desc[UR8][R20.64] ;  /* 0x000000081448e981 */ /* 0x000ea2000c1e1500 */
[----:B------:R-:W-:Y:S01]  /*a490*/  PRMT R106, RZ, 0x7610, R106 ;  /* 0x00007610ff6a7816 */ /* 0x000fe2000000006a */
[----:B------:R-:W-:Y:S01]  /*a4a0*/  IMAD.HI.U32 R11, R125, R5, RZ ;  /* 0x000000057d0b7227 */ /* 0x000fe200078e00ff */
[----:B------:R-:W-:Y:S02]  /*a4b0*/  ISETP.GT.U32.AND P6, PT, R3, R4, PT ;  /* 0x000000040300720c */ /* 0x000fe40003fc4070 */
[----:B------:R-:W-:Y:S01]  /*a4c0*/  PRMT R105, RZ, 0x7610, R105 ;  /* 0x00007610ff697816 */ /* 0x000fe20000000069 */
[C---:B------:R-:W-:Y:S01]  /*a4d0*/  IMAD.WIDE R18, R16.reuse, 0x2, R120 ;  /* 0x0000000210127825 */ /* 0x040fe200078e0278 */
[----:B------:R0:W-:Y:S03]  /*a4e0*/  STS.U16 [R100+UR4+0xf00], R52 ;  /* 0x000f003464007988 */ /* 0x0001e60008000404 */
[----:B------:R-:W-:Y:S01]  /*a4f0*/  IMAD.WIDE R16, R16, 0x2, R118 ;  /* 0x0000000210107825 */ /* 0x000fe200078e0276 */
[----:B------:R-:W2:Y:S03]  /*a500*/  @!P5 LDG.E.U16 R106, desc[UR8][R18.64] ;  /* 0x00000008126ad981 */ /* 0x000ea6000c1e1500 */
[----:B------:R-:W-:Y:S01]  /*a510*/  @!P4 IMAD.MOV R97, RZ, RZ, -R97 ;  /* 0x000000ffff61c224 */ /* 0x000fe200078e0a61 */
[----:B------:R-:W-:Y:S01]  /*a520*/  ISETP.GE.AND P4, PT, R14, RZ, PT ;  /* 0x000000ff0e00720c */ /* 0x000fe20003f86270 */
[----:B------:R-:W2:Y:S01]  /*a530*/  @!P5 LDG.E.U16 R105, desc[UR8][R16.64] ;  /* 0x000000081069d981 */ /* 0x000ea2000c1e1500 */
[----:B0-----:R-:W-:-:S02]  /*a540*/  IMAD.MOV.U32 R100, RZ, RZ, R7 ;  /* 0x000000ffff647224 */ /* 0x001fc400078e0007 */
[----:B------:R-:W-:Y:S01]  /*a550*/  IMAD.MOV R7, RZ, RZ, -R11 ;  /* 0x000000ffff077224 */ /* 0x000fe200078e0a0b */
[----:B------:R-:W-:-:S03]  /*a560*/  ISETP.GT.U32.AND P5, PT, R3, R9, PT ;  /* 0x000000090300720c */ /* 0x000fc60003fa4070 */
[C---:B------:R-:W-:Y:S01]  /*a570*/  IMAD R5, R3.reuse, R7, R5 ;  /* 0x0000000703057224 */ /* 0x040fe200078e0205 */
[----:B------:R-:W-:Y:S01]  /*a580*/  LOP3.LUT R36, R2, 0x44, RZ, 0xfc, !PT ;  /* 0x0000004402247812 */ /* 0x000fe200078efcff */
[----:B------:R-:W-:Y:S01]  /*a590*/  @!P6 IMAD.IADD R4, R4, 0x1, -R3 ;  /* 0x000000010404e824 */ /* 0x000fe200078e0a03 */
[C---:B------:R-:W-:Y:S02]  /*a5a0*/  ISETP.GT.U32.AND P0, PT, R3.reuse, R6, PT ;  /* 0x000000060300720c */ /* 0x040fe40003f04070 */
[----:B------:R-:W-:Y:S02]  /*a5b0*/  ISETP.GT.U32.AND P6, PT, R3, R5, PT ;  /* 0x000000050300720c */ /* 0x000fe40003fc4070 */
[----:B------:R-:W-:Y:S01]  /*a5c0*/  IABS R10, R36 ;  /* 0x00000024000a7213 */ /* 0x000fe20000000000 */
[----:B------:R-:W-:Y:S02]  /*a5d0*/  IMAD.MOV.U32 R98, RZ, RZ, R8 ;  /* 0x000000ffff627224 */ /* 0x000fe400078e0008 */
[----:B------:R-:W-:Y:S01]  /*a5e0*/  @!P4 IMAD.MOV R100, RZ, RZ, -R100 ;  /* 0x000000ffff64c224 */ /* 0x000fe200078e0a64 */
[----:B------:R-:W-:Y:S01]  /*a5f0*/  ISETP.GE.AND P4, PT, R13, RZ, PT ;  /* 0x000000ff0d00720c */ /* 0x000fe20003f86270 */
[----:B------:R-:W-:-:S04]  /*a600*/  IMAD.HI.U32 R12, R125, R10, RZ ;  /* 0x0000000a7d0c7227 */ /* 0x000fc800078e00ff */
[--C-:B------:R-:W-:Y:S02]  /*a610*/  @!P5 IMAD.IADD R9, R9, 0x1, -R3.reuse ;  /* 0x000000010909d824 */ /* 0x100fe400078e0a03 */
[----:B------:R-:W-:Y:S01]  /*a620*/  @!P1 IMAD.MOV R98, RZ, RZ, -R98 ;  /* 0x000000ffff629224 */ /* 0x000fe200078e0a62 */
[----:B------:R-:W-:Y:S01]  /*a630*/  ISETP.GE.AND P1, PT, R40, RZ, PT ;  /* 0x000000ff2800720c */ /* 0x000fe20003f26270 */
[----:B------:R-:W-:Y:S01]  /*a640*/  IMAD.MOV R7, RZ, RZ, -R12 ;  /* 0x000000ffff077224 */ /* 0x000fe200078e0a0c */
[----:B------:R-:W-:Y:S01]  /*a650*/  ISETP.GT.U32.AND P5, PT, R3, R9, PT ;  /* 0x000000090300720c */ /* 0x000fe20003fa4070 */
[--C-:B------:R-:W-:Y:S01]  /*a660*/  @!P0 IMAD.IADD R6, R6, 0x1, -R3.reuse ;  /* 0x0000000106068824 */ /* 0x100fe200078e0a03 */
[----:B------:R-:W-:Y:S01]  /*a670*/  LOP3.LUT R8, R2, 0x46, RZ, 0xfc, !PT ;  /* 0x0000004602087812 */ /* 0x000fe200078efcff */
[----:B------:R-:W-:Y:S02]  /*a680*/  @!P6 IMAD.IADD R5, R5, 0x1, -R3 ;  /* 0x000000010505e824 */ /* 0x000fe400078e0a03 */
[----:B------:R-:W-:-:S02]  /*a690*/  IMAD R7, R3, R7, R10 ;  /* 0x0000000703077224 */ /* 0x000fc400078e020a */
[----:B------:R-:W-:Y:S01]  /*a6a0*/  IMAD.MOV.U32 R32, RZ, RZ, R4 ;  /* 0x000000ffff207224 */ /* 0x000fe200078e0004 */
[----:B------:R-:W-:Y:S01]  /*a6b0*/  ISETP.GT.U32.AND P6, PT, R3, R5, PT ;  /* 0x000000050300720c */ /* 0x000fe20003fc4070 */
[----:B------:R-:W-:Y:S01]  /*a6c0*/  IMAD.MOV.U32 R65, RZ, RZ, R6 ;  /* 0x000000ffff417224 */ /* 0x000fe200078e0006 */
[----:B------:R-:W-:Y:S01]  /*a6d0*/  IABS R6, R8 ;  /* 0x0000000800067213 */ /* 0x000fe20000000000 */
[----:B------:R-:W-:Y:S02]  /*a6e0*/  VIADD R10, R113, 0xffffff88 ;  /* 0xffffff88710a7836 */ /* 0x000fe40000000000 */
[----:B------:R-:W-:Y:S01]  /*a6f0*/  @!P4 IMAD.MOV R32, RZ, RZ, -R32 ;  /* 0x000000ffff20c224 */ /* 0x000fe200078e0a20 */
[----:B------:R-:W-:Y:S01]  /*a700*/  ISETP.GT.U32.AND P4, PT, R3, R7, PT ;  /* 0x000000070300720c */ /* 0x000fe20003f84070 */
[----:B------:R-:W-:Y:S01]  /*a710*/  @!P1 IMAD.MOV R65, RZ, RZ, -R65 ;  /* 0x000000ffff419224 */ /* 0x000fe200078e0a41 */
[----:B------:R-:W-:Y:S01]  /*a720*/  ISETP.GE.AND P0, PT, R15, RZ, PT ;  /* 0x000000ff0f00720c */ /* 0x000fe20003f06270 */
[----:B------:R-:W-:Y:S01]  /*a730*/  IMAD.HI.U32 R4, R125, R6, RZ ;  /* 0x000000067d047227 */ /* 0x000fe200078e00ff */
[----:B------:R-:W-:-:S03]  /*a740*/  ISETP.GE.U32.AND P1, PT, R10, 0x7fffff09, PT ;  /* 0x7fffff090a00780c */ /* 0x000fc60003f26070 */
[----:B------:R-:W-:Y:S01]  /*a750*/  @!P5 IMAD.IADD R9, R9, 0x1, -R3 ;  /* 0x000000010909d824 */ /* 0x000fe200078e0a03 */
[----:B------:R-:W-:Y:S01]  /*a760*/  ISETP.GE.AND P5, PT, R37, RZ, PT ;  /* 0x000000ff2500720c */ /* 0x000fe20003fa6270 */
[----:B------:R-:W-:Y:S02]  /*a770*/  IMAD R12, R122, 0x77, RZ ;  /* 0x000000777a0c7824 */ /* 0x000fe400078e02ff */
[----:B------:R-:W-:Y:S01]  /*a780*/  IMAD.MOV R4, RZ, RZ, -R4 ;  /* 0x000000ffff047224 */ /* 0x000fe200078e0a04 */
[----:B------:R-:W-:Y:S01]  /*a790*/  PRMT R71, RZ, 0x7610, R71 ;  /* 0x00007610ff477816 */ /* 0x000fe20000000047 */
[----:B------:R-:W-:Y:S01]  /*a7a0*/  IMAD.WIDE R14, R12, 0x2, R120 ;  /* 0x000000020c0e7825 */ /* 0x000fe200078e0278 */
[----:B------:R-:W-:-:S03]  /*a7b0*/  PRMT R70, RZ, 0x7610, R70 ;  /* 0x00007610ff467816 */ /* 0x000fc60000000046 */
[----:B------:R-:W-:Y:S02]  /*a7c0*/  @!P6 IMAD.IADD R5, R5, 0x1, -R3 ;  /* 0x000000010505e824 */ /* 0x000fe400078e0a03 */
[----:B------:R-:W-:Y:S02]  /*a7d0*/  IMAD R6, R3, R4, R6 ;  /* 0x0000000403067224 */ /* 0x000fe400078e0206 */
[----:B------:R-:W-:Y:S02]  /*a7e0*/  IMAD.MOV.U32 R69, RZ, RZ, R9 ;  /* 0x000000ffff457224 */ /* 0x000fe400078e0009 */
[----:B------:R-:W-:Y:S01]  /*a7f0*/  IMAD.WIDE R12, R12, 0x2, R118 ;  /* 0x000000020c0c7825 */ /* 0x000fe200078e0276 */
[----:B------:R-:W-:Y:S01]  /*a800*/  ISETP.GE.AND P6, PT, R8, RZ, PT ;  /* 0x000000ff0800720c */ /* 0x000fe20003fc6270 */
[----:B------:R-:W2:Y:S02]  /*a810*/  @!P1 LDG.E.U16 R71, desc[UR8][R14.64] ;  /* 0x000000080e479981 */ /* 0x000ea4000c1e1500 */
[----:B------:R-:W-:-:S02]  /*a820*/  @!P4 IMAD.IADD R7, R7, 0x1, -R3 ;  /* 0x000000010707c824 */ /* 0x000fc400078e0a03 */
[----:B------:R-:W-:Y:S01]  /*a830*/  VIADD R8, R113, 0xffffff81 ;  /* 0xffffff8171087836 */ /* 0x000fe20000000000 */
[----:B------:R0:W2:Y:S01]  /*a840*/  @!P1 LDG.E.U16 R70, desc[UR8][R12.64] ;  /* 0x000000080c469981 */ /* 0x0000a2000c1e1500 */
[----:B------:R-:W-:Y:S02]  /*a850*/  IMAD.MOV.U32 R33, RZ, RZ, R5 ;  /* 0x000000ffff217224 */ /* 0x000fe400078e0005 */
[----:B------:R-:W-:Y:S01]  /*a860*/  @!P0 IMAD.MOV R69, RZ, RZ, -R69 ;  /* 0x000000ffff458224 */ /* 0x000fe200078e0a45 */
[C---:B------:R-:W-:Y:S01]  /*a870*/  ISETP.GT.U32.AND P0, PT, R3.reuse, R6, PT ;  /* 0x000000060300720c */ /* 0x040fe20003f04070 */
[----:B------:R-:W-:Y:S01]  /*a880*/  @!P5 IMAD.MOV R33, RZ, RZ, -R33 ;  /* 0x000000ffff21d224 */ /* 0x000fe200078e0a21 */
[----:B------:R-:W-:Y:S02]  /*a890*/  ISETP.GT.U32.AND P1, PT, R3, R7, PT ;  /* 0x000000070300720c */ /* 0x000fe40003f24070 */
[----:B------:R-:W-:Y:S01]  /*a8a0*/  ISETP.GE.U32.AND P5, PT, R8, 0x7fffff02, PT ;  /* 0x7fffff020800780c */ /* 0x000fe20003fa6070 */
[----:B------:R-:W-:Y:S01]  /*a8b0*/  STL.64 [R1+0x11d8], R26 ;  /* 0x0011d81a01007387 */ /* 0x000fe20000100a00 */
[----:B------:R-:W-:Y:S01]  /*a8c0*/  IMAD R8, R122, 0x7e, RZ ;  /* 0x0000007e7a087824 */ /* 0x000fe200078e02ff */
[----:B------:R-:W-:-:S02]  /*a8d0*/  LOP3.LUT R4, R2, 0x48, RZ, 0xfc, !PT ;  /* 0x0000004802047812 */ /* 0x000fc400078efcff */
[----:B------:R-:W-:Y:S01]  /*a8e0*/  STL.64 [R1+0x11e0], R24 ;  /* 0x0011e01801007387 */ /* 0x000fe20000100a00 */
[----:B------:R-:W-:-:S03]  /*a8f0*/  PRMT R94, RZ, 0x7610, R94 ;  /* 0x00007610ff5e7816 */ /* 0x000fc6000000005e */
[----:B------:R-:W-:Y:S01]  /*a900*/  STL.64 [R1+0x11e8], R22 ;  /* 0x0011e81601007387 */ /* 0x000fe20000100a00 */
[----:B------:R-:W-:-:S03]  /*a910*/  IMAD.WIDE R10, R8, 0x2, R120 ;  /* 0x00000002080a7825 */ /* 0x000fc600078e0278 */
[----:B------:R-:W-:Y:S01]  /*a920*/  STL.64 [R1+0x11f8], R20 ;  /* 0x0011f81401007387 */ /* 0x000fe20000100a00 */
[----:B------:R-:W-:Y:S01]  /*a930*/  IABS R5, R4 ;  /* 0x0000000400057213 */ /* 0x000fe20000000000 */
[----:B------:R-:W-:Y:S02]  /*a940*/  IMAD.WIDE R8, R8, 0x2, R118 ;  /* 0x0000000208087825 */ /* 0x000fe400078e0276 */
[----:B------:R-:W-:Y:S02]  /*a950*/  STL.64 [R1+0x1208], R18 ;  /* 0x0012081201007387 */ /* 0x000fe40000100a00 */
[--C-:B------:R-:W-:Y:S02]  /*a960*/  @!P0 IMAD.IADD R6, R6, 0x1, -R3.reuse ;  /* 0x0000000106068824 */ /* 0x100fe400078e0a03 */
[----:B------:R-:W-:Y:S01]  /*a970*/  STL.64 [R1+0x1218], R16 ;  /* 0x0012181001007387 */ /* 0x000fe20000100a00 */
[----:B------:R-:W-:-:S03]  /*a980*/  @!P1 IMAD.IADD R7, R7, 0x1, -R3 ;  /* 0x0000000107079824 */ /* 0x000fc600078e0a03 */
[----:B------:R-:W-:Y:S01]  /*a990*/  STL.64 [R1+0x1228], R14 ;  /* 0x0012280e01007387 */ /* 0x000fe20000100a00 */
[----:B------:R-:W-:-:S03]  /*a9a0*/  ISETP.GE.AND P4, PT, R36, RZ, PT ;  /* 0x000000ff2400720c */ /* 0x000fc60003f86270 */
[----:B------:R0:W-:Y:S01]  /*a9b0*/  STL.64 [R1+0x1238], R12 ;  /* 0x0012380c01007387 */ /* 0x0001e20000100a00 */
[----:B------:R-:W-:Y:S01]  /*a9c0*/  ISETP.GE.AND P1, PT, R4, RZ, PT ;  /* 0x000000ff0400720c */ /* 0x000fe20003f26270 */
[----:B------:R-:W-:Y:S02]  /*a9d0*/  IMAD.HI.U32 R4, R125, R5, RZ ;  /* 0x000000057d047227 */ /* 0x000fe400078e00ff */
[----:B------:R-:W-:Y:S01]  /*a9e0*/  STL.64 [R1+0x1240], R10 ;  /* 0x0012400a01007387 */ /* 0x000fe20000100a00 */
[----:B------:R-:W-:-:S03]  /*a9f0*/  ISETP.GT.U32.AND P0, PT, R3, R6, PT ;  /* 0x000000060300720c */ /* 0x000fc60003f04070 */
[----:B------:R1:W2:Y:S01]  /*aa00*/  @!P5 LDG.E.U16 R94, desc[UR8][R8.64] ;  /* 0x00000008085ed981 */ /* 0x0002a2000c1e1500 */
[----:B0-----:R-:W-:-:S03]  /*aa10*/  LOP3.LUT R12, R2, 0x4a, RZ, 0xfc, !PT ;  /* 0x0000004a020c7812 */ /* 0x001fc600078efcff */
[----:B------:R1:W-:Y:S01]  /*aa20*/  STL.64 [R1+0x1248], R8 ;  /* 0x0012480801007387 */ /* 0x0003e20000100a00 */
[----:B------:R-:W-:Y:S01]  /*aa30*/  IMAD.MOV.U32 R52, RZ, RZ, R7 ;  /* 0x000000ffff347224 */ /* 0x000fe200078e0007 */
[----:B-1----:R-:W-:Y:S01]  /*aa40*/  IABS R9, R12 ;  /* 0x0000000c00097213 */ /* 0x002fe20000000000 */
[----:B------:R-:W-:-:S04]  /*aa50*/  IMAD.MOV R8, RZ, RZ, -R4 ;  /* 0x000000ffff087224 */ /* 0x000fc800078e0a04 */
[----:B------:R-:W-:Y:S02]  /*aa60*/  IMAD.MOV.U32 R4, RZ, RZ, R9 ;  /* 0x000000ffff047224 */ /* 0x000fe400078e0009 */
[----:B------:R-:W-:Y:S01]  /*aa70*/  IMAD R5, R3, R8, R5 ;  /* 0x0000000803057224 */ /* 0x000fe200078e0205 */
[----:B------:R-:W-:Y:S01]  /*aa80*/  LOP3.LUT R8, R2, 0x4c, RZ, 0xfc, !PT ;  /* 0x0000004c02087812 */ /* 0x000fe200078efcff */
[----:B------:R-:W-:-:S03]  /*aa90*/  IMAD.HI.U32 R7, R125, R4, RZ ;  /* 0x000000047d077227 */ /* 0x000fc600078e00ff */
[----:B------:R-:W-:Y:S01]  /*aaa0*/  IABS R9, R8 ;  /* 0x0000000800097213 */ /* 0x000fe20000000000 */
[----:B------:R-:W-:Y:S01]  /*aab0*/  @!P4 IMAD.MOV R52, RZ, RZ, -R52 ;  /* 0x000000ffff34c224 */ /* 0x000fe200078e0a34 */
[----:B------:R-:W-:Y:S01]  /*aac0*/  ISETP.GE.AND P4, PT, R8, RZ, PT ;  /* 0x000000ff0800720c */ /* 0x000fe20003f86270 */
[----:B------:R-:W-:Y:S02]  /*aad0*/  IMAD.MOV R8, RZ, RZ, -R7 ;  /* 0x000000ffff087224 */ /* 0x000fe400078e0a07 */
[----:B------:R-:W-:Y:S02]  /*aae0*/  @!P0 IMAD.IADD R6, R6, 0x1, -R3 ;  /* 0x0000000106068824 */ /* 0x000fe400078e0a03 */
[C---:B------:R-:W-:Y:S02]  /*aaf0*/  IMAD R4, R3.reuse, R8, R4 ;  /* 0x0000000803047224 */ /* 0x040fe400078e0204 */
[----:B------:R-:W-:Y:S01]  /*ab00*/  IMAD.MOV.U32 R34, RZ, RZ, R6 ;  /* 0x000000ffff227224 */ /* 0x000fe200078e0006 */
[----:B------:R-:W-:-:S03]  /*ab10*/  ISETP.GT.U32.AND P0, PT, R3, R5, PT ;  /* 0x000000050300720c */ /* 0x000fc60003f04070 */
[----:B------:R-:W-:Y:S01]  /*ab20*/  @!P6 IMAD.MOV R34, RZ, RZ, -R34 ;  /* 0x000000ffff22e224 */ /* 0x000fe200078e0a22 */
[----:B------:R-:W-:Y:S01]  /*ab30*/  ISETP.GT.U32.AND P6, PT, R3, R4, PT ;  /* 0x000000040300720c */ /* 0x000fe20003fc4070 */
[----:B------:R-:W-:-:S04]  /*ab40*/  IMAD.MOV.U32 R7, RZ, RZ, R9 ;  /* 0x000000ffff077224 */ /* 0x000fc800078e0009 */
[----:B------:R-:W-:Y:S01]  /*ab50*/  IMAD.HI.U32 R6, R125, R7, RZ ;  /* 0x000000077d067227 */ /* 0x000fe200078e00ff */
[----:B------:R-:W-:-:S03]  /*ab60*/  LOP3.LUT R9, R2, 0x4e, RZ, 0xfc, !PT ;  /* 0x0000004e02097812 */ /* 0x000fc600078efcff */
[----:B------:R-:W-:-:S04]  /*ab70*/  @!P0 IMAD.IADD R5, R5, 0x1, -R3 ;  /* 0x0000000105058824 */ /* 0x000fc800078e0a03 */
[----:B------:R-:W-:Y:S02]  /*ab80*/  @!P6 IMAD.IADD R4, R4, 0x1, -R3 ;  /* 0x000000010404e824 */ /* 0x000fe400078e0a03 */
[----:B------:R-:W-:Y:S01]  /*ab90*/  IMAD.MOV R6, RZ, RZ, -R6 ;  /* 0x000000ffff067224 */ /* 0x000fe200078e0a06 */
[----:B------:R-:W-:Y:S02]  /*aba0*/  PRMT R63, RZ, 0x7610, R63 ;  /* 0x00007610ff3f7816 */ /* 0x000fe4000000003f */
[C---:B------:R-:W-:Y:S01]  /*abb0*/  ISETP.GT.U32.AND P6, PT, R3.reuse, R4, PT ;  /* 0x000000040300720c */ /* 0x040fe20003fc4070 */
[C---:B------:R-:W-:Y:S01]  /*abc0*/  IMAD R7, R3.reuse, R6, R7 ;  /* 0x0000000603077224 */ /* 0x040fe200078e0207 */
[----:B------:R-:W-:Y:S02]  /*abd0*/  ISETP.GT.U32.AND P0, PT, R3, R5, PT ;  /* 0x000000050300720c */ /* 0x000fe40003f04070 */
[----:B------:R-:W-:Y:S01]  /*abe0*/  IABS R6, R9 ;  /* 0x0000000900067213 */ /* 0x000fe20000000000 */
[----:B------:R0:W2:Y:S01]  /*abf0*/  @!P5 LDG.E.U16 R63, desc[UR8][R10.64] ;  /* 0x000000080a3fd981 */ /* 0x0000a2000c1e1500 */
[----:B------:R-:W-:-:S03]  /*ac00*/  ISETP.GE.AND P5, PT, R12, RZ, PT ;  /* 0x000000ff0c00720c */ /* 0x000fc60003fa6270 */
[----:B------:R-:W-:-:S04]  /*ac10*/  IMAD.HI.U32 R8, R125, R6, RZ ;  /* 0x000000067d087227 */ /* 0x000fc800078e00ff */
[----:B------:R-:W-:Y:S02]  /*ac20*/  IMAD.MOV R8, RZ, RZ, -R8 ;  /* 0x000000ffff087224 */ /* 0x000fe400078e0a08 */
[--C-:B------:R-:W-:Y:S02]  /*ac30*/  @!P6 IMAD.IADD R4, R4, 0x1, -R3.reuse ;  /* 0x000000010404e824 */ /* 0x100fe400078e0a03 */
[----:B------:R-:W-:Y:S01]  /*ac40*/  @!P0 IMAD.IADD R5, R5, 0x1, -R3 ;  /* 0x0000000105058824 */ /* 0x000fe200078e0a03 */
[C---:B------:R-:W-:Y:S01]  /*ac50*/  ISETP.GT.U32.AND P0, PT, R3.reuse, R7, PT ;  /* 0x000000070300720c */ /* 0x040fe20003f04070 */
[----:B------:R-:W-:Y:S02]  /*ac60*/  IMAD R6, R3, R8, R6 ;  /* 0x0000000803067224 */ /* 0x000fe400078e0206 */
[----:B------:R-:W-:-:S04]  /*ac70*/  IMAD.MOV.U32 R35, RZ, RZ, R4 ;  /* 0x000000ffff237224 */ /* 0x000fc800078e0004 */
[----:B------:R-:W-:Y:S01]  /*ac80*/  @!P5 IMAD.MOV R35, RZ, RZ, -R35 ;  /* 0x000000ffff23d224 */ /* 0x000fe200078e0a23 */
[----:B------:R-:W-:-:S05]  /*ac90*/  ISETP.GT.U32.AND P5, PT, R3, R6, PT ;  /* 0x000000060300720c */ /* 0x000fca0003fa4070 */
[----:B------:R-:W-:-:S05]  /*aca0*/  @!P0 IMAD.IADD R7, R7, 0x1, -R3 ;  /* 0x0000000107078824 */ /* 0x000fca00078e0a03 */
[----:B------:R-:W-:-:S03]  /*acb0*/  ISETP.GT.U32.AND P0, PT, R3, R7, PT ;  /* 0x000000070300720c */ /* 0x000fc60003f04070 */
[----:B------:R-:W-:Y:S01]  /*acc0*/  @!P5 IMAD.IADD R6, R6, 0x1, -R3 ;  /* 0x000000010606d824 */ /* 0x000fe200078e0a03 */
[C---:B------:R-:W-:Y:S01]  /*acd0*/  LOP3.LUT R4, R2.reuse, 0x50, RZ, 0xfc, !PT ;  /* 0x0000005002047812 */ /* 0x040fe200078efcff */
[----:B------:R-:W-:Y:S01]  /*ace0*/  IMAD.MOV.U32 R66, RZ, RZ, R5 ;  /* 0x000000ffff427224 */ /* 0x000fe200078e0005 */
[----:B------:R-:W-:Y:S02]  /*acf0*/  LOP3.LUT R8, R2, 0x52, RZ, 0xfc, !PT ;  /* 0x0000005202087812 */ /* 0x000fe400078efcff */
[----:B------:R-:W-:Y:S01]  /*ad00*/  ISETP.GT.U32.AND P5, PT, R3, R6, PT ;  /* 0x000000060300720c */ /* 0x000fe20003fa4070 */
[----:B------:R-:W-:Y:S01]  /*ad10*/  @!P1 IMAD.MOV R66, RZ, RZ, -R66 ;  /* 0x000000ffff429224 */ /* 0x000fe200078e0a42 */
[----:B------:R-:W-:Y:S02]  /*ad20*/  ISETP.GE.AND P1, PT, R4, RZ, PT ;  /* 0x000000ff0400720c */ /* 0x000fe40003f26270 */
[----:B------:R-:W-:Y:S02]  /*ad30*/  IABS R5, R4 ;  /* 0x0000000400057213 */ /* 0x000fe40000000000 */
[----:B------:R-:W-:Y:S01]  /*ad40*/  IABS R4, R8 ;  /* 0x0000000800047213 */ /* 0x000fe20000000000 */
[----:B------:R-:W-:Y:S01]  /*ad50*/  @!P0 IMAD.IADD R7, R7, 0x1, -R3 ;  /* 0x0000000107078824 */ /* 0x000fe200078e0a03 */
[----:B------:R-:W-:-:S02]  /*ad60*/  ISETP.GE.AND P6, PT, R9, RZ, PT ;  /* 0x000000ff0900720c */ /* 0x000fc40003fc6270 */
[----:B------:R-:W-:Y:S01]  /*ad70*/  ISETP.GE.AND P0, PT, R8, RZ, PT ;  /* 0x000000ff0800720c */ /* 0x000fe20003f06270 */
[----:B------:R-:W-:-:S04]  /*ad80*/  IMAD.HI.U32 R8, R125, R4, RZ ;  /* 0x000000047d087227 */ /* 0x000fc800078e00ff */
[----:B------:R-:W-:-:S04]  /*ad90*/  IMAD.HI.U32 R9, R125, R5, RZ ;  /* 0x000000057d097227 */ /* 0x000fc800078e00ff */
[----:B------:R-:W-:Y:S02]  /*ada0*/  IMAD.MOV R8, RZ, RZ, -R8 ;  /* 0x000000ffff087224 */ /* 0x000fe400078e0a08 */
[----:B------:R-:W-:Y:S02]  /*adb0*/  @!P5 IMAD.IADD R6, R6, 0x1, -R3 ;  /* 0x000000010606d824 */ /* 0x000fe400078e0a03 */
[----:B------:R-:W-:Y:S02]  /*adc0*/  IMAD.MOV R9, RZ, RZ, -R9 ;  /* 0x000000ffff097224 */ /* 0x000fe400078e0a09 */
[C---:B------:R-:W-:Y:S02]  /*add0*/  IMAD R4, R3.reuse, R8, R4 ;  /* 0x0000000803047224 */ /* 0x040fe400078e0204 */
[----:B------:R-:W-:Y:S02]  /*ade0*/  IMAD.MOV.U32 R56, RZ, RZ, R6 ;  /* 0x000000ffff387224 */ /* 0x000fe400078e0006 */
[----:B------:R-:W-:-:S02]  /*adf0*/  IMAD R5, R3, R9, R5 ;  /* 0x0000000903057224 */ /* 0x000fc400078e0205 */
[----:B------:R-:W-:Y:S01]  /*ae00*/  @!P6 IMAD.MOV R56, RZ, RZ, -R56 ;  /* 0x000000ffff38e224 */ /* 0x000fe200078e0a38 */
[C---:B------:R-:W-:Y:S01]  /*ae10*/  ISETP.GT.U32.AND P6, PT, R3.reuse, R4, PT ;  /* 0x000000040300720c */ /* 0x040fe20003fc4070 */
[----:B------:R-:W-:Y:S01]  /*ae20*/  IMAD.MOV.U32 R36, RZ, RZ, R7 ;  /* 0x000000ffff247224 */ /* 0x000fe200078e0007 */
[----:B------:R-:W-:Y:S02]  /*ae30*/  LOP3.LUT R7, R2, 0x54, RZ, 0xfc, !PT ;  /* 0x0000005402077812 */ /* 0x000fe400078efcff */
[----:B------:R-:W-:Y:S01]  /*ae40*/  ISETP.GT.U32.AND P5, PT, R3, R5, PT ;  /* 0x000000050300720c */ /* 0x000fe20003fa4070 */
[----:B------:R-:W-:Y:S01]  /*ae50*/  @!P4 IMAD.MOV R36, RZ, RZ, -R36 ;  /* 0x000000ffff24c224 */ /* 0x000fe200078e0a24 */
[----:B------:R-:W-:Y:S02]  /*ae60*/  ISETP.GE.AND P4, PT, R7, RZ, PT ;  /* 0x000000ff0700720c */ /* 0x000fe40003f86270 */
[----:B------:R-:W-:-:S05]  /*ae70*/  IABS R7, R7 ;  /* 0x0000000700077213 */ /* 0x000fca0000000000 */
[----:B------:R-:W-:-:S04]  /*ae80*/  IMAD.HI.U32 R6, R125, R7, RZ ;  /* 0x000000077d067227 */ /* 0x000fc800078e00ff */
[--C-:B------:R-:W-:Y:S02]  /*ae90*/  @!P6 IMAD.IADD R4, R4, 0x1, -R3.reuse ;  /* 0x000000010404e824 */ /* 0x100fe400078e0a03 */
[----:B------:R-:W-:Y:S01]  /*aea0*/  @!P5 IMAD.IADD R5, R5, 0x1, -R3 ;  /* 0x000000010505d824 */ /* 0x000fe200078e0a03 */
[----:B------:R-:W-:Y:S01]  /*aeb0*/  LOP3.LUT R9, R2, 0x56, RZ, 0xfc, !PT ;  /* 0x0000005602097812 */ /* 0x000fe200078efcff */
[----:B------:R-:W-:Y:S01]  /*aec0*/  IMAD.MOV R6, RZ, RZ, -R6 ;  /* 0x000000ffff067224 */ /* 0x000fe200078e0a06 */
[C---:B------:R-:W-:Y:S02]  /*aed0*/  ISETP.GT.U32.AND P6, PT, R3.reuse, R4, PT ;  /* 0x000000040300720c */ /* 0x040fe40003fc4070 */
[C---:B------:R-:W-:Y:S01]  /*aee0*/  ISETP.GT.U32.AND P5, PT, R3.reuse, R5, PT ;  /* 0x000000050300720c */ /* 0x040fe20003fa4070 */
[----:B------:R-:W-:Y:S01]  /*aef0*/  IMAD R7, R3, R6, R7 ;  /* 0x0000000603077224 */ /* 0x000fe200078e0207 */
[----:B------:R-:W-:-:S05]  /*af00*/  IABS R6, R9 ;  /* 0x0000000900067213 */ /* 0x000fca0000000000 */
        /* <DEDUP_REMOVED lines=12> */
[----:B------:R-:W-:Y:S01]  /*afd0*/  ISETP.GE.AND P6, PT, R9, RZ, PT ;  /* 0x000000ff0900720c */ /* 0x000fe20003fc6270 */
[----:B------:R-:W-:Y:S01]  /*afe0*/  IMAD.MOV.U32 R37, RZ, RZ, R5 ;  /* 0x000000ffff257224 */ /* 0x000fe200078e0005 */
[C---:B------:R-:W-:Y:S02]  /*aff0*/  LOP3.LUT R4, R2.reuse, 0x58, RZ, 0xfc, !PT ;  /* 0x0000005802047812 */ /* 0x040fe400078efcff */
[----:B------:R-:W-:Y:S02]  /*b000*/  LOP3.LUT R9, R2, 0x5a, RZ, 0xfc, !PT ;  /* 0x0000005a02097812 */ /* 0x000fe400078efcff */
[----:B------:R-:W-:Y:S01]  /*b010*/  ISETP.GT.U32.AND P0, PT, R3, R6, PT ;  /* 0x000000060300720c */ /* 0x000fe20003f04070 */
[----:B------:R-:W-:Y:S01]  /*b020*/  @!P1 IMAD.MOV R37, RZ, RZ, -R37 ;  /* 0x000000ffff259224 */ /* 0x000fe200078e0a25 */
[----:B------:R-:W-:Y:S02]  /*b030*/  ISETP.GE.AND P1, PT, R4, RZ, PT ;  /* 0x000000ff0400720c */ /* 0x000fe40003f26270 */
[----:B------:R-:W-:-:S02]  /*b040*/  IABS R5, R4 ;  /* 0x0000000400057213 */ /* 0x000fc40000000000 */
[----:B------:R-:W-:Y:S01]  /*b050*/  IABS R4, R9 ;  /* 0x0000000900047213 */ /* 0x000fe20000000000 */
[----:B------:R-:W-:Y:S01]  /*b060*/  @!P5 IMAD.IADD R7, R7, 0x1, -R3 ;  /* 0x000000010707d824 */ /* 0x000fe200078e0a03 */
[----:B------:R-:W-:Y:S01]  /*b070*/  ISETP.GE.AND P5, PT, R9, RZ, PT ;  /* 0x000000ff0900720c */ /* 0x000fe20003fa6270 */
[----:B0-----:R-:W-:-:S04]  /*b080*/  IMAD.HI.U32 R10, R125, R5, RZ ;  /* 0x000000057d0a7227 */ /* 0x001fc800078e00ff */
        /* <DEDUP_REMOVED lines=10> */
[----:B------:R-:W-:Y:S02]  /*b130*/  ISETP.GT.U32.AND P0, PT, R3, R5, PT ;  /* 0x000000050300720c */ /* 0x000fe40003f04070 */
[----:B------:R-:W-:Y:S01]  /*b140*/  LOP3.LUT R7, R2, 0x5c, RZ, 0xfc, !PT ;  /* 0x0000005c02077812 */ /* 0x000fe200078efcff */
[----:B------:R-:W-:-:S03]  /*b150*/  @!P4 IMAD.MOV R44, RZ, RZ, -R44 ;  /* 0x000000ffff2cc224 */ /* 0x000fc600078e0a2c */
[----:B------:R-:W-:Y:S02]  /*b160*/  ISETP.GE.AND P4, PT, R7, RZ, PT ;  /* 0x000000ff0700720c */ /* 0x000fe40003f86270 */
[----:B------:R-:W-:-:S03]  /*b170*/  IABS R7, R7 ;  /* 0x0000000700077213 */ /* 0x000fc60000000000 */
[----:B------:R-:W-:Y:S02]  /*b180*/  @!P6 IMAD.IADD R4, R4, 0x1, -R3 ;  /* 0x000000010404e824 */ /* 0x000fe400078e0a03 */
[----:B------:R-:W-:-:S04]  /*b190*/  IMAD.HI.U32 R6, R125, R7, RZ ;  /* 0x000000077d067227 */ /* 0x000fc800078e00ff */
        /* <DEDUP_REMOVED lines=17> */
[C---:B------:R-:W-:Y:S01]  /*b2b0*/  ISETP.GT.U32.AND P0, PT, R3.reuse, R7, PT ;  /* 0x000000070300720c */ /* 0x040fe20003f04070 */
[----:B------:R-:W-:Y:S02]  /*b2c0*/  IMAD.MOV.U32 R9, RZ, RZ, R5 ;  /* 0x000000ffff097224 */ /* 0x000fe400078e0005 */
[----:B------:R-:W-:Y:S01]  /*b2d0*/  @!P5 IMAD.IADD R6, R6, 0x1, -R3 ;  /* 0x000000010606d824 */ /* 0x000fe200078e0a03 */
[----:B------:R-:W-:Y:S02]  /*b2e0*/  ISETP.GE.AND P6, PT, R10, RZ, PT ;  /* 0x000000ff0a00720c */ /* 0x000fe40003fc6270 */
[C---:B------:R-:W-:Y:S02]  /*b2f0*/  LOP3.LUT R4, R2.reuse, 0x60, RZ, 0xfc, !PT ;  /* 0x0000006002047812 */ /* 0x040fe400078efcff */
[----:B------:R-:W-:Y:S01]  /*b300*/  LOP3.LUT R10, R2, 0x62, RZ, 0xfc, !PT ;  /* 0x00000062020a7812 */ /* 0x000fe200078efcff */
[----:B------:R-:W-:Y:S01]  /*b310*/  @!P1 IMAD.MOV R9, RZ, RZ, -R9 ;  /* 0x000000ffff099224 */ /* 0x000fe200078e0a09 */
[----:B------:R-:W-:-:S02]  /*b320*/  ISETP.GT.U32.AND P5, PT, R3, R6, PT ;  /* 0x000000060300720c */ /* 0x000fc40003fa4070 */
[----:B------:R-:W-:Y:S02]  /*b330*/  ISETP.GE.AND P1, PT, R4, RZ, PT ;  /* 0x000000ff0400720c */ /* 0x000fe40003f26270 */
[----:B------:R-:W-:Y:S02]  /*b340*/  IABS R5, R4 ;  /* 0x0000000400057213 */ /* 0x000fe40000000000 */
[----:B------:R-:W-:Y:S01]  /*b350*/  IABS R4, R10 ;  /* 0x0000000a00047213 */ /* 0x000fe20000000000 */
[----:B------:R-:W-:Y:S01]  /*b360*/  @!P0 IMAD.IADD R7, R7, 0x1, -R3 ;  /* 0x0000000107078824 */ /* 0x000fe200078e0a03 */
[----:B------:R-:W-:-:S03]  /*b370*/  ISETP.GE.AND P0, PT, R10, RZ, PT ;  /* 0x000000ff0a00720c */ /* 0x000fc60003f06270 */
[----:B------:R-:W-:-:S04]  /*b380*/  IMAD.HI.U32 R10, R125, R4, RZ ;  /* 0x000000047d0a7227 */ /* 0x000fc800078e00ff */
[----:B------:R-:W-:Y:S02]  /*b390*/  IMAD.MOV R10, RZ, RZ, -R10 ;  /* 0x000000ffff0a7224 */ /* 0x000fe400078e0a0a */
[----:B------:R-:W-:Y:S02]  /*b3a0*/  @!P5 IMAD.IADD R6, R6, 0x1, -R3 ;  /* 0x000000010606d824 */ /* 0x000fe400078e0a03 */
[----:B------:R-:W-:-:S04]  /*b3b0*/  IMAD.HI.U32 R11, R125, R5, RZ ;  /* 0x000000057d0b7227 */ /* 0x000fc800078e00ff */
[C---:B------:R-:W-:Y:S02]  /*b3c0*/  IMAD R4, R3.reuse, R10, R4 ;  /* 0x0000000a03047224 */ /* 0x040fe400078e0204 */
[----:B------:R-:W-:Y:S02]  /*b3d0*/  IMAD.MOV.U32 R10, RZ, RZ, R6 ;  /* 0x000000ffff0a7224 */ /* 0x000fe400078e0006 */
[----:B------:R-:W-:Y:S02]  /*b3e0*/  IMAD.MOV R11, RZ, RZ, -R11 ;  /* 0x000000ffff0b7224 */ /* 0x000fe400078e0a0b */
[----:B------:R-:W-:Y:S01]  /*b3f0*/  @!P6 IMAD.MOV R10, RZ, RZ, -R10 ;  /* 0x000000ffff0ae224 */ /* 0x000fe200078e0a0a */
[C---:B------:R-:W-:Y:S01]  /*b400*/  ISETP.GT.U32.AND P6, PT, R3.reuse, R4, PT ;  /* 0x000000040300720c */ /* 0x040fe20003fc4070 */
[----:B------:R-:W-:Y:S02]  /*b410*/  IMAD R5, R3, R11, R5 ;  /* 0x0000000b03057224 */ /* 0x000fe400078e0205 */
[----:B------:R-:W-:-:S02]  /*b420*/  IMAD.MOV.U32 R27, RZ, RZ, R42 ;  /* 0x000000ffff1b7224 */ /* 0x000fc400078e002a */
[----:B------:R-:W-:Y:S01]  /*b430*/  IMAD.MOV.U32 R42, RZ, RZ, R7 ;  /* 0x000000ffff2a7224 */ /* 0x000fe200078e0007 */
[----:B------:R-:W-:Y:S02]  /*b440*/  LOP3.LUT R7, R2, 0x64, RZ, 0xfc, !PT ;  /* 0x0000006402077812 */ /* 0x000fe400078efcff */
[----:B------:R-:W-:Y:S01]  /*b450*/  ISETP.GT.U32.AND P5, PT, R3, R5, PT ;  /* 0x000000050300720c */ /* 0x000fe20003fa4070 */
[----:B------:R-:W-:Y:S01]  /*b460*/  @!P4 IMAD.MOV R42, RZ, RZ, -R42 ;  /* 0x000000ffff2ac224 */ /* 0x000fe200078e0a2a */
[----:B------:R-:W-:Y:S02]  /*b470*/  ISETP.GE.AND P4, PT, R7, RZ, PT ;  /* 0x000000ff0700720c */ /* 0x000fe40003f86270 */
[----:B------:R-:W-:Y:S01]  /*b480*/  IABS R7, R7 ;  /* 0x0000000700077213 */ /* 0x000fe20000000000 */
[----:B------:R-:W-:-:S04]  /*b490*/  @!P6 IMAD.IADD R4, R4, 0x1, -R3 ;  /* 0x000000010404e824 */ /* 0x000fc800078e0a03 */
[----:B------:R-:W-:Y:S01]  /*b4a0*/  IMAD.HI.U32 R6, R125, R7, RZ ;  /* 0x000000077d067227 */ /* 0x000fe200078e00ff */
[----:B------:R-:W-:Y:S02]  /*b4b0*/  LOP3.LUT R12, R2, 0x66, RZ, 0xfc, !PT ;  /* 0x00000066020c7812 */ /* 0x000fe400078efcff */
[----:B------:R-:W-:Y:S01]  /*b4c0*/  ISETP.GT.U32.AND P6, PT, R3, R4, PT ;  /* 0x000000040300720c */ /* 0x000fe20003fc4070 */
[----:B------:R-:W-:Y:S02]  /*b4d0*/  IMAD.MOV R6, RZ, RZ, -R6 ;  /* 0x000000ffff067224 */ /* 0x000fe400078e0a06 */
[----:B------:R-:W-:Y:S02]  /*b4e0*/  @!P5 IMAD.IADD R5, R5, 0x1, -R3 ;  /* 0x000000010505d824 */ /* 0x000fe400078e0a03 */
[C---:B------:R-:W-:Y:S01]  /*b4f0*/  IMAD R7, R3.reuse, R6, R7 ;  /* 0x0000000603077224 */ /* 0x040fe200078e0207 */
[----:B------:R-:W-:Y:S02]  /*b500*/  IABS R6, R12 ;  /* 0x0000000c00067213 */ /* 0x000fe40000000000 */
[----:B------:R-:W-:-:S03]  /*b510*/  ISETP.GT.U32.AND P5, PT, R3, R5, PT ;  /* 0x000000050300720c */ /* 0x000fc60003fa4070 */
[----:B------:R-:W-:-:S04]  /*b520*/  IMAD.HI.U32 R11, R125, R6, RZ ;  /* 0x000000067d0b7227 */ /* 0x000fc800078e00ff */
[----:B------:R-:W-:Y:S02]  /*b530*/  IMAD.MOV R11, RZ, RZ, -R11 ;  /* 0x000000ffff0b7224 */ /* 0x000fe400078e0a0b */
[----:B------:R-:W-:Y:S02]  /*b540*/  @!P6 IMAD.IADD R4, R4, 0x1, -R3 ;  /* 0x000000010404e824 */ /* 0x000fe400078e0a03 */
[----:B------:R-:W-:Y:S02]  /*b550*/  IMAD.MOV.U32 R28, RZ, RZ, R43 ;  /* 0x000000ffff1c7224 */ /* 0x000fe400078e002b */
[----:B------:R-:W-:Y:S02]  /*b560*/  IMAD R6, R3, R11, R6 ;  /* 0x0000000b03067224 */ /* 0x000fe400078e0206 */
[----:B------:R-:W-:Y:S02]  /*b570*/  IMAD.MOV.U32 R43, RZ, RZ, R4 ;  /* 0x000000ffff2b7224 */ /* 0x000fe400078e0004 */
[----:B------:R-:W-:Y:S01]  /*b580*/  @!P5 IMAD.IADD R5, R5, 0x1, -R3 ;  /* 0x000000010505d824 */ /* 0x000fe200078e0a03 */
[C---:B------:R-:W-:Y:S01]  /*b590*/  ISETP.GT.U32.AND P5, PT, R3.reuse, R7, PT ;  /* 0x000000070300720c */ /* 0x040fe20003fa4070 */
[----:B------:R-:W-:Y:S01]  /*b5a0*/  @!P0 IMAD.MOV R43, RZ, RZ, -R43 ;  /* 0x000000ffff2b8224 */ /* 0x000fe200078e0a2b */
[----:B------:R-:W-:Y:S01]  /*b5b0*/  ISETP.GT.U32.AND P0, PT, R3, R6, PT ;  /* 0x000000060300720c */ /* 0x000fe20003f04070 */
[----:B------:R-:W-:Y:S01]  /*b5c0*/  IMAD.MOV.U32 R11, RZ, RZ, R5 ;  /* 0x000000ffff0b7224 */ /* 0x000fe200078e0005 */
[----:B------:R-:W-:-:S03]  /*b5d0*/  LOP3.LUT R4, R2, 0x68, RZ, 0xfc, !PT ;  /* 0x0000006802047812 */ /* 0x000fc600078efcff */
[----:B------:R-:W-:Y:S01]  /*b5e0*/  @!P1 IMAD.MOV R11, RZ, RZ, -R11 ;  /* 0x000000ffff0b9224 */ /* 0x000fe200078e0a0b */
[----:B------:R-:W-:Y:S02]  /*b5f0*/  ISETP.GE.AND P1, PT, R4, RZ, PT ;  /* 0x000000ff0400720c */ /* 0x000fe40003f26270 */
[----:B------:R-:W-:-:S03]  /*b600*/  IABS R4, R4 ;  /* 0x0000000400047213 */ /* 0x000fc60000000000 */
[--C-:B------:R-:W-:Y:S02]  /*b610*/  @!P5 IMAD.IADD R7, R7, 0x1, -R3.reuse ;  /* 0x000000010707d824 */ /* 0x100fe400078e0a03 */
[----:B------:R-:W-:-:S03]  /*b620*/  @!P0 IMAD.IADD R6, R6, 0x1, -R3 ;  /* 0x0000000106068824 */ /* 0x000fc600078e0a03 */
[----:B------:R-:W-:Y:S01]  /*b630*/  ISETP.GT.U32.AND P5, PT, R3, R7, PT ;  /* 0x000000070300720c */ /* 0x000fe20003fa4070 */
[----:B------:R-:W-:Y:S01]  /*b640*/  IMAD.HI.U32 R13, R125, R4, RZ ;  /* 0x000000047d0d7227 */ /* 0x000fe200078e00ff */
[----:B------:R-:W-:Y:S02]  /*b650*/  ISETP.GT.U32.AND P0, PT, R3, R6, PT ;  /* 0x000000060300720c */ /* 0x000fe40003f04070 */
[----:B------:R-:W-:Y:S01]  /*b660*/  ISETP.GE.AND P6, PT, R12, RZ, PT ;  /* 0x000000ff0c00720c */ /* 0x000fe20003fc6270 */
[----:B------:R-:W-:Y:S01]  /*b670*/  IMAD.MOV R13, RZ, RZ, -R13 ;  /* 0x000000ffff0d7224 */ /* 0x000fe200078e0a0d */
[----:B------:R-:W-:-:S03]  /*b680*/  LOP3.LUT R12, R2, 0x6a, RZ, 0xfc, !PT ;  /* 0x0000006a020c7812 */ /* 0x000fc600078efcff */
[----:B------:R-:W-:Y:S01]  /*b690*/  IMAD R4, R3, R13, R4 ;  /* 0x0000000d03047224 */ /* 0x000fe200078e0204 */
[----:B------:R-:W-:-:S03]  /*b6a0*/  IABS R5, R12 ;  /* 0x0000000c00057213 */ /* 0x000fc60000000000 */
[----:B------:R-:W-:Y:S01]  /*b6b0*/  @!P5 IMAD.IADD R7, R7, 0x1, -R3 ;  /* 0x000000010707d824 */ /* 0x000fe200078e0a03 */
[----:B------:R-:W-:Y:S01]  /*b6c0*/  ISETP.GE.AND P5, PT, R12, RZ, PT ;  /* 0x000000ff0c00720c */ /* 0x000fe20003fa6270 */
[----:B------:R-:W-:-:S04]  /*b6d0*/  IMAD.HI.U32 R12, R125, R5, RZ ;  /* 0x000000057d0c7227 */ /* 0x000fc800078e00ff */
[----:B------:R-:W-:Y:S01]  /*b6e0*/  @!P0 IMAD.IADD R6, R6, 0x1, -R3 ;  /* 0x0000000106068824 */ /* 0x000fe200078e0a03 */
[C---:B------:R-:W-:Y:S01]  /*b6f0*/  ISETP.GT.U32.AND P0, PT, R3.reuse, R4, PT ;  /* 0x000000040300720c */ /* 0x040fe20003f04070 */
[----:B------:R-:W-:Y:S02]  /*b700*/  IMAD.MOV R12, RZ, RZ, -R12 ;  /* 0x000000ffff0c7224 */ /* 0x000fe400078e0a0c */
[----:B------:R-:W-:Y:S02]  /*b710*/  IMAD.MOV.U32 R26, RZ, RZ, R45 ;  /* 0x000000ffff1a7224 */ /* 0x000fe400078e002d */
[----:B------:R-:W-:Y:S01]  /*b720*/  IMAD R14, R3, R12, R5 ;  /* 0x0000000c030e7224 */ /* 0x000fe200078e0205 */
[----:B------:R-:W-:Y:S01]  /*b730*/  LOP3.LUT R5, R2, 0x6c, RZ, 0xfc, !PT ;  /* 0x0000006c02057812 */ /* 0x000fe200078efcff */
[----:B------:R-:W-:Y:S02]  /*b740*/  IMAD.MOV.U32 R12, RZ, RZ, R7 ;  /* 0x000000ffff0c7224 */ /* 0x000fe400078e0007 */
[----:B------:R-:W-:-:S02]  /*b750*/  IMAD.MOV.U32 R45, RZ, RZ, R6 ;  /* 0x000000ffff2d7224 */ /* 0x000fc400078e0006 */
[----:B------:R-:W-:Y:S01]  /*b760*/  @!P4 IMAD.MOV R12, RZ, RZ, -R12 ;  /* 0x000000ffff0cc224 */ /* 0x000fe200078e0a0c */
[----:B------:R-:W-:Y:S01]  /*b770*/  ISETP.GE.AND P4, PT, R5, RZ, PT ;  /* 0x000000ff0500720c */ /* 0x000fe20003f86270 */
[----:B------:R-:W-:Y:S01]  /*b780*/  @!P6 IMAD.MOV R45, RZ, RZ, -R45 ;  /* 0x000000ffff2de224 */ /* 0x000fe200078e0a2d */
[----:B------:R-:W-:Y:S01]  /*b790*/  IABS R5, R5 ;  /* 0x0000000500057213 */ /* 0x000fe20000000000 */
[----:B------:R-:W-:Y:S01]  /*b7a0*/  @!P0 IMAD.IADD R4, R4, 0x1, -R3 ;  /* 0x0000000104048824 */ /* 0x000fe200078e0a03 */
[----:B------:R-:W-:-:S03]  /*b7b0*/  ISETP.GT.U32.AND P6, PT, R3, R14, PT ;  /* 0x0000000e0300720c */ /* 0x000fc60003fc4070 */
[----:B------:R-:W-:Y:S01]  /*b7c0*/  IMAD.HI.U32 R6, R125, R5, RZ ;  /* 0x000000057d067227 */ /* 0x000fe200078e00ff */
[----:B------:R-:W-:-:S03]  /*b7d0*/  ISETP.GT.U32.AND P0, PT, R3, R4, PT ;  /* 0x000000040300720c */ /* 0x000fc60003f04070 */
[----:B------:R-:W-:Y:S01]  /*b7e0*/  IMAD.MOV R6, RZ, RZ, -R6 ;  /* 0x000000ffff067224 */ /* 0x000fe200078e0a06 */
[----:B------:R-:W-:-:S03]  /*b7f0*/  LOP3.LUT R7, R2, 0x6e, RZ, 0xfc, !PT ;  /* 0x0000006e02077812 */ /* 0x000fc600078efcff */
[----:B------:R-:W-:Y:S02]  /*b800*/  IMAD R16, R3, R6, R5 ;  /* 0x0000000603107224 */ /* 0x000fe400078e0205 */
[----:B------:R-:W-:Y:S01]  /*b810*/  @!P6 IMAD.IADD R14, R14, 0x1, -R3 ;  /* 0x000000010e0ee824 */ /* 0x000fe200078e0a03 */
[----:B------:R-:W-:-:S03]  /*b820*/  IABS R5, R7 ;  /* 0x0000000700057213 */ /* 0x000fc60000000000 */
[----:B------:R-:W-:Y:S01]  /*b830*/  @!P0 IMAD.IADD R4, R4, 0x1, -R3 ;  /* 0x0000000104048824 */ /* 0x000fe200078e0a03 */
[C---:B------:R-:W-:Y:S02]  /*b840*/  ISETP.GT.U32.AND P6, PT, R3.reuse, R14, PT ;  /* 0x0000000e0300720c */ /* 0x040fe40003fc4070 */
[----:B------:R-:W-:Y:S01]  /*b850*/  ISETP.GT.U32.AND P0, PT, R3, R16, PT ;  /* 0x000000100300720c */ /* 0x000fe20003f04070 */
[----:B------:R-:W-:-:S04]  /*b860*/  IMAD.HI.U32 R6, R125, R5, RZ ;  /* 0x000000057d067227 */ /* 0x000fc800078e00ff */
[----:B------:R-:W-:Y:S02]  /*b870*/  IMAD.MOV.U32 R13, RZ, RZ, R4 ;  /* 0x000000ffff0d7224 */ /* 0x000fe400078e0004 */
[----:B------:R-:W-:Y:S02]  /*b880*/  VIADD R15, R113, 0xffffff80 ;  /* 0xffffff80710f7836 */ /* 0x000fe40000000000 */
[----:B------:R-:W-:Y:S02]  /*b890*/  IMAD.MOV R4, RZ, RZ, -R6 ;  /* 0x000000ffff047224 */ /* 0x000fe400078e0a06 */
[----:B------:R-:W-:Y:S01]  /*b8a0*/  @!P1 IMAD.MOV R13, RZ, RZ, -R13 ;  /* 0x000000ffff0d9224 */ /* 0x000fe200078e0a0d */
[----:B------:R-:W-:Y:S01]  /*b8b0*/  ISETP.GE.U32.AND P1, PT, R15, 0x7fffff01, PT ;  /* 0x7fffff010f00780c */ /* 0x000fe20003f26070 */
[----:B------:R-:W-:Y:S02]  /*b8c0*/  IMAD R17, R3, R4, R5 ;  /* 0x0000000403117224 */ /* 0x000fe400078e0205 */
[----:B------:R-:W-:-:S02]  /*b8d0*/  IMAD R4, R122, 0x7f, RZ ;  /* 0x0000007f7a047824 */ /* 0x000fc400078e02ff */
[--C-:B------:R-:W-:Y:S01]  /*b8e0*/  @!P6 IMAD.IADD R14, R14, 0x1, -R3.reuse ;  /* 0x000000010e0ee824 */ /* 0x100fe200078e0a03 */
[----:B------:R-:W-:Y:S01]  /*b8f0*/  ISETP.GE.AND P6, PT, R7, RZ, PT ;  /* 0x000000ff0700720c */ /* 0x000fe20003fc6270 */
[----:B------:R-:W-:Y:S01]  /*b900*/  @!P0 IMAD.IADD R16, R16, 0x1, -R3 ;  /* 0x0000000110108824 */ /* 0x000fe200078e0a03 */
[----:B------:R-:W-:Y:S01]  /*b910*/  PRMT R59, RZ, 0x7610, R59 ;  /* 0x00007610ff3b7816 */ /* 0x000fe2000000003b */
[C---:B------:R-:W-:Y:S01]  /*b920*/  IMAD.WIDE R6, R4.reuse, 0x2, R120 ;  /* 0x0000000204067825 */ /* 0x040fe200078e0278 */
[----:B------:R-:W-:Y:S03]  /*b930*/  STL.64 [R1+0x1258], R120 ;  /* 0x0012587801007387 */ /* 0x000fe60000100a00 */
[----:B------:R-:W-:Y:S01]  /*b940*/  IMAD.WIDE R4, R4, 0x2, R118 ;  /* 0x0000000204047825 */ /* 0x000fe200078e0276 */
[----:B------:R-:W-:Y:S01]  /*b950*/  ISETP.GT.U32.AND P0, PT, R3, R16, PT ;  /* 0x000000100300720c */ /* 0x000fe20003f04070 */
[----:B------:R-:W-:Y:S04]  /*b960*/  STL.64 [R1+0x1268], R118 ;  /* 0x0012687601007387 */ /* 0x000fe80000100a00 */
[----:B------:R-:W-:Y:S04]  /*b970*/  STL.64 [R1+0x1278], R6 ;  /* 0x0012780601007387 */ /* 0x000fe80000100a00 */
[----:B------:R0:W2:Y:S04]  /*b980*/  @!P1 LDG.E.U16 R59, desc[UR8][R4.64] ;  /* 0x00000008043b9981 */ /* 0x0000a8000c1e1500 */
[----:B------:R0:W-:Y:S01]  /*b990*/  STL.64 [R1+0x1288], R4 ;  /* 0x0012880401007387 */ /* 0x0001e20000100a00 */
[----:B------:R-:W-:Y:S01]  /*b9a0*/  PRMT R67, RZ, 0x7610, R67 ;  /* 0x00007610ff437816 */ /* 0x000fe20000000043 */
[----:B------:R-:W-:Y:S01]  /*b9b0*/  @!P5 IMAD.MOV R14, RZ, RZ, -R14 ;  /* 0x000000ffff0ed224 */ /* 0x000fe200078e0a0e */
[----:B------:R-:W-:Y:S01]  /*b9c0*/  LOP3.LUT R15, R2, 0x70, RZ, 0xfc, !PT ;  /* 0x00000070020f7812 */ /* 0x000fe200078efcff */
[----:B------:R-:W-:-:S03]  /*b9d0*/  @!P0 IMAD.IADD R16, R16, 0x1, -R3 ;  /* 0x0000000110108824 */ /* 0x000fc600078e0a03 */
[----:B------:R1:W2:Y:S01]  /*b9e0*/  @!P1 LDG.E.U16 R67, desc[UR8][R6.64] ;  /* 0x0000000806439981 */ /* 0x0002a2000c1e1500 */
[----:B0-----:R-:W-:-:S04]  /*b9f0*/  LOP3.LUT R4, R2, 0x72, RZ, 0xfc, !PT ;  /* 0x0000007202047812 */ /* 0x001fc800078efcff */
[----:B------:R-:W-:Y:S02]  /*ba00*/  ISETP.GE.AND P5, PT, R4, RZ, PT ;  /* 0x000000ff0400720c */ /* 0x000fe40003fa6270 */
[----:B------:R-:W-:Y:S02]  /*ba10*/  IABS R4, R4 ;  /* 0x0000000400047213 */ /* 0x000fe40000000000 */
[----:B------:R-:W-:Y:S01]  /*ba20*/  IABS R5, R15 ;  /* 0x0000000f00057213 */ /* 0x000fe20000000000 */
[----:B------:R-:W-:Y:S01]  /*ba30*/  IMAD.MOV.U32 R24, RZ, RZ, R27 ;  /* 0x000000ffff187224 */ /* 0x000fe200078e001b */
[----:B------:R-:W-:Y:S01]  /*ba40*/  ISETP.GE.AND P1, PT, R15, RZ, PT ;  /* 0x000000ff0f00720c */ /* 0x000fe20003f26270 */
[----:B-1----:R-:W-:Y:S02]  /*ba50*/  IMAD.MOV.U32 R6, RZ, RZ, R4 ;  /* 0x000000ffff067224 */ /* 0x002fe400078e0004 */
[----:B------:R-:W-:Y:S01]  /*ba60*/  IMAD.MOV.U32 R15, RZ, RZ, R5 ;  /* 0x000000ffff0f7224 */ /* 0x000fe200078e0005 */
[----:B------:R-:W-:Y:S01]  /*ba70*/  LOP3.LUT R5, R2, 0x74, RZ, 0xfc, !PT ;  /* 0x0000007402057812 */ /* 0x000fe200078efcff */
[----:B------:R-:W-:-:S02]  /*ba80*/  IMAD.MOV.U32 R27, RZ, RZ, R62 ;  /* 0x000000ffff1b7224 */ /* 0x000fc400078e003e */
[----:B------:R-:W-:Y:S02]  /*ba90*/  IMAD.MOV.U32 R62, RZ, RZ, R16 ;  /* 0x000000ffff3e7224 */ /* 0x000fe400078e0010 */
[----:B------:R-:W-:Y:S01]  /*baa0*/  IMAD.HI.U32 R4, R125, R6, RZ ;  /* 0x000000067d047227 */ /* 0x000fe200078e00ff */
[----:B------:R-:W-:Y:S02]  /*bab0*/  ISETP.GE.AND P0, PT, R5, RZ, PT ;  /* 0x000000ff0500720c */ /* 0x000fe40003f06270 */
[----:B------:R-:W-:Y:S01]  /*bac0*/  IABS R5, R5 ;  /* 0x0000000500057213 */ /* 0x000fe20000000000 */
[----:B------:R-:W-:Y:S01]  /*bad0*/  @!P4 IMAD.MOV R62, RZ, RZ, -R62 ;  /* 0x000000ffff3ec224 */ /* 0x000fe200078e0a3e */
[----:B------:R-:W-:Y:S01]  /*bae0*/  ISETP.GT.U32.AND P4, PT, R3, R17, PT ;  /* 0x000000110300720c */ /* 0x000fe20003f84070 */
[----:B------:R-:W-:Y:S02]  /*baf0*/  IMAD.MOV R4, RZ, RZ, -R4 ;  /* 0x000000ffff047224 */ /* 0x000fe400078e0a04 */
[----:B------:R-:W-:-:S02]  /*bb00*/  IMAD.MOV.U32 R25, RZ, RZ, R47 ;  /* 0x000000ffff197224 */ /* 0x000fc400078e002f */
[----:B------:R-:W-:Y:S02]  /*bb10*/  IMAD R47, R3, R4, R6 ;  /* 0x00000004032f7224 */ /* 0x000fe400078e0206 */
[----:B------:R-:W-:Y:S01]  /*bb20*/  IMAD.HI.U32 R4, R125, R5, RZ ;  /* 0x000000057d047227 */ /* 0x000fe200078e00ff */
[----:B------:R-:W-:-:S03]  /*bb30*/  LOP3.LUT R23, R2, 0x76, RZ, 0xfc, !PT ;  /* 0x0000007602177812 */ /* 0x000fc600078efcff */
[----:B------:R-:W-:Y:S02]  /*bb40*/  IMAD.MOV R4, RZ, RZ, -R4 ;  /* 0x000000ffff047224 */ /* 0x000fe400078e0a04 */
[----:B------:R-:W-:Y:S02]  /*bb50*/  @!P4 IMAD.IADD R17, R17, 0x1, -R3 ;  /* 0x000000011111c824 */ /* 0x000fe400078e0a03 */
[----:B------:R-:W-:Y:S01]  /*bb60*/  IMAD R21, R3, R4, R5 ;  /* 0x0000000403157224 */ /* 0x000fe200078e0205 */
[----:B------:R-:W-:Y:S02]  /*bb70*/  IABS R4, R23 ;  /* 0x0000001700047213 */ /* 0x000fe40000000000 */
[----:B------:R-:W-:Y:S01]  /*bb80*/  LOP3.LUT R22, R2, 0x78, RZ, 0xfc, !PT ;  /* 0x0000007802167812 */ /* 0x000fe200078efcff */
[----:B------:R-:W-:Y:S01]  /*bb90*/  IMAD.HI.U32 R7, R125, R15, RZ ;  /* 0x0000000f7d077227 */ /* 0x000fe200078e00ff */
[----:B------:R-:W-:Y:S02]  /*bba0*/  ISETP.GT.U32.AND P4, PT, R3, R17, PT ;  /* 0x000000110300720c */ /* 0x000fe40003f84070 */
[----:B------:R-:W-:Y:S01]  /*bbb0*/  IABS R5, R22 ;  /* 0x0000001600057213 */ /* 0x000fe20000000000 */
[----:B------:R-:W-:-:S02]  /*bbc0*/  IMAD.MOV.U32 R16, RZ, RZ, R4 ;  /* 0x000000ffff107224 */ /* 0x000fc400078e0004 */
[----:B------:R-:W-:Y:S02]  /*bbd0*/  IMAD.MOV R7, RZ, RZ, -R7 ;  /* 0x000000ffff077224 */ /* 0x000fe400078e0a07 */
[----:B------:R-:W-:-:S04]  /*bbe0*/  IMAD.HI.U32 R4, R125, R16, RZ ;  /* 0x000000107d047227 */ /* 0x000fc800078e00ff */
[----:B------:R-:W-:Y:S02]  /*bbf0*/  IMAD.MOV.U32 R6, RZ, RZ, R5 ;  /* 0x000000ffff067224 */ /* 0x000fe400078e0005 */
[----:B------:R-:W-:Y:S01]  /*bc00*/  IMAD R15, R3, R7, R15 ;  /* 0x00000007030f7224 */ /* 0x000fe200078e020f */
[----:B------:R-:W-:Y:S01]  /*bc10*/  LOP3.LUT R20, R2, 0x7a, RZ, 0xfc, !PT ;  /* 0x0000007a02147812 */ /* 0x000fe200078efcff */
[----:B------:R-:W-:Y:S02]  /*bc20*/  IMAD.MOV R7, RZ, RZ, -R4 ;  /* 0x000000ffff077224 */ /* 0x000fe400078e0a04 */
[----:B------:R-:W-:Y:S01]  /*bc30*/  IMAD.HI.U32 R4, R125, R6, RZ ;  /* 0x000000067d047227 */ /* 0x000fe200078e00ff */
[----:B------:R-:W-:-:S03]  /*bc40*/  IABS R5, R20 ;  /* 0x0000001400057213 */ /* 0x000fc60000000000 */
[----:B------:R-:W-:Y:S02]  /*bc50*/  @!P4 IMAD.IADD R17, R17, 0x1, -R3 ;  /* 0x000000011111c824 */ /* 0x000fe400078e0a03 */
[----:B------:R-:W-:Y:S02]  /*bc60*/  IMAD.MOV R4, RZ, RZ, -R4 ;  /* 0x000000ffff047224 */ /* 0x000fe400078e0a04 */
[C---:B------:R-:W-:Y:S01]  /*bc70*/  IMAD R16, R3.reuse, R7, R16 ;  /* 0x0000000703107224 */ /* 0x040fe200078e0210 */
[C---:B------:R-:W-:Y:S01]  /*bc80*/  LOP3.LUT R7, R2.reuse, 0x7e, RZ, 0xfc, !PT ;  /* 0x0000007e02077812 */ /* 0x040fe200078efcff */
[----:B------:R-:W-:Y:S01]  /*bc90*/  IMAD.MOV.U32 R18, RZ, RZ, R17 ;  /* 0x000000ffff127224 */ /* 0x000fe200078e0011 */
[----:B------:R-:W-:Y:S01]  /*bca0*/  LOP3.LUT R19, R2, 0x7c, RZ, 0xfc, !PT ;  /* 0x0000007c02137812 */ /* 0x000fe200078efcff */
[----:B------:R-:W-:Y:S01]  /*bcb0*/  IMAD R17, R3, R4, R6 ;  /* 0x0000000403117224 */ /* 0x000fe200078e0206 */
[----:B------:R-:W-:Y:S01]  /*bcc0*/  IABS R6, R7 ;  /* 0x0000000700067213 */ /* 0x000fe20000000000 */
[----:B------:R-:W-:Y:S01]  /*bcd0*/  IMAD.HI.U32 R4, R125, R5, RZ ;  /* 0x000000057d047227 */ /* 0x000fe200078e00ff */
[----:B------:R-:W-:-:S03]  /*bce0*/  IABS R2, R19 ;  /* 0x0000001300027213 */ /* 0x000fc60000000000 */
[----:B------:R-:W-:Y:S02]  /*bcf0*/  IMAD.MOV R4, RZ, RZ, -R4 ;  /* 0x000000ffff047224 */ /* 0x000fe400078e0a04 */
[----:B------:R-:W-:Y:S02]  /*bd00*/  IMAD.MOV.U32 R118, RZ, RZ, R6 ;  /* 0x000000ffff767224 */ /* 0x000fe400078e0006 */
[----:B------:R-:W-:Y:S02]  /*bd10*/  IMAD R6, R3, R4, R5 ;  /* 0x0000000403067224 */ /* 0x000fe400078e0205 */
[----:B------:R-:W-:-:S04]  /*bd20*/  IMAD.HI.U32 R5, R125, R2, RZ ;  /* 0x000000027d057227 */ /* 0x000fc800078e00ff */
[----:B------:R-:W-:Y:S02]  /*bd30*/  IMAD.HI.U32 R4, R125, R118, RZ ;  /* 0x000000767d047227 */ /* 0x000fe400078e00ff */
[----:B------:R-:W2:Y:S01]  /*bd40*/  LDL.LU R125, [R1+0x1304] ;  /* 0x00130400017d7983 */ /* 0x000ea20000300800 */
[C---:B------:R-:W-:Y:S01]  /*bd50*/  ISETP.GT.U32.AND P4, PT, R3.reuse, R15, PT ;  /* 0x0000000f0300720c */ /* 0x040fe20003f84070 */
[----:B------:R-:W-:Y:S01]  /*bd60*/  @!P6 IMAD.MOV R18, RZ, RZ, -R18 ;  /* 0x000000ffff12e224 */ /* 0x000fe200078e0a12 */
[----:B------:R-:W-:-:S11]  /*bd70*/  ISETP.GT.U32.AND P6, PT, R3, R47, PT ;  /* 0x0000002f0300720c */ /* 0x000fd60003fc4070 */
[----:B------:R-:W-:-:S05]  /*bd80*/  @!P4 IMAD.IADD R15, R15, 0x1, -R3 ;  /* 0x000000010f0fc824 */ /* 0x000fca00078e0a03 */
[----:B------:R-:W-:Y:S01]  /*bd90*/  ISETP.GT.U32.AND P4, PT, R3, R15, PT ;  /* 0x0000000f0300720c */ /* 0x000fe20003f84070 */
[----:B------:R-:W-:-:S05]  /*bda0*/  @!P6 IMAD.IADD R47, R47, 0x1, -R3 ;  /* 0x000000012f2fe824 */ /* 0x000fca00078e0a03 */
[----:B------:R-:W-:-:S07]  /*bdb0*/  ISETP.GT.U32.AND P6, PT, R3, R47, PT ;  /* 0x0000002f0300720c */ /* 0x000fce0003fc4070 */
[----:B------:R-:W-:Y:S01]  /*bdc0*/  @!P4 IMAD.IADD R15, R15, 0x1, -R3 ;  /* 0x000000010f0fc824 */ /* 0x000fe200078e0a03 */
[----:B------:R-:W-:-:S05]  /*bdd0*/  ISETP.GT.U32.AND P4, PT, R3, R21, PT ;  /* 0x000000150300720c */ /* 0x000fca0003f84070 */
[----:B------:R-:W-:Y:S01]  /*bde0*/  @!P6 IMAD.IADD R47, R47, 0x1, -R3 ;  /* 0x000000012f2fe824 */ /* 0x000fe200078e0a03 */
[----:B------:R-:W-:-:S07]  /*bdf0*/  ISETP.GT.U32.AND P6, PT, R3, R16, PT ;  /* 0x000000100300720c */ /* 0x000fce0003fc4070 */
[----:B------:R-:W-:Y:S01]  /*be00*/  @!P4 IMAD.IADD R21, R21, 0x1, -R3 ;  /* 0x000000011515c824 */ /* 0x000fe200078e0a03 */
[----:B------:R-:W-:Y:S01]  /*be10*/  ISETP.GT.U32.AND P4, PT, R3, R17, PT ;  /* 0x000000110300720c */ /* 0x000fe20003f84070 */
[----:B------:R-:W-:-:S04]  /*be20*/  @!P1 IMAD.MOV R15, RZ, RZ, -R15 ;  /* 0x000000ffff0f9224 */ /* 0x000fc800078e0a0f */
[----:B------:R-:W-:-:S05]  /*be30*/  @!P6 IMAD.IADD R16, R16, 0x1, -R3 ;  /* 0x000000011010e824 */ /* 0x000fca00078e0a03 */
[----:B------:R-:W-:-:S03]  /*be40*/  ISETP.GT.U32.AND P1, PT, R3, R16, PT ;  /* 0x000000100300720c */ /* 0x000fc60003f24070 */
[----:B------:R-:W-:Y:S02]  /*be50*/  @!P4 IMAD.IADD R17, R17, 0x1, -R3 ;  /* 0x000000011111c824 */ /* 0x000fe400078e0a03 */
[----:B------:R-:W-:-:S03]  /*be60*/  IMAD.MOV R4, RZ, RZ, -R4 ;  /* 0x000000ffff047224 */ /* 0x000fc600078e0a04 */
[C---:B------:R-:W-:Y:S02]  /*be70*/  ISETP.GT.U32.AND P4, PT, R3.reuse, R17, PT ;  /* 0x000000110300720c */ /* 0x040fe40003f84070 */
[C---:B------:R-:W-:Y:S01]  /*be80*/  ISETP.GT.U32.AND P6, PT, R3.reuse, R21, PT ;  /* 0x000000150300720c */ /* 0x040fe20003fc4070 */
[----:B------:R-:W-:Y:S02]  /*be90*/  IMAD.MOV R5, RZ, RZ, -R5 ;  /* 0x000000ffff057224 */ /* 0x000fe400078e0a05 */
[C---:B------:R-:W-:Y:S02]  /*bea0*/  IMAD R4, R3.reuse, R4, R118 ;  /* 0x0000000403047224 */ /* 0x040fe400078e0276 */
[C---:B------:R-:W-:Y:S01]  /*beb0*/  IMAD R5, R3.reuse, R5, R2 ;  /* 0x0000000503057224 */ /* 0x040fe200078e0202 */
[----:B------:R-:W-:Y:S01]  /*bec0*/  SHF.R.S32.HI R2, RZ, 0x7, R112 ;  /* 0x00000007ff027819 */ /* 0x000fe20000011470 */
[----:B------:R-:W-:Y:S01]  /*bed0*/  @!P1 IMAD.IADD R16, R16, 0x1, -R3 ;  /* 0x0000000110109824 */ /* 0x000fe200078e0a03 */
[----:B------:R-:W-:-:S03]  /*bee0*/  ISETP.GT.U32.AND P1, PT, R3, R4, PT ;  /* 0x000000040300720c */ /* 0x000fc60003f24070 */
[--C-:B------:R-:W-:Y:S01]  /*bef0*/  @!P4 IMAD.IADD R17, R17, 0x1, -R3.reuse ;  /* 0x000000011111c824 */ /* 0x100fe200078e0a03 */
[----:B------:R-:W-:Y:S02]  /*bf00*/  ISETP.GE.AND P4, PT, R23, RZ, PT ;  /* 0x000000ff1700720c */ /* 0x000fe40003f86270 */
[----:B------:R-:W0:Y:S01]  /*bf10*/  S2R R23, SR_TID.X ;  /* 0x0000000000177919 */ /* 0x000e220000002100 */
[----:B------:R-:W-:Y:S01]  /*bf20*/  SGXT R2, R2, 0x1 ;  /* 0x000000010202781a */ /* 0x000fe20000000200 */
[----:B------:R-:W-:Y:S01]  /*bf30*/  @!P6 IMAD.IADD R21, R21, 0x1, -R3 ;  /* 0x000000011515e824 */ /* 0x000fe200078e0a03 */
[C---:B------:R-:W-:Y:S01]  /*bf40*/  ISETP.GT.U32.AND P6, PT, R3.reuse, R5, PT ;  /* 0x000000050300720c */ /* 0x040fe20003fc4070 */
[----:B------:R-:W-:Y:S01]  /*bf50*/  @!P5 IMAD.MOV R47, RZ, RZ, -R47 ;  /* 0x000000ffff2fd224 */ /* 0x000fe200078e0a2f */
[----:B------:R-:W-:Y:S02]  /*bf60*/  ISETP.GT.U32.AND P5, PT, R3, R6, PT ;  /* 0x000000060300720c */ /* 0x000fe40003fa4070 */
[----:B------:R-:W-:Y:S01]  /*bf70*/  LOP3.LUT R2, R2, 0x90, RZ, 0xc0, !PT ;  /* 0x0000009002027812 */ /* 0x000fe200078ec0ff */
[----:B------:R-:W-:-:S03]  /*bf80*/  @!P1 IMAD.IADD R4, R4, 0x1, -R3 ;  /* 0x0000000104049824 */ /* 0x000fc600078e0a03 */
[----:B------:R-:W-:Y:S01]  /*bf90*/  LOP3.LUT R2, R2, 0x7e, R48, 0x78, !PT ;  /* 0x0000007e02027812 */ /* 0x000fe200078e7830 */
[----:B------:R-:W-:-:S04]  /*bfa0*/  IMAD.MOV.U32 R48, RZ, RZ, R21 ;  /* 0x000000ffff307224 */ /* 0x000fc800078e0015 */
[----:B------:R-:W-:Y:S01]  /*bfb0*/  @!P0 IMAD.MOV R48, RZ, RZ, -R48 ;  /* 0x000000ffff308224 */ /* 0x000fe200078e0a30 */
[----:B------:R-:W-:Y:S01]  /*bfc0*/  ISETP.GT.U32.AND P0, PT, R3, R4, PT ;  /* 0x000000040300720c */ /* 0x000fe20003f04070 */
[--C-:B------:R-:W-:Y:S02]  /*bfd0*/  @!P6 IMAD.IADD R5, R5, 0x1, -R3.reuse ;  /* 0x000000010505e824 */ /* 0x100fe400078e0a03 */
[----:B------:R-:W-:Y:S01]  /*bfe0*/  @!P5 IMAD.IADD R6, R6, 0x1, -R3 ;  /* 0x000000010606d824 */ /* 0x000fe200078e0a03 */
[----:B------:R-:W-:Y:S02]  /*bff0*/  ISETP.GE.AND P5, PT, R22, RZ, PT ;  /* 0x000000ff1600720c */ /* 0x000fe40003fa6270 */
[C---:B------:R-:W-:Y:S02]  /*c000*/  ISETP.GT.U32.AND P1, PT, R3.reuse, R5, PT ;  /* 0x000000050300720c */ /* 0x040fe40003f24070 */
[----:B------:R-:W-:-:S05]  /*c010*/  ISETP.GT.U32.AND P6, PT, R3, R6, PT ;  /* 0x000000060300720c */ /* 0x000fca0003fc4070 */
[----:B------:R-:W-:Y:S01]  /*c020*/  @!P0 IMAD.IADD R4, R4, 0x1, -R3 ;  /* 0x0000000104048824 */ /* 0x000fe200078e0a03 */
[----:B0-----:R-:W-:-:S03]  /*c030*/  SHF.R.U32.HI R23, RZ, 0x5, R23 ;  /* 0x00000005ff177819 */ /* 0x001fc60000011617 */
[----:B------:R-:W-:Y:S01]  /*c040*/  @!P5 IMAD.MOV R17, RZ, RZ, -R17 ;  /* 0x000000ffff11d224 */ /* 0x000fe200078e0a11 */
[----:B------:R-:W-:Y:S01]  /*c050*/  ISETP.GE.AND P5, PT, R19, RZ, PT ;  /* 0x000000ff1300720c */ /* 0x000fe20003fa6270 */
[--C-:B------:R-:W-:Y:S01]  /*c060*/  @!P1 IMAD.IADD R5, R5, 0x1, -R3.reuse ;  /* 0x0000000105059824 */ /* 0x100fe200078e0a03 */
[----:B------:R-:W-:Y:S01]  /*c070*/  ISETP.NE.U32.AND P1, PT, R23, RZ, PT ;  /* 0x000000ff1700720c */ /* 0x000fe20003f25070 */
[----:B------:R-:W-:Y:S02]  /*c080*/  @!P6 IMAD.IADD R6, R6, 0x1, -R3 ;  /* 0x000000010606e824 */ /* 0x000fe400078e0a03 */
[----:B------:R-:W-:Y:S01]  /*c090*/  @!P4 IMAD.MOV R16, RZ, RZ, -R16 ;  /* 0x000000ffff10c224 */ /* 0x000fe200078e0a10 */
[----:B------:R-:W-:Y:S01]  /*c0a0*/  ISETP.GE.AND P4, PT, R20, RZ, PT ;  /* 0x000000ff1400720c */ /* 0x000fe20003f86270 */
[----:B------:R-:W-:Y:S01]  /*c0b0*/  IMAD.MOV.U32 R3, RZ, RZ, R4 ;  /* 0x000000ffff037224 */ /* 0x000fe200078e0004 */
[----:B------:R-:W-:Y:S01]  /*c0c0*/  LOP3.LUT R2, R2, 0x4000, R49, 0xf8, !PT ;  /* 0x0000400002027812 */ /* 0x000fe200078ef831 */
[----:B------:R-:W-:-:S02]  /*c0d0*/  IMAD.MOV.U32 R20, RZ, RZ, R5 ;  /* 0x000000ffff147224 */ /* 0x000fc400078e0005 */
[----:B------:R-:W-:Y:S01]  /*c0e0*/  IMAD.MOV.U32 R49, RZ, RZ, R6 ;  /* 0x000000ffff317224 */ /* 0x000fe200078e0006 */
[----:B--2---:R-:W-:Y:S02]  /*c0f0*/  ISETP.NE.AND P0, PT, R125, RZ, PT ;  /* 0x000000ff7d00720c */ /* 0x004fe40003f05270 */
[----:B------:R-:W-:-:S04]  /*c100*/  LOP3.LUT R125, RZ, R125, RZ, 0x33, !PT ;  /* 0x0000007dff7d7212 */ /* 0x000fc800078e33ff */
[C---:B------:R-:W-:Y:S02]  /*c110*/  SEL R21, R125.reuse, R26, !P0 ;  /* 0x0000001a7d157207 */ /* 0x040fe40004000000 */
[C---:B------:R-:W-:Y:S02]  /*c120*/  SEL R19, R125.reuse, R24, !P0 ;  /* 0x000000187d137207 */ /* 0x040fe40004000000 */
[C---:B------:R-:W-:Y:S02]  /*c130*/  SEL R22, R125.reuse, R25, !P0 ;  /* 0x000000197d167207 */ /* 0x040fe40004000000 */
[C---:B------:R-:W-:Y:S02]  /*c140*/  SEL R26, R125.reuse, R86, !P0 ;  /* 0x000000567d1a7207 */ /* 0x040fe40004000000 */
[C---:B------:R-:W-:Y:S01]  /*c150*/  SEL R24, R125.reuse, R27, !P0 ;  /* 0x0000001b7d187207 */ /* 0x040fe20004000000 */
[----:B------:R-:W2:Y:S01]  /*c160*/  LDL.LU R86, [R1+0x1300] ;  /* 0x0013000001567983 */ /* 0x000ea20000300800 */
[----:B------:R-:W-:-:S02]  /*c170*/  SEL R25, R125, R96, !P0 ;  /* 0x000000607d197207 */ /* 0x000fc40004000000 */
[C---:B------:R-:W-:Y:S01]  /*c180*/  SEL R23, R125.reuse, R28, !P0 ;  /* 0x0000001c7d177207 */ /* 0x040fe20004000000 */
[----:B------:R-:W2:Y:S01]  /*c190*/  LDL.LU R96, [R1+0x12fc] ;  /* 0x0012fc0001607983 */ /* 0x000ea20000300800 */
[C---:B------:R-:W-:Y:S02]  /*c1a0*/  SEL R27, R125.reuse, R99, !P0 ;  /* 0x000000637d1b7207 */ /* 0x040fe40004000000 */
[C---:B------:R-:W-:Y:S01]  /*c1b0*/  SEL R28, R125.reuse, R0, !P0 ;  /* 0x000000007d1c7207 */ /* 0x040fe20004000000 */
[----:B------:R-:W2:Y:S01]  /*c1c0*/  LDL.LU R99, [R1+0x12f8] ;  /* 0x0012f80001637983 */ /* 0x000ea20000300800 */
[C---:B------:R-:W-:Y:S02]  /*c1d0*/  SEL R4, R125.reuse, R97, !P0 ;  /* 0x000000617d047207 */ /* 0x040fe40004000000 */
[C---:B------:R-:W-:Y:S01]  /*c1e0*/  SEL R5, R125.reuse, R98, !P0 ;  /* 0x000000627d057207 */ /* 0x040fe20004000000 */
[----:B------:R-:W2:Y:S01]  /*c1f0*/  LDL.LU R0, [R1+0x12f4] ;  /* 0x0012f40001007983 */ /* 0x000ea20000300800 */
[----:B------:R-:W-:-:S03]  /*c200*/  SEL R6, R125, R100, !P0 ;  /* 0x000000647d067207 */ /* 0x000fc60004000000 */
[----:B------:R-:W2:Y:S04]  /*c210*/  LDL.LU R97, [R1+0x12f0] ;  /* 0x0012f00001617983 */ /* 0x000ea80000300800 */
[----:B------:R-:W2:Y:S04]  /*c220*/  LDL.LU R98, [R1+0x12ec] ;  /* 0x0012ec0001627983 */ /* 0x000ea80000300800 */
[----:B------:R-:W2:Y:S04]  /*c230*/  LDL.LU R100, [R1+0x12e8] ;  /* 0x0012e80001647983 */ /* 0x000ea80000300800 */
[----:B------:R-:W2:Y:S04]  /*c240*/  LDL.LU R121, [R1+0x7e0] ;  /* 0x0007e00001797983 */ /* 0x000ea80000300800 */
[----:B--2---:R-:W-:Y:S04]  /*c250*/  STS.U16 [R100+UR4+0x10f00], R121 ;  /* 0x010f007964007988 */ /* 0x004fe80008000404 */
[----:B------:R0:W-:Y:S04]  /*c260*/  STS.U16 [R100+UR4+0x1300], R0 ;  /* 0x0013000064007988 */ /* 0x0001e80008000404 */
[----:B------:R1:W-:Y:S04]  /*c270*/  STS.U16 [R100+UR4+0x11300], R99 ;  /* 0x0113006364007988 */ /* 0x0003e80008000404 */
[----:B------:R2:W-:Y:S04]  /*c280*/  STS.U16 [R100+UR4+0x1700], R101 ;  /* 0x0017006564007988 */ /* 0x0005e80008000404 */
[----:B0-----:R-:W3:Y:S04]  /*c290*/  LDL.LU R0, [R1+0x12e4] ;  /* 0x0012e40001007983 */ /* 0x001ee80000300800 */
[----:B-1----:R-:W4:Y:S04]  /*c2a0*/  LDL.LU R99, [R1+0x12e0] ;  /* 0x0012e00001637983 */ /* 0x002f280000300800 */
[----:B--2---:R-:W2:Y:S04]  /*c2b0*/  LDL.LU R101, [R1+0x12dc] ;  /* 0x0012dc0001657983 */ /* 0x004ea80000300800 */
[----:B------:R0:W-:Y:S04]  /*c2c0*/  STS.U16 [R100+UR4+0x11700], R102 ;  /* 0x0117006664007988 */ /* 0x0001e80008000404 */
[----:B------:R1:W-:Y:S04]  /*c2d0*/  STS.U16 [R100+UR4+0x1b00], R103 ;  /* 0x001b006764007988 */ /* 0x0003e80008000404 */
[----:B------:R1:W-:Y:S04]  /*c2e0*/  STS.U16 [R100+UR4+0x11b00], R104 ;  /* 0x011b006864007988 */ /* 0x0003e80008000404 */
[----:B0-----:R-:W2:Y:S04]  /*c2f0*/  LDL.LU R102, [R1+0x12d8] ;  /* 0x0012d80001667983 */ /* 0x001ea80000300800 */
[----:B-1----:R-:W2:Y:S04]  /*c300*/  LDL.LU R103, [R1+0x12d4] ;  /* 0x0012d40001677983 */ /* 0x002ea80000300800 */
[----:B------:R-:W2:Y:S04]  /*c310*/  LDL.LU R104, [R1+0x12d0] ;  /* 0x0012d00001687983 */ /* 0x000ea80000300800 */
[----:B------:R0:W-:Y:S04]  /*c320*/  STS.U16 [R100+UR4+0x1f00], R46 ;  /* 0x001f002e64007988 */ /* 0x0001e80008000404 */
[----:B0-----:R-:W2:Y:S04]  /*c330*/  LDL.LU R46, [R1+0x12cc] ;  /* 0x0012cc00012e7983 */ /* 0x001ea80000300800 */
[----:B------:R0:W-:Y:S04]  /*c340*/  STS.U16 [R100+UR4+0x11f00], R124 ;  /* 0x011f007c64007988 */ /* 0x0001e80008000404 */
[----:B------:R1:W-:Y:S04]  /*c350*/  STS.U16 [R100+UR4+0x2300], R89 ;  /* 0x0023005964007988 */ /* 0x0003e80008000404 */
[----:B------:R1:W-:Y:S04]  /*c360*/  STS.U16 [R100+UR4+0x12300], R88 ;  /* 0x0123005864007988 */ /* 0x0003e80008000404 */
[----:B0-----:R-:W4:Y:S04]  /*c370*/  LDL.LU R124, [R1+0x12c8] ;  /* 0x0012c800017c7983 */ /* 0x001f280000300800 */
[----:B-1----:R-:W4:Y:S04]  /*c380*/  LDL.LU R89, [R1+0x12c4] ;  /* 0x0012c40001597983 */ /* 0x002f280000300800 */
[----:B------:R-:W4:Y:S04]  /*c390*/  LDL.LU R88, [R1+0x12c0] ;  /* 0x0012c00001587983 */ /* 0x000f280000300800 */
[----:B------:R0:W-:Y:S04]  /*c3a0*/  STS.U16 [R100+UR4+0x2700], R115 ;  /* 0x0027007364007988 */ /* 0x0001e80008000404 */
[----:B------:R1:W-:Y:S04]  /*c3b0*/  STS.U16 [R100+UR4+0x12700], R114 ;  /* 0x0127007264007988 */ /* 0x0003e80008000404 */
[----:B------:R1:W-:Y:S04]  /*c3c0*/  STS.U16 [R100+UR4+0x2b00], R117 ;  /* 0x002b007564007988 */ /* 0x0003e80008000404 */
[----:B0-----:R-:W4:Y:S04]  /*c3d0*/  LDL.LU R115, [R1+0x12bc] ;  /* 0x0012bc0001737983 */ /* 0x001f280000300800 */
[----:B-1----:R-:W4:Y:S04]  /*c3e0*/  LDL.LU R114, [R1+0x12b8] ;  /* 0x0012b80001727983 */ /* 0x002f280000300800 */
[----:B------:R-:W4:Y:S04]  /*c3f0*/  LDL.LU R117, [R1+0x12b4] ;  /* 0x0012b40001757983 */ /* 0x000f280000300800 */
[----:B------:R0:W-:Y:S04]  /*c400*/  STS.U16 [R100+UR4+0x12b00], R123 ;  /* 0x012b007b64007988 */ /* 0x0001e80008000404 */
[----:B0-----:R-:W4:Y:S04]  /*c410*/  LDL.LU R123, [R1+0x12b0] ;  /* 0x0012b000017b7983 */ /* 0x001f280000300800 */
[----:B------:R-:W-:Y:S04]  /*c420*/  STS.U16 [R100+UR4+0x2f00], R116 ;  /* 0x002f007464007988 */ /* 0x000fe80008000404 */
[----:B------:R-:W-:Y:S04]  /*c430*/  STS.U16 [R100+UR4+0x12f00], R111 ;  /* 0x012f006f64007988 */ /* 0x000fe80008000404 */
[----:B------:R-:W-:Y:S04]  /*c440*/  STS.U16 [R100+UR4+0x3300], R110 ;  /* 0x0033006e64007988 */ /* 0x000fe80008000404 */
[----:B------:R-:W-:Y:S04]  /*c450*/  STS.U16 [R100+UR4+0x13300], R109 ;  /* 0x0133006d64007988 */ /* 0x000fe80008000404 */
[----:B------:R-:W-:Y:S04]  /*c460*/  STS.U16 [R100+UR4+0x3700], R108 ;  /* 0x0037006c64007988 */ /* 0x000fe80008000404 */
[----:B------:R-:W-:Y:S04]  /*c470*/  STS.U16 [R100+UR4+0x13700], R107 ;  /* 0x0137006b64007988 */ /* 0x000fe80008000404 */
[----:B------:R0:W-:Y:S01]  /*c480*/  STS.U16 [R100+UR4+0x3b00], R106 ;  /* 0x003b006a64007988 */ /* 0x0001e20008000404 */
[----:B------:R-:W-:-:S03]  /*c490*/  ISETP.GE.AND P6, PT, R7, RZ, PT ;  /* 0x000000ff0700720c */ /* 0x000fc60003fc6270 */
[----:B------:R-:W-:Y:S04]  /*c4a0*/  STS.U16 [R100+UR4+0x13b00], R105 ;  /* 0x013b006964007988 */ /* 0x000fe80008000404 */
[----:B------:R-:W-:Y:S01]  /*c4b0*/  STS.U16 [R100+UR4+0x3f00], R63 ;  /* 0x003f003f64007988 */ /* 0x000fe20008000404 */
[----:B0-----:R-:W0:Y:S03]  /*c4c0*/  LDC.64 R106, c[0x0][0x388] ;  /* 0x0000e200ff6a7b82 */ /* 0x001e260000000a00 */
[----:B------:R0:W-:Y:S01]  /*c4d0*/  STS.U16 [R100+UR4+0x13f00], R94 ;  /* 0x013f005e64007988 */ /* 0x0001e20008000404 */
[----:B------:R-:W-:Y:S01]  /*c4e0*/  @!P5 IMAD.MOV R20, RZ, RZ, -R20 ;  /* 0x000000ffff14d224 */ /* 0x000fe200078e0a14 */
[----:B------:R-:W-:Y:S01]  /*c4f0*/  SEL R7, R125, R69, !P0 ;  /* 0x000000457d077207 */ /* 0x000fe20004000000 */
[----:B------:R-:W-:-:S02]  /*c500*/  @!P4 IMAD.MOV R49, RZ, RZ, -R49 ;  /* 0x000000ffff31c224 */ /* 0x000fc400078e0a31 */
[----:B------:R-:W-:Y:S01]  /*c510*/  @!P6 IMAD.MOV R3, RZ, RZ, -R3 ;  /* 0x000000ffff03e224 */ /* 0x000fe200078e0a03 */
[----:B------:R-:W-:Y:S01]  /*c520*/  SEL R69, R125, R66, !P0 ;  /* 0x000000427d457207 */ /* 0x000fe20004000000 */
[----:B------:R-:W-:Y:S01]  /*c530*/  VIADD R116, R113, 0x7f ;  /* 0x0000007f71747836 */ /* 0x000fe20000000000 */
[C---:B------:R-:W-:Y:S02]  /*c540*/  SEL R66, R125.reuse, R62, !P0 ;  /* 0x0000003e7d427207 */ /* 0x040fe40004000000 */
[C---:B------:R-:W-:Y:S02]  /*c550*/  SEL R62, R125.reuse, R20, !P0 ;  /* 0x000000147d3e7207 */ /* 0x040fe40004000000 */
[C---:B------:R-:W-:Y:S02]  /*c560*/  SEL R95, R125.reuse, R95, !P0 ;  /* 0x0000005f7d5f7207 */ /* 0x040fe40004000000 */
[C---:B------:R-:W-:Y:S02]  /*c570*/  SEL R51, R125.reuse, R51, !P0 ;  /* 0x000000337d337207 */ /* 0x040fe40004000000 */
[----:B------:R-:W-:-:S02]  /*c580*/  SEL R87, R125, R87, !P0 ;  /* 0x000000577d577207 */ /* 0x000fc40004000000 */
[C---:B------:R-:W-:Y:S02]  /*c590*/  SEL R53, R125.reuse, R53, !P0 ;  /* 0x000000357d357207 */ /* 0x040fe40004000000 */
        /* <DEDUP_REMOVED lines=43> */
[----:B------:R-:W-:Y:S02]  /*c850*/  SEL R20, R125, R3, !P0 ;  /* 0x000000037d147207 */ /* 0x000fe40004000000 */
[----:B------:R-:W-:Y:S02]  /*c860*/  ISETP.GT.AND P0, PT, R116, 0x7f, PT ;  /* 0x0000007f7400780c */ /* 0x000fe40003f04270 */
[----:B------:R-:W-:Y:S01]  /*c870*/  LOP3.LUT R3, R112, 0x7f, RZ, 0xc0, !PT ;  /* 0x0000007f70037812 */ /* 0x000fe200078ec0ff */
[----:B0-----:R-:W-:-:S03]  /*c880*/  IMAD.MOV.U32 R100, RZ, RZ, R106 ;  /* 0x000000ffff647224 */ /* 0x001fc600078e006a */
[----:B------:R-:W-:Y:S01]  /*c890*/  ISETP.LT.AND P0, PT, R3, R113, P0 ;  /* 0x000000710300720c */ /* 0x000fe20000701270 */
[----:B------:R-:W-:Y:S01]  /*c8a0*/  IMAD.MOV.U32 R94, RZ, RZ, R107 ;  /* 0x000000ffff5e7224 */ /* 0x000fe200078e006b */
[----:B---3--:R-:W-:-:S05]  /*c8b0*/  LOP3.LUT R63, R0, 0x70, RZ, 0x3c, !PT ;  /* 0x00000070003f7812 */ /* 0x008fca00078e3cff */
[----:B--2---:R0:W-:Y:S04]  /*c8c0*/  STS.U16 [R63+UR4+0x380], R46 ;  /* 0x0003802e3f007988 */ /* 0x0041e80008000404 */
[----:B------:R-:W-:Y:S01]  /*c8d0*/  STS.U16 [R63+UR4+0x10380], R104 ;  /* 0x010380683f007988 */ /* 0x000fe20008000404 */
[----:B0-----:R-:W0:Y:S03]  /*c8e0*/  LDC R46, c[0x0][0x3b0] ;  /* 0x0000ec00ff2e7b82 */ /* 0x001e260000000800 */
[----:B------:R-:W-:Y:S04]  /*c8f0*/  STS.U16 [R63+UR4+0x780], R103 ;  /* 0x000780673f007988 */ /* 0x000fe80008000404 */
[----:B------:R-:W-:Y:S04]  /*c900*/  STS.U16 [R63+UR4+0x10780], R102 ;  /* 0x010780663f007988 */ /* 0x000fe80008000404 */
[----:B------:R-:W-:Y:S04]  /*c910*/  STS.U16 [R63+UR4+0xb80], R101 ;  /* 0x000b80653f007988 */ /* 0x000fe80008000404 */
[----:B----4-:R-:W-:Y:S04]  /*c920*/  STS.U16 [R63+UR4+0x10b80], R99 ;  /* 0x010b80633f007988 */ /* 0x010fe80008000404 */
        /* <DEDUP_REMOVED lines=9> */
[----:B------:R-:W-:-:S03]  /*c9c0*/  IMAD R3, R3, R123, RZ ;  /* 0x0000007b03037224 */ /* 0x000fc600078e02ff */
[----:B------:R-:W-:Y:S04]  /*c9d0*/  STS.U16 [R63+UR4+0x11f80], R84 ;  /* 0x011f80543f007988 */ /* 0x000fe80008000404 */
[----:B------:R-:W-:Y:S04]  /*c9e0*/  STS.U16 [R63+UR4+0x2380], R83 ;  /* 0x002380533f007988 */ /* 0x000fe80008000404 */
[----:B------:R-:W-:Y:S01]  /*c9f0*/  STS.U16 [R63+UR4+0x12380], R82 ;  /* 0x012380523f007988 */ /* 0x000fe20008000404 */
[----:B------:R-:W-:-:S03]  /*ca00*/  LEA R125, P4, R3, R100, 0x1 ;  /* 0x00000064037d7211 */ /* 0x000fc600078808ff */
[----:B------:R1:W-:Y:S01]  /*ca10*/  STS.U16 [R63+UR4+0x2780], R81 ;  /* 0x002780513f007988 */ /* 0x0003e20008000404 */
[----:B0-----:R-:W-:-:S03]  /*ca20*/  IMAD R95, R95, R46, RZ ;  /* 0x0000002e5f5f7224 */ /* 0x001fc600078e02ff */
[----:B------:R0:W-:Y:S04]  /*ca30*/  STS.U16 [R63+UR4+0x12780], R80 ;  /* 0x012780503f007988 */ /* 0x0001e80008000404 */
[----:B------:R-:W-:Y:S01]  /*ca40*/  STS.U16 [R63+UR4+0x2b80], R79 ;  /* 0x002b804f3f007988 */ /* 0x000fe20008000404 */
[----:B------:R-:W-:Y:S01]  /*ca50*/  LEA.HI.X.SX32 R3, R3, R94, 0x1, P4 ;  /* 0x0000005e03037211 */ /* 0x000fe200020f0eff */
[-C--:B------:R-:W-:Y:S01]  /*ca60*/  IMAD R87, R87, R46.reuse, RZ ;  /* 0x0000002e57577224 */ /* 0x080fe200078e02ff */
[----:B------:R-:W-:Y:S01]  /*ca70*/  PRMT R88, RZ, 0x7610, R88 ;  /* 0x00007610ff587816 */ /* 0x000fe20000000058 */
[----:B------:R-:W-:Y:S01]  /*ca80*/  STS.U16 [R63+UR4+0x12b80], R78 ;  /* 0x012b804e3f007988 */ /* 0x000fe20008000404 */
[-C--:B------:R-:W-:Y:S01]  /*ca90*/  IMAD R58, R58, R46.reuse, RZ ;  /* 0x0000002e3a3a7224 */ /* 0x080fe200078e02ff */
[----:B------:R-:W-:Y:S01]  /*caa0*/  PRMT R89, RZ, 0x7610, R89 ;  /* 0x00007610ff597816 */ /* 0x000fe20000000059 */
[-C--:B------:R-:W-:Y:S01]  /*cab0*/  IMAD R19, R19, R46.reuse, RZ ;  /* 0x0000002e13137224 */ /* 0x080fe200078e02ff */
[----:B------:R-:W-:Y:S01]  /*cac0*/  STS.U16 [R63+UR4+0x2f80], R77 ;  /* 0x002f804d3f007988 */ /* 0x000fe20008000404 */
[----:B------:R-:W-:Y:S01]  /*cad0*/  LEA R94, P4, R95, R125, 0x1 ;  /* 0x0000007d5f5e7211 */ /* 0x000fe200078808ff */
[-C--:B------:R-:W-:Y:S01]  /*cae0*/  IMAD R51, R51, R46.reuse, RZ ;  /* 0x0000002e33337224 */ /* 0x080fe200078e02ff */
[----:B------:R-:W-:Y:S01]  /*caf0*/  PRMT R124, RZ, 0x7610, R124 ;  /* 0x00007610ff7c7816 */ /* 0x000fe2000000007c */
[----:B------:R-:W-:Y:S01]  /*cb00*/  STS.U16 [R63+UR4+0x12f80], R76 ;  /* 0x012f804c3f007988 */ /* 0x000fe20008000404 */
[-C--:B------:R-:W-:Y:S01]  /*cb10*/  IMAD R22, R22, R46.reuse, RZ ;  /* 0x0000002e16167224 */ /* 0x080fe200078e02ff */
[----:B------:R-:W-:Y:S01]  /*cb20*/  PRMT R115, RZ, 0x7610, R115 ;  /* 0x00007610ff737816 */ /* 0x000fe20000000073 */
[-C--:B------:R-:W-:Y:S01]  /*cb30*/  IMAD R21, R21, R46.reuse, RZ ;  /* 0x0000002e15157224 */ /* 0x080fe200078e02ff */
[----:B------:R-:W-:Y:S01]  /*cb40*/  STS.U16 [R63+UR4+0x3380], R75 ;  /* 0x0033804b3f007988 */ /* 0x000fe20008000404 */
[-C--:B------:R-:W-:Y:S01]  /*cb50*/  IMAD R53, R53, R46.reuse, RZ ;  /* 0x0000002e35357224 */ /* 0x080fe200078e02ff */
[----:B-1----:R-:W1:Y:S02]  /*cb60*/  LDC R81, c[0x0][0x3b0] ;  /* 0x0000ec00ff517b82 */ /* 0x002e640000000800 */
[----:B------:R-:W-:Y:S04]  /*cb70*/  STS.U16 [R63+UR4+0x13380], R74 ;  /* 0x0133804a3f007988 */ /* 0x000fe80008000404 */
[----:B------:R2:W-:Y:S01]  /*cb80*/  STS.U16 [R63+UR4+0x3780], R73 ;  /* 0x003780493f007988 */ /* 0x0005e20008000404 */
[----:B------:R-:W-:Y:S01]  /*cb90*/  LEA.HI.X.SX32 R95, R95, R3, 0x1, P4 ;  /* 0x000000035f5f7211 */ /* 0x000fe200020f0eff */
[----:B------:R-:W-:Y:S01]  /*cba0*/  IMAD R24, R24, R46, RZ ;  /* 0x0000002e18187224 */ /* 0x000fe200078e02ff */
[----:B0-----:R-:W0:Y:S01]  /*cbb0*/  LDC R80, c[0x0][0x3b0] ;  /* 0x0000ec00ff507b82 */ /* 0x001e220000000800 */
[----:B------:R3:W-:Y:S01]  /*cbc0*/  STS.U16 [R63+UR4+0x13780], R72 ;  /* 0x013780483f007988 */ /* 0x0007e20008000404 */
[----:B------:R-:W-:-:S03]  /*cbd0*/  LEA R86, P4, R87, R125, 0x1 ;  /* 0x0000007d57567211 */ /* 0x000fc600078808ff */
[----:B------:R-:W-:Y:S01]  /*cbe0*/  STS.U16 [R63+UR4+0x3b80], R71 ;  /* 0x003b80473f007988 */ /* 0x000fe20008000404 */
[-C--:B------:R-:W-:Y:S02]  /*cbf0*/  IMAD R23, R23, R46.reuse, RZ ;  /* 0x0000002e17177224 */ /* 0x080fe400078e02ff */
[-C--:B------:R-:W-:Y:S01]  /*cc00*/  IMAD R55, R55, R46.reuse, RZ ;  /* 0x0000002e37377224 */ /* 0x080fe200078e02ff */
[----:B------:R-:W-:Y:S01]  /*cc10*/  STS.U16 [R63+UR4+0x13b80], R70 ;  /* 0x013b80463f007988 */ /* 0x000fe20008000404 */
[----:B------:R-:W-:Y:S01]  /*cc20*/  IMAD R26, R26, R46, RZ ;  /* 0x0000002e1a1a7224 */ /* 0x000fe200078e02ff */
[----:B--2---:R-:W2:Y:S02]  /*cc30*/  LDC R73, c[0x0][0x3b0] ;  /* 0x0000ec00ff497b82 */ /* 0x004ea40000000800 */
[----:B------:R4:W-:Y:S01]  /*cc40*/  STS.U16 [R63+UR4+0x3f80], R67 ;  /* 0x003f80433f007988 */ /* 0x0009e20008000404 */
[----:B------:R-:W-:-:S03]  /*cc50*/  LEA.HI.X.SX32 R87, R87, R3, 0x1, P4 ;  /* 0x0000000357577211 */ /* 0x000fc600020f0eff */
[----:B------:R-:W-:Y:S02]  /*cc60*/  STL [R1+0x12a0], R0 ;  /* 0x0012a00001007387 */ /* 0x000fe40000100800 */
[----:B---3--:R-:W3:Y:S01]  /*cc70*/  LDC R72, c[0x0][0x3b0] ;  /* 0x0000ec00ff487b82 */ /* 0x008ee20000000800 */
[----:B----4-:R-:W-:Y:S01]  /*cc80*/  IMAD R67, R60, R46, RZ ;  /* 0x0000002e3c437224 */ /* 0x010fe200078e02ff */
[----:B------:R-:W4:Y:S06]  /*cc90*/  @P0 LDG.E.U16 R124, desc[UR8][R86.64] ;  /* 0x00000008567c0981 */ /* 0x000f2c000c1e1500 */
[----:B------:R-:W0:Y:S01]  /*cca0*/  LDC R70, c[0x0][0x3b0] ;  /* 0x0000ec00ff467b82 */ /* 0x000e220000000800 */
[----:B------:R-:W-:-:S04]  /*ccb0*/  LEA R60, P4, R67, R125, 0x1 ;  /* 0x0000007d433c7211 */ /* 0x000fc800078808ff */
[----:B------:R-:W-:Y:S01]  /*ccc0*/  LEA.HI.X.SX32 R67, R67, R3, 0x1, P4 ;  /* 0x0000000343437211 */ /* 0x000fe200020f0eff */
[----:B------:R-:W-:Y:S01]  /*ccd0*/  STL.64 [R1+0x1298], R122 ;  /* 0x0012987a01007387 */ /* 0x000fe20000100a00 */
[----:B------:R-:W-:Y:S01]  /*cce0*/  @P0 IMAD.MOV.U32 R74, RZ, RZ, R60 ;  /* 0x000000ffff4a0224 */ /* 0x000fe200078e003c */
[----:B------:R-:W-:Y:S01]  /*ccf0*/  LEA R46, P5, R58, R125, 0x1 ;  /* 0x0000007d3a2e7211 */ /* 0x000fe200078a08ff */
[----:B------:R-:W0:Y:S01]  /*cd00*/  LDC R71, c[0x0][0x3b0] ;  /* 0x0000ec00ff477b82 */ /* 0x000e220000000800 */
[----:B------:R-:W-:Y:S01]  /*cd10*/  @P0 IMAD.MOV.U32 R75, RZ, RZ, R67 ;  /* 0x000000ffff4b0224 */ /* 0x000fe200078e0043 */
[----:B------:R-:W-:Y:S04]  /*cd20*/  STL [R1+0x9f0], R94 ;  /* 0x0009f05e01007387 */ /* 0x000fe80000100800 */
[----:B------:R-:W-:Y:S02]  /*cd30*/  STL [R1+0x9ec], R95 ;  /* 0x0009ec5f01007387 */ /* 0x000fe40000100800 */
[----:B------:R-:W0:Y:S02]  /*cd40*/  LDC R77, c[0x0][0x3b0] ;  /* 0x0000ec00ff4d7b82 */ /* 0x000e240000000800 */
[----:B------:R-:W-:Y:S04]  /*cd50*/  STL [R1+0xa10], R86 ;  /* 0x000a105601007387 */ /* 0x000fe80000100800 */
[----:B------:R-:W-:Y:S01]  /*cd60*/  STL [R1+0xa0c], R87 ;  /* 0x000a0c5701007387 */ /* 0x000fe20000100800 */
[----:B------:R-:W-:Y:S01]  /*cd70*/  PRMT R117, RZ, 0x7610, R117 ;  /* 0x00007610ff757816 */ /* 0x000fe20000000075 */
[----:B------:R-:W0:Y:S02]  /*cd80*/  LDC R79, c[0x0][0x3b0] ;  /* 0x0000ec00ff4f7b82 */ /* 0x000e240000000800 */
[----:B------:R-:W-:Y:S04]  /*cd90*/  STL [R1+0xa30], R60 ;  /* 0x000a303c01007387 */ /* 0x000fe80000100800 */
[----:B------:R1:W4:Y:S02]  /*cda0*/  @P0 LDG.E.U16 R88, desc[UR8][R74.64] ;  /* 0x000000084a580981 */ /* 0x000324000c1e1500 */
[----:B------:R-:W0:Y:S02]  /*cdb0*/  LDC R78, c[0x0][0x3b0] ;  /* 0x0000ec00ff4e7b82 */ /* 0x000e240000000800 */
[----:B------:R2:W-:Y:S01]  /*cdc0*/  STL [R1+0xa50], R46 ;  /* 0x000a502e01007387 */ /* 0x0005e20000100800 */
[----:B-1----:R-:W-:-:S05]  /*cdd0*/  @P0 IMAD.MOV.U32 R74, RZ, RZ, R46 ;  /* 0x000000ffff4a0224 */ /* 0x002fca00078e002e */
[----:B------:R-:W1:Y:S08]  /*cde0*/  LDC R76, c[0x0][0x3b0] ;  /* 0x0000ec00ff4c7b82 */ /* 0x000e700000000800 */
[----:B--2---:R-:W2:Y:S01]  /*cdf0*/  LDC R46, c[0x0][0x3b0] ;  /* 0x0000ec00ff2e7b82 */ /* 0x004ea20000000800 */
[----:B------:R-:W-:-:S07]  /*ce00*/  IMAD R68, R68, R73, RZ ;  /* 0x0000004944447224 */ /* 0x000fce00078e02ff */
[----:B------:R-:W0:Y:S01]  /*ce10*/  LDC R73, c[0x0][0x3b0] ;  /* 0x0000ec00ff497b82 */ /* 0x000e220000000800 */
[----:B---3--:R-:W-:-:S07]  /*ce20*/  IMAD R25, R25, R72, RZ ;  /* 0x0000004819197224 */ /* 0x008fce00078e02ff */
[----:B------:R-:W3:Y:S01]  /*ce30*/  LDC R72, c[0x0][0x3b0] ;  /* 0x0000ec00ff487b82 */ /* 0x000ee20000000800 */
[----:B--2---:R-:W-:Y:S01]  /*ce40*/  IMAD R39, R39, R46, RZ ;  /* 0x0000002e27277224 */ /* 0x004fe200078e02ff */
[----:B------:R-:W-:-:S06]  /*ce50*/  PRMT R0, RZ, 0x7610, R0 ;  /* 0x00007610ff007816 */ /* 0x000fcc0000000000 */
[----:B------:R-:W2:Y:S01]  /*ce60*/  LDC R46, c[0x0][0x3b0] ;  /* 0x0000ec00ff2e7b82 */ /* 0x000ea20000000800 */
[----:B------:R1:W-:Y:S04]  /*ce70*/  STL [R1+0xa2c], R67 ;  /* 0x000a2c4301007387 */ /* 0x0003e80000100800 */
[----:B------:R-:W4:Y:S01]  /*ce80*/  @P0 LDG.E.U16 R0, desc[UR8][R94.64] ;  /* 0x000000085e000981 */ /* 0x000f22000c1e1500 */
[----:B0-----:R-:W-:Y:S02]  /*ce90*/  IMAD R65, R65, R73, RZ ;  /* 0x0000004941417224 */ /* 0x001fe400078e02ff */
[----:B------:R-:W0:Y:S01]  /*cea0*/  LDC R73, c[0x0][0x3b0] ;  /* 0x0000ec00ff497b82 */ /* 0x000e220000000800 */
[----:B---3--:R-:W-:-:S07]  /*ceb0*/  IMAD R32, R32, R72, RZ ;  /* 0x0000004820207224 */ /* 0x008fce00078e02ff */
[----:B------:R-:W3:Y:S01]  /*cec0*/  LDC R72, c[0x0][0x3b0] ;  /* 0x0000ec00ff487b82 */ /* 0x000ee20000000800 */
[----:B--2---:R-:W-:-:S07]  /*ced0*/  IMAD R37, R37, R46, RZ ;  /* 0x0000002e25257224 */ /* 0x004fce00078e02ff */
[----:B------:R-:W2:Y:S08]  /*cee0*/  LDC R60, c[0x0][0x3b0] ;  /* 0x0000ec00ff3c7b82 */ /* 0x000eb00000000800 */
[----:B------:R-:W2:Y:S01]  /*cef0*/  LDC R46, c[0x0][0x3b0] ;  /* 0x0000ec00ff2e7b82 */ /* 0x000ea20000000800 */
[----:B-1----:R-:W-:Y:S01]  /*cf00*/  LEA R67, P4, R68, R125, 0x1 ;  /* 0x0000007d44437211 */ /* 0x002fe200078808ff */
[----:B0-----:R-:W-:-:S03]  /*cf10*/  IMAD R20, R20, R73, RZ ;  /* 0x0000004914147224 */ /* 0x001fc600078e02ff */
[----:B------:R-:W-:Y:S01]  /*cf20*/  LEA.HI.X.SX32 R68, R68, R3, 0x1, P4 ;  /* 0x0000000344447211 */ /* 0x000fe200020f0eff */
[----:B---3--:R-:W-:Y:S02]  /*cf30*/  IMAD R13, R13, R72, RZ ;  /* 0x000000480d0d7224 */ /* 0x008fe400078e02ff */
[----:B--2---:R-:W-:Y:S01]  /*cf40*/  IMAD R46, R18, R46, RZ ;  /* 0x0000002e122e7224 */ /* 0x004fe200078e02ff */
[----:B------:R-:W-:-:S04]  /*cf50*/  LEA R18, P4, R20, R125, 0x1 ;  /* 0x0000007d14127211 */ /* 0x000fc800078808ff */
[----:B------:R-:W-:Y:S01]  /*cf60*/  LEA.HI.X.SX32 R20, R20, R3, 0x1, P4 ;  /* 0x0000000314147211 */ /* 0x000fe200020f0eff */
[----:B------:R-:W-:-:S04]  /*cf70*/  @P0 IMAD.MOV.U32 R72, RZ, RZ, R18 ;  /* 0x000000ffff480224 */ /* 0x000fc800078e0012 */
[----:B------:R-:W-:-:S05]  /*cf80*/  @P0 IMAD.MOV.U32 R73, RZ, RZ, R20 ;  /* 0x000000ffff490224 */ /* 0x000fca00078e0014 */
[----:B------:R-:W4:Y:S04]  /*cf90*/  @P0 LDG.E.U16 R89, desc[UR8][R72.64] ;  /* 0x0000000848590981 */ /* 0x000f28000c1e1500 */
[----:B------:R0:W-:Y:S02]  /*cfa0*/  STS.U16 [R63+UR4+0x13f80], R59 ;  /* 0x013f803b3f007988 */ /* 0x0001e40008000404 */
[----:B0-----:R-:W0:Y:S01]  /*cfb0*/  LDC R59, c[0x0][0x3b0] ;  /* 0x0000ec00ff3b7b82 */ /* 0x001e220000000800 */
[----:B------:R-:W-:Y:S01]  /*cfc0*/  LEA.HI.X.SX32 R58, R58, R3, 0x1, P5 ;  /* 0x000000033a3a7211 */ /* 0x000fe200028f0eff */
[----:B------:R-:W-:Y:S02]  /*cfd0*/  IMAD R60, R50, R60, RZ ;  /* 0x0000003c323c7224 */ /* 0x000fe400078e02ff */
[----:B------:R-:W-:-:S04]  /*cfe0*/  IMAD R64, R64, R70, RZ ;  /* 0x0000004640407224 */ /* 0x000fc800078e02ff */
[----:B------:R-:W1:Y:S01]  /*cff0*/  LDC R50, c[0x0][0x3b0] ;  /* 0x0000ec00ff327b82 */ /* 0x000e620000000800 */
[----:B------:R-:W-:Y:S01]  /*d000*/  STL [R1+0xa4c], R58 ;  /* 0x000a4c3a01007387 */ /* 0x000fe20000100800 */
[----:B------:R-:W-:-:S03]  /*d010*/  @P0 IMAD.MOV.U32 R70, RZ, RZ, R67 ;  /* 0x000000ffff460224 */ /* 0x000fc600078e0043 */
[----:B------:R2:W-:Y:S03]  /*d020*/  STL [R1+0xa70], R67 ;  /* 0x000a704301007387 */ /* 0x0005e60000100800 */
[----:B------:R-:W3:Y:S08]  /*d030*/  LDC R63, c[0x0][0x3b0] ;  /* 0x0000ec00ff3f7b82 */ /* 0x000ef00000000800 */
[----:B--2---:R-:W2:Y:S01]  /*d040*/  LDC R67, c[0x0][0x3b0] ;  /* 0x0000ec00ff437b82 */ /* 0x004ea20000000800 */
[----:B0-----:R-:W-:-:S02]  /*d050*/  IMAD R59, R54, R59, RZ ;  /* 0x0000003b363b7224 */ /* 0x001fc400078e02ff */
[----:B------:R-:W-:-:S05]  /*d060*/  @P0 IMAD.MOV.U32 R75, RZ, RZ, R58 ;  /* 0x000000ffff4b0224 */ /* 0x000fca00078e003a */
[----:B------:R-:W0:Y:S01]  /*d070*/  LDC R54, c[0x0][0x3b0] ;  /* 0x0000ec00ff367b82 */ /* 0x000e220000000800 */
[----:B-1----:R-:W-:Y:S02]  /*d080*/  IMAD R34, R34, R50, RZ ;  /* 0x0000003222227224 */ /* 0x002fe400078e02ff */
[----:B------:R-:W-:Y:S01]  /*d090*/  IMAD R57, R57, R71, RZ ;  /* 0x0000004739397224 */ /* 0x000fe200078e02ff */
[----:B------:R-:W-:Y:S04]  /*d0a0*/  STL [R1+0xa6c], R68 ;  /* 0x000a6c4401007387 */ /* 0x000fe80000100800 */
[----:B------:R-:W1:Y:S01]  /*d0b0*/  LDC R58, c[0x0][0x3b0] ;  /* 0x0000ec00ff3a7b82 */ /* 0x000e620000000800 */
[----:B---3--:R-:W-:Y:S01]  /*d0c0*/  IMAD R27, R27, R63, RZ ;  /* 0x0000003f1b1b7224 */ /* 0x008fe200078e02ff */
[----:B------:R-:W-:Y:S01]  /*d0d0*/  LEA R82, P4, R22, R125, 0x1 ;  /* 0x0000007d16527211 */ /* 0x000fe200078808ff */
[----:B------:R-:W-:Y:S01]  /*d0e0*/  IMAD R61, R61, R81, RZ ;  /* 0x000000513d3d7224 */ /* 0x000fe200078e02ff */
[----:B------:R-:W3:Y:S04]  /*d0f0*/  @P0 LDG.E.U16 R117, desc[UR8][R74.64] ;  /* 0x000000084a750981 */ /* 0x000ee8000c1e1500 */
[----:B------:R-:W1:Y:S01]  /*d100*/  LDC R50, c[0x0][0x3b0] ;  /* 0x0000ec00ff327b82 */ /* 0x000e620000000800 */
[----:B--2---:R-:W-:-:S02]  /*d110*/  IMAD R67, R52, R67, RZ ;  /* 0x0000004334437224 */ /* 0x004fc400078e02ff */
[----:B------:R-:W-:-:S05]  /*d120*/  @P0 IMAD.MOV.U32 R71, RZ, RZ, R68 ;  /* 0x000000ffff470224 */ /* 0x000fca00078e0044 */
[----:B------:R-:W2:Y:S01]  /*d130*/  LDC R52, c[0x0][0x3b0] ;  /* 0x0000ec00ff347b82 */ /* 0x000ea20000000800 */
[----:B0-----:R-:W-:Y:S01]  /*d140*/  IMAD R7, R7, R54, RZ ;  /* 0x0000003607077224 */ /* 0x001fe200078e02ff */
[----:B------:R0:W3:Y:S06]  /*d150*/  @P0 LDG.E.U16 R115, desc[UR8][R70.64] ;  /* 0x0000000846730981 */ /* 0x0000ec000c1e1500 */
[----:B------:R-:W2:Y:S01]  /*d160*/  LDC R54, c[0x0][0x3b0] ;  /* 0x0000ec00ff367b82 */ /* 0x000ea20000000800 */
[----:B-1----:R-:W-:-:S07]  /*d170*/  IMAD R38, R38, R58, RZ ;  /* 0x0000003a26267224 */ /* 0x002fce00078e02ff */
[----:B------:R-:W1:Y:S08]  /*d180*/  LDC R63, c[0x0][0x3b0] ;  /* 0x0000ec00ff3f7b82 */ /* 0x000e700000000800 */
[----:B0-----:R-:W0:Y:S01]  /*d190*/  LDC R70, c[0x0][0x3b0] ;  /* 0x0000ec00ff467b82 */ /* 0x001e220000000800 */
[----:B------:R-:W-:-:S07]  /*d1a0*/  IMAD R40, R40, R50, RZ ;  /* 0x0000003228287224 */ /* 0x000fce00078e02ff */
[----:B------:R-:W0:Y:S01]  /*d1b0*/  LDC R58, c[0x0][0x3b0] ;  /* 0x0000ec00ff3a7b82 */ /* 0x000e220000000800 */
[----:B--2---:R-:W-:-:S07]  /*d1c0*/  IMAD R44, R44, R52, RZ ;  /* 0x000000342c2c7224 */ /* 0x004fce00078e02ff */
[----:B------:R-:W2:Y:S01]  /*d1d0*/  LDC R50, c[0x0][0x3b0] ;  /* 0x0000ec00ff327b82 */ /* 0x000ea20000000800 */
[----:B------:R-:W-:-:S07]  /*d1e0*/  IMAD R8, R8, R54, RZ ;  /* 0x0000003608087224 */ /* 0x000fce00078e02ff */
[----:B------:R-:W2:Y:S01]  /*d1f0*/  LDC R52, c[0x0][0x3b0] ;  /* 0x0000ec00ff347b82 */ /* 0x000ea20000000800 */
[----:B-1----:R-:W-:Y:S02]  /*d200*/  IMAD R36, R36, R63, RZ ;  /* 0x0000003f24247224 */ /* 0x002fe400078e02ff */
[----:B0-----:R-:W-:-:S05]  /*d210*/  IMAD R69, R69, R70, RZ ;  /* 0x0000004645457224 */ /* 0x001fca00078e02ff */
[----:B------:R-:W0:Y:S01]  /*d220*/  LDC R54, c[0x0][0x3b0] ;  /* 0x0000ec00ff367b82 */ /* 0x000e220000000800 */
[----:B------:R-:W-:-:S07]  /*d230*/  IMAD R70, R56, R58, RZ ;  /* 0x0000003a38467224 */ /* 0x000fce00078e02ff */
[----:B------:R-:W1:Y:S01]  /*d240*/  LDC R63, c[0x0][0x3b0] ;  /* 0x0000ec00ff3f7b82 */ /* 0x000e620000000800 */
[----:B------:R2:W-:Y:S07]  /*d250*/  STL [R1+0xbd8], R18 ;  /* 0x000bd81201007387 */ /* 0x0005ee0000100800 */
[----:B------:R-:W1:Y:S01]  /*d260*/  LDC R56, c[0x0][0x3b0] ;  /* 0x0000ec00ff387b82 */ /* 0x000e620000000800 */
[----:B--2---:R-:W-:Y:S01]  /*d270*/  IMAD R49, R49, R50, RZ ;  /* 0x0000003231317224 */ /* 0x004fe200078e02ff */
[----:B------:R-:W-:-:S02]  /*d280*/  LEA R18, P6, R19, R125, 0x1 ;  /* 0x0000007d13127211 */ /* 0x000fc400078c08ff */
[----:B------:R-:W-:-:S04]  /*d290*/  LEA R50, P5, R51, R125, 0x1 ;  /* 0x0000007d33327211 */ /* 0x000fc800078a08ff */
[----:B------:R-:W2:Y:S01]  /*d2a0*/  LDC R58, c[0x0][0x3b0] ;  /* 0x0000ec00ff3a7b82 */ /* 0x000ea20000000800 */
[-C--:B------:R-:W-:Y:S01]  /*d2b0*/  LEA.HI.X.SX32 R19, R19, R3.reuse, 0x1, P6 ;  /* 0x0000000313137211 */ /* 0x080fe200030f0eff */
[----:B------:R0:W-:Y:S01]  /*d2c0*/  STL [R1+0xbd4], R20 ;  /* 0x000bd41401007387 */ /* 0x0001e20000100800 */
[----:B------:R-:W-:Y:S01]  /*d2d0*/  IMAD R17, R17, R52, RZ ;  /* 0x0000003411117224 */ /* 0x000fe200078e02ff */
[----:B------:R-:W-:Y:S02]  /*d2e0*/  LEA.HI.X.SX32 R51, R51, R3, 0x1, P5 ;  /* 0x0000000333337211 */ /* 0x000fe400028f0eff */
[----:B------:R-:W-:Y:S02]  /*d2f0*/  LEA R52, P5, R53, R125, 0x1 ;  /* 0x0000007d35347211 */ /* 0x000fe400078a08ff */
[----:B------:R-:W2:Y:S01]  /*d300*/  LDC R68, c[0x0][0x3b0] ;  /* 0x0000ec00ff447b82 */ /* 0x000ea20000000800 */
[----:B------:R-:W-:Y:S02]  /*d310*/  LEA.HI.X.SX32 R83, R22, R3, 0x1, P4 ;  /* 0x0000000316537211 */ /* 0x000fe400020f0eff */
[----:B0-----:R-:W-:-:S02]  /*d320*/  LEA R20, P6, R21, R125, 0x1 ;  /* 0x0000007d15147211 */ /* 0x001fc400078c08ff */
[----:B------:R-:W-:Y:S02]  /*d330*/  LEA R84, P4, R24, R125, 0x1 ;  /* 0x0000007d18547211 */ /* 0x000fe400078808ff */
[----:B------:R-:W-:Y:S01]  /*d340*/  LEA.HI.X.SX32 R21, R21, R3, 0x1, P6 ;  /* 0x0000000315157211 */ /* 0x000fe200030f0eff */
[----:B------:R-:W-:Y:S01]  /*d350*/  IMAD R16, R16, R54, RZ ;  /* 0x0000003610107224 */ /* 0x000fe200078e02ff */
[----:B------:R-:W-:Y:S01]  /*d360*/  LEA R22, P6, R23, R125, 0x1 ;  /* 0x0000007d17167211 */ /* 0x000fe200078c08ff */
[----:B------:R-:W0:Y:S01]  /*d370*/  LDC R81, c[0x0][0x3b0] ;  /* 0x0000ec00ff517b82 */ /* 0x000e220000000800 */
[----:B------:R-:W-:Y:S01]  /*d380*/  LEA.HI.X.SX32 R53, R53, R3, 0x1, P5 ;  /* 0x0000000335357211 */ /* 0x000fe200028f0eff */
[----:B-1----:R-:W-:Y:S01]  /*d390*/  IMAD R15, R15, R63, RZ ;  /* 0x0000003f0f0f7224 */ /* 0x002fe200078e02ff */
[----:B------:R-:W-:Y:S02]  /*d3a0*/  LEA R54, P5, R55, R125, 0x1 ;  /* 0x0000007d37367211 */ /* 0x000fe400078a08ff */
[----:B------:R-:W-:-:S02]  /*d3b0*/  LEA.HI.X.SX32 R85, R24, R3, 0x1, P4 ;  /* 0x0000000318557211 */ /* 0x000fc400020f0eff */
[----:B------:R-:W-:Y:S01]  /*d3c0*/  LEA.HI.X.SX32 R23, R23, R3, 0x1, P6 ;  /* 0x0000000317177211 */ /* 0x000fe200030f0eff */
[----:B------:R-:W1:Y:S01]  /*d3d0*/  LDC R63, c[0x0][0x3b0] ;  /* 0x0000ec00ff3f7b82 */ /* 0x000e620000000800 */
[-C--:B------:R-:W-:Y:S02]  /*d3e0*/  LEA R86, P4, R26, R125.reuse, 0x1 ;  /* 0x0000007d1a567211 */ /* 0x080fe400078808ff */
[----:B------:R-:W-:Y:S01]  /*d3f0*/  LEA R24, P6, R25, R125, 0x1 ;  /* 0x0000007d19187211 */ /* 0x000fe200078c08ff */
[----:B------:R-:W-:Y:S01]  /*d400*/  IMAD R48, R48, R56, RZ ;  /* 0x0000003830307224 */ /* 0x000fe200078e02ff */
[----:B------:R-:W-:-:S03]  /*d410*/  LEA.HI.X.SX32 R55, R55, R3, 0x1, P5 ;  /* 0x0000000337377211 */ /* 0x000fc600028f0eff */
[----:B------:R-:W4:Y:S01]  /*d420*/  LDC R75, c[0x0][0x3b0] ;  /* 0x0000ec00ff4b7b82 */ /* 0x000f220000000800 */
[----:B------:R-:W-:Y:S02]  /*d430*/  LEA R56, P5, R57, R125, 0x1 ;  /* 0x0000007d39387211 */ /* 0x000fe400078a08ff */
[-C--:B------:R-:W-:Y:S02]  /*d440*/  LEA.HI.X.SX32 R87, R26, R3.reuse, 0x1, P4 ;  /* 0x000000031a577211 */ /* 0x080fe400020f0eff */
[----:B------:R-:W-:-:S03]  /*d450*/  LEA.HI.X.SX32 R25, R25, R3, 0x1, P6 ;  /* 0x0000000319197211 */ /* 0x000fc600030f0eff */
[----:B------:R-:W4:Y:S01]  /*d460*/  LDC R74, c[0x0][0x3b0] ;  /* 0x0000ec00ff4a7b82 */ /* 0x000f220000000800 */
[CC--:B------:R-:W-:Y:S02]  /*d470*/  LEA R90, P4, R64.reuse, R125.reuse, 0x1 ;  /* 0x0000007d405a7211 */ /* 0x0c0fe400078808ff */
[----:B------:R-:W-:Y:S01]  /*d480*/  LEA R26, P6, R27, R125, 0x1 ;  /* 0x0000007d1b1a7211 */ /* 0x000fe200078c08ff */
[----:B--2---:R-:W-:Y:S01]  /*d490*/  IMAD R47, R47, R58, RZ ;  /* 0x0000003a2f2f7224 */ /* 0x004fe200078e02ff */
[----:B------:R-:W-:Y:S02]  /*d4a0*/  LEA.HI.X.SX32 R57, R57, R3, 0x1, P5 ;  /* 0x0000000339397211 */ /* 0x000fe400028f0eff */
[----:B------:R-:W-:Y:S01]  /*d4b0*/  LEA R58, P5, R59, R125, 0x1 ;  /* 0x0000007d3b3a7211 */ /* 0x000fe200078a08ff */
[----:B------:R-:W2:Y:S01]  /*d4c0*/  LDC R71, c[0x0][0x3b0] ;  /* 0x0000ec00ff477b82 */ /* 0x000ea20000000800 */
[-C--:B------:R-:W-:Y:S02]  /*d4d0*/  LEA.HI.X.SX32 R91, R64, R3.reuse, 0x1, P4 ;  /* 0x00000003405b7211 */ /* 0x080fe400020f0eff */
[----:B------:R-:W-:-:S02]  /*d4e0*/  LEA.HI.X.SX32 R27, R27, R3, 0x1, P6 ;  /* 0x000000031b1b7211 */ /* 0x000fc400030f0eff */
[----:B------:R-:W-:Y:S01]  /*d4f0*/  LEA R92, P4, R60, R125, 0x1 ;  /* 0x0000007d3c5c7211 */ /* 0x000fe200078808ff */
[----:B------:R-:W-:Y:S01]  /*d500*/  IMAD R28, R28, R80, RZ ;  /* 0x000000501c1c7224 */ /* 0x000fe200078e02ff */
[----:B------:R-:W-:Y:S01]  /*d510*/  LEA.HI.X.SX32 R59, R59, R3, 0x1, P5 ;  /* 0x000000033b3b7211 */ /* 0x000fe200028f0eff */
[----:B------:R-:W-:Y:S01]  /*d520*/  IMAD R4, R4, R77, RZ ;  /* 0x0000004d04047224 */ /* 0x000fe200078e02ff */
[----:B------:R-:W-:Y:S01]  /*d530*/  LEA.HI.X.SX32 R93, R60, R3, 0x1, P4 ;  /* 0x000000033c5d7211 */ /* 0x000fe200020f0eff */
[----:B------:R-:W-:Y:S01]  /*d540*/  IMAD R35, R35, R68, RZ ;  /* 0x0000004423237224 */ /* 0x000fe200078e02ff */
[----:B------:R-:W2:Y:S01]  /*d550*/  LDC R77, c[0x0][0x3b0] ;  /* 0x0000ec00ff4d7b82 */ /* 0x000ea20000000800 */
[----:B------:R-:W-:Y:S01]  /*d560*/  IMAD R30, R30, R79, RZ ;  /* 0x0000004f1e1e7224 */ /* 0x000fe200078e02ff */
[----:B------:R-:W-:Y:S01]  /*d570*/  LEA R60, P5, R61, R125, 0x1 ;  /* 0x0000007d3d3c7211 */ /* 0x000fe200078a08ff */
[----:B------:R-:W-:-:S05]  /*d580*/  IMAD R29, R29, R78, RZ ;  /* 0x0000004e1d1d7224 */ /* 0x000fca00078e02ff */
[----:B------:R-:W2:Y:S01]  /*d590*/  LDC R68, c[0x0][0x3b0] ;  /* 0x0000ec00ff447b82 */ /* 0x000ea20000000800 */
[----:B------:R-:W-:Y:S01]  /*d5a0*/  LEA.HI.X.SX32 R61, R61, R3, 0x1, P5 ;  /* 0x000000033d3d7211 */ /* 0x000fe200028f0eff */
[----:B0-----:R-:W-:Y:S02]  /*d5b0*/  IMAD R9, R9, R81, RZ ;  /* 0x0000005109097224 */ /* 0x001fe400078e02ff */
[----:B------:R-:W-:Y:S02]  /*d5c0*/  IMAD R31, R31, R76, RZ ;  /* 0x0000004c1f1f7224 */ /* 0x000fe400078e02ff */
[----:B-1----:R-:W-:Y:S02]  /*d5d0*/  IMAD R81, R62, R63, RZ ;  /* 0x0000003f3e517224 */ /* 0x002fe400078e02ff */
[----:B----4-:R-:W-:Y:S01]  /*d5e0*/  IMAD R5, R5, R75, RZ ;  /* 0x0000004b05057224 */ /* 0x010fe200078e02ff */
[----:B------:R-:W0:Y:S01]  /*d5f0*/  LDC R80, c[0x0][0x3b0] ;  /* 0x0000ec00ff507b82 */ /* 0x000e220000000800 */
[----:B------:R-:W-:-:S02]  /*d600*/  IMAD R6, R6, R74, RZ ;  /* 0x0000004a06067224 */ /* 0x000fc400078e02ff */
[----:B--2---:R-:W-:-:S05]  /*d610*/  IMAD R33, R33, R71, RZ ;  /* 0x0000004721217224 */ /* 0x004fca00078e02ff */
[----:B------:R-:W1:Y:S01]  /*d620*/  LDC R78, c[0x0][0x3b0] ;  /* 0x0000ec00ff4e7b82 */ /* 0x000e620000000800 */
[----:B------:R-:W-:-:S07]  /*d630*/  IMAD R11, R11, R77, RZ ;  /* 0x0000004d0b0b7224 */ /* 0x000fce00078e02ff */
[----:B------:R-:W2:Y:S01]  /*d640*/  LDC R79, c[0x0][0x3b0] ;  /* 0x0000ec00ff4f7b82 */ /* 0x000ea20000000800 */
[----:B------:R-:W-:-:S07]  /*d650*/  IMAD R77, R66, R68, RZ ;  /* 0x00000044424d7224 */ /* 0x000fce00078e02ff */
[----:B------:R-:W4:Y:S08]  /*d660*/  LDC R71, c[0x0][0x3b0] ;  /* 0x0000ec00ff477b82 */ /* 0x000f300000000800 */
[----:B------:R-:W0:Y:S08]  /*d670*/  LDC R76, c[0x0][0x3b0] ;  /* 0x0000ec00ff4c7b82 */ /* 0x000e300000000800 */
[----:B------:R-:W0:Y:S08]  /*d680*/  LDC R75, c[0x0][0x3b0] ;  /* 0x0000ec00ff4b7b82 */ /* 0x000e300000000800 */
[----:B------:R-:W0:Y:S01]  /*d690*/  LDC R74, c[0x0][0x3b0] ;  /* 0x0000ec00ff4a7b82 */ /* 0x000e220000000800 */
[----:B------:R0:W-:Y:S04]  /*d6a0*/  STL.64 [R1+0x12a8], R88 ;  /* 0x0012a85801007387 */ /* 0x0001e80000100a00 */
        /* <DEDUP_REMOVED lines=17> */
[----:B0-----:R-:W-:-:S03]  /*d7c0*/  LEA R88, P6, R38, R125, 0x1 ;  /* 0x0000007d26587211 */ /* 0x001fc600078c08ff */
[----:B------:R-:W-:Y:S04]  /*d7d0*/  STL [R1+0xa3c], R55 ;  /* 0x000a3c3701007387 */ /* 0x000fe80000100800 */
[----:B------:R-:W-:Y:S04]  /*d7e0*/  STL [R1+0xa60], R56 ;  /* 0x000a603801007387 */ /* 0x000fe80000100800 */
[----:B------:R-:W-:Y:S04]  /*d7f0*/  STL [R1+0xa44], R87 ;  /* 0x000a445701007387 */ /* 0x000fe80000100800 */
[----:B------:R-:W-:Y:S01]  /*d800*/  STL [R1+0xa54], R25 ;  /* 0x000a541901007387 */ /* 0x000fe20000100800 */
[----:B------:R-:W-:-:S03]  /*d810*/  LEA.HI.X.SX32 R89, R38, R3, 0x1, P6 ;  /* 0x0000000326597211 */ /* 0x000fc600030f0eff */
[----:B------:R-:W-:Y:S01]  /*d820*/  STL [R1+0xa68], R90 ;  /* 0x000a685a01007387 */ /* 0x000fe20000100800 */
[----:B------:R-:W-:-:S03]  /*d830*/  LEA R38, P4, R39, R125, 0x1 ;  /* 0x0000007d27267211 */ /* 0x000fc600078808ff */
[----:B------:R-:W-:Y:S04]  /*d840*/  STL [R1+0xa78], R26 ;  /* 0x000a781a01007387 */ /* 0x000fe80000100800 */
[----:B------:R-:W-:Y:S04]  /*d850*/  STL [R1+0xa5c], R57 ;  /* 0x000a5c3901007387 */ /* 0x000fe80000100800 */
[----:B------:R-:W-:Y:S01]  /*d860*/  STL [R1+0xa80], R58 ;  /* 0x000a803a01007387 */ /* 0x000fe20000100800 */
[----:B------:R-:W-:-:S03]  /*d870*/  LEA R94, P6, R28, R125, 0x1 ;  /* 0x0000007d1c5e7211 */ /* 0x000fc600078c08ff */
[----:B------:R-:W-:Y:S01]  /*d880*/  STL [R1+0xa64], R91 ;  /* 0x000a645b01007387 */ /* 0x000fe20000100800 */
[----:B------:R-:W-:-:S03]  /*d890*/  LEA.HI.X.SX32 R39, R39, R3, 0x1, P4 ;  /* 0x0000000327277211 */ /* 0x000fc600020f0eff */
[----:B------:R-:W-:Y:S04]  /*d8a0*/  STL [R1+0xa74], R27 ;  /* 0x000a741b01007387 */ /* 0x000fe80000100800 */
[----:B------:R-:W-:Y:S01]  /*d8b0*/  STL [R1+0xa90], R88 ;  /* 0x000a905801007387 */ /* 0x000fe20000100800 */
[----:B------:R-:W-:-:S03]  /*d8c0*/  LEA R122, P4, R30, R125, 0x1 ;  /* 0x0000007d1e7a7211 */ /* 0x000fc600078808ff */
[----:B------:R-:W-:Y:S01]  /*d8d0*/  STL [R1+0xa88], R92 ;  /* 0x000a885c01007387 */ /* 0x000fe20000100800 */
[----:B------:R-:W-:-:S03]  /*d8e0*/  LEA.HI.X.SX32 R95, R28, R3, 0x1, P6 ;  /* 0x000000031c5f7211 */ /* 0x000fc600030f0eff */
[----:B------:R-:W-:Y:S01]  /*d8f0*/  STL [R1+0xa7c], R59 ;  /* 0x000a7c3b01007387 */ /* 0x000fe20000100800 */
[----:B------:R-:W-:-:S03]  /*d900*/  LEA R28, P5, R29, R125, 0x1 ;  /* 0x0000007d1d1c7211 */ /* 0x000fc600078a08ff */
[----:B------:R0:W-:Y:S01]  /*d910*/  STL [R1+0xa8c], R89 ;  /* 0x000a8c5901007387 */ /* 0x0001e20000100800 */
[----:B------:R-:W-:-:S03]  /*d920*/  LEA R62, P6, R4, R125, 0x1 ;  /* 0x0000007d043e7211 */ /* 0x000fc600078c08ff */
[----:B------:R-:W-:Y:S01]  /*d930*/  STL [R1+0xa84], R93 ;  /* 0x000a845d01007387 */ /* 0x000fe20000100800 */
[----:B------:R-:W-:-:S03]  /*d940*/  LEA.HI.X.SX32 R123, R30, R3, 0x1, P4 ;  /* 0x000000031e7b7211 */ /* 0x000fc600020f0eff */
[----:B------:R-:W-:Y:S04]  /*d950*/  STL [R1+0xa98], R38 ;  /* 0x000a982601007387 */ /* 0x000fe80000100800 */
[----:B------:R-:W-:Y:S01]  /*d960*/  STL [R1+0xaa0], R60 ;  /* 0x000aa03c01007387 */ /* 0x000fe20000100800 */
[----:B------:R-:W-:-:S03]  /*d970*/  LEA.HI.X.SX32 R29, R29, R3, 0x1, P5 ;  /* 0x000000031d1d7211 */ /* 0x000fc600028f0eff */
[----:B------:R-:W-:Y:S01]  /*d980*/  STL [R1+0xa94], R39 ;  /* 0x000a942701007387 */ /* 0x000fe20000100800 */
[----:B------:R-:W-:-:S03]  /*d990*/  LEA.HI.X.SX32 R63, R4, R3, 0x1, P6 ;  /* 0x00000003043f7211 */ /* 0x000fc600030f0eff */
[----:B------:R-:W-:Y:S01]  /*d9a0*/  STL [R1+0xaa8], R94 ;  /* 0x000aa85e01007387 */ /* 0x000fe20000100800 */
[----:B------:R-:W-:-:S03]  /*d9b0*/  LEA R96, P4, R31, R125, 0x1 ;  /* 0x0000007d1f607211 */ /* 0x000fc600078808ff */
[----:B------:R-:W-:Y:S01]  /*d9c0*/  STL [R1+0xa9c], R61 ;  /* 0x000a9c3d01007387 */ /* 0x000fe20000100800 */
[----:B------:R-:W-:-:S03]  /*d9d0*/  LEA R4, P5, R5, R125, 0x1 ;  /* 0x0000007d05047211 */ /* 0x000fc600078a08ff */
[----:B------:R-:W-:Y:S01]  /*d9e0*/  STL [R1+0xaa4], R95 ;  /* 0x000aa45f01007387 */ /* 0x000fe20000100800 */
[----:B------:R-:W-:-:S03]  /*d9f0*/  LEA R30, P6, R6, R125, 0x1 ;  /* 0x0000007d061e7211 */ /* 0x000fc600078c08ff */
[----:B------:R-:W-:Y:S01]  /*da00*/  STL [R1+0xab0], R122 ;  /* 0x000ab07a01007387 */ /* 0x000fe20000100800 */
[----:B------:R-:W-:-:S03]  /*da10*/  LEA.HI.X.SX32 R97, R31, R3, 0x1, P4 ;  /* 0x000000031f617211 */ /* 0x000fc600020f0eff */
        /* <DEDUP_REMOVED lines=15> */
[----:B------:R-:W-:-:S03]  /*db10*/  LEA R32, P4, R33, R125, 0x1 ;  /* 0x0000007d21207211 */ /* 0x000fc600078808ff */
[----:B------:R-:W-:Y:S01]  /*db20*/  STL [R1+0xac4], R97 ;  /* 0x000ac46101007387 */ /* 0x000fe20000100800 */
[----:B------:R-:W-:-:S03]  /*db30*/  LEA.HI.X.SX32 R7, R7, R3, 0x1, P6 ;  /* 0x0000000307077211 */ /* 0x000fc600030f0eff */
        /* <DEDUP_REMOVED lines=33> */
[----:B------:R-:W-:-:S03]  /*dd50*/  IMAD R41, R41, R80, RZ ;  /* 0x0000005029297224 */ /* 0x000fc600078e02ff */
[----:B------:R-:W-:Y:S01]  /*dd60*/  STL [R1+0xb20], R68 ;  /* 0x000b204401007387 */ /* 0x000fe20000100800 */
[----:B------:R-:W-:-:S03]  /*dd70*/  LEA.HI.X.SX32 R37, R8, R3, 0x1, P6 ;  /* 0x0000000308257211 */ /* 0x000fc600030f0eff */
[----:B------:R-:W-:Y:S01]  /*dd80*/  STL [R1+0xb14], R35 ;  /* 0x000b142301007387 */ /* 0x000fe20000100800 */
[-C--:B------:R-:W-:Y:S01]  /*dd90*/  LEA R70, P4, R44, R125.reuse, 0x1 ;  /* 0x0000007d2c467211 */ /* 0x080fe200078808ff */
[----:B-1----:R-:W-:Y:S01]  /*dda0*/  IMAD R10, R10, R78, RZ ;  /* 0x0000004e0a0a7224 */ /* 0x002fe200078e02ff */
[-C--:B------:R-:W-:Y:S01]  /*ddb0*/  LEA R102, P5, R40, R125.reuse, 0x1 ;  /* 0x0000007d28667211 */ /* 0x080fe200078a08ff */
[----:B------:R-:W-:Y:S01]  /*ddc0*/  STL [R1+0xb1c], R69 ;  /* 0x000b1c4501007387 */ /* 0x000fe20000100800 */
[----:B------:R-:W-:Y:S01]  /*ddd0*/  LEA R8, P6, R9, R125, 0x1 ;  /* 0x0000007d09087211 */ /* 0x000fe200078c08ff */
[----:B--2---:R-:W-:Y:S02]  /*dde0*/  IMAD R42, R42, R79, RZ ;  /* 0x0000004f2a2a7224 */ /* 0x004fe400078e02ff */
[----:B------:R-:W-:Y:S01]  /*ddf0*/  STL [R1+0xb30], R120 ;  /* 0x000b307801007387 */ /* 0x000fe20000100800 */
[----:B----4-:R-:W-:-:S03]  /*de00*/  IMAD R14, R14, R71, RZ ;  /* 0x000000470e0e7224 */ /* 0x010fc600078e02ff */
[----:B------:R-:W-:Y:S01]  /*de10*/  STL [R1+0xb28], R100 ;  /* 0x000b286401007387 */ /* 0x000fe20000100800 */
[----:B------:R-:W-:-:S03]  /*de20*/  LEA.HI.X.SX32 R71, R44, R3, 0x1, P4 ;  /* 0x000000032c477211 */ /* 0x000fc600020f0eff */
[----:B------:R-:W-:Y:S01]  /*de30*/  STL [R1+0xb38], R36 ;  /* 0x000b382401007387 */ /* 0x000fe20000100800 */
[----:B------:R-:W-:-:S03]  /*de40*/  LEA.HI.X.SX32 R103, R40, R3, 0x1, P5 ;  /* 0x0000000328677211 */ /* 0x000fc600028f0eff */
[----:B------:R-:W-:Y:S01]  /*de50*/  STL [R1+0xb24], R101 ;  /* 0x000b246501007387 */ /* 0x000fe20000100800 */
[----:B------:R-:W-:Y:S02]  /*de60*/  LEA.HI.X.SX32 R9, R9, R3, 0x1, P6 ;  /* 0x0000000309097211 */ /* 0x000fe400030f0eff */
[-C--:B------:R-:W-:Y:S01]  /*de70*/  LEA R40, P4, R41, R125.reuse, 0x1 ;  /* 0x0000007d29287211 */ /* 0x080fe200078808ff */
[----:B------:R-:W-:Y:S01]  /*de80*/  STL [R1+0xb2c], R121 ;  /* 0x000b2c7901007387 */ /* 0x000fe20000100800 */
[----:B------:R-:W-:-:S03]  /*de90*/  LEA R104, P6, R10, R125, 0x1 ;  /* 0x0000007d0a687211 */ /* 0x000fc600078c08ff */
[----:B------:R-:W-:Y:S01]  /*dea0*/  STL [R1+0xb34], R37 ;  /* 0x000b342501007387 */ /* 0x000fe20000100800 */
[----:B------:R-:W-:Y:S01]  /*deb0*/  LEA R72, P5, R42, R125, 0x1 ;  /* 0x0000007d2a487211 */ /* 0x000fe200078a08ff */
[----:B------:R-:W-:Y:S02]  /*dec0*/  IMAD R43, R43, R76, RZ ;  /* 0x0000004c2b2b7224 */ /* 0x000fe400078e02ff */
[----:B------:R-:W-:Y:S01]  /*ded0*/  STL [R1+0xb40], R70 ;  /* 0x000b404601007387 */ /* 0x000fe20000100800 */
[----:B------:R-:W-:Y:S01]  /*dee0*/  IMAD R12, R12, R75, RZ ;  /* 0x0000004b0c0c7224 */ /* 0x000fe200078e02ff */
[-C--:B------:R-:W-:Y:S02]  /*def0*/  LEA.HI.X.SX32 R41, R41, R3.reuse, 0x1, P4 ;  /* 0x0000000329297211 */ /* 0x080fe400020f0eff */
[----:B------:R-:W-:Y:S01]  /*df00*/  STL [R1+0xb50], R8 ;  /* 0x000b500801007387 */ /* 0x000fe20000100800 */
[----:B------:R-:W-:-:S03]  /*df10*/  LEA.HI.X.SX32 R105, R10, R3, 0x1, P6 ;  /* 0x000000030a697211 */ /* 0x000fc600030f0eff */
[----:B------:R-:W-:Y:S01]  /*df20*/  STL [R1+0xb48], R102 ;  /* 0x000b486601007387 */ /* 0x000fe20000100800 */
[----:B------:R-:W-:-:S03]  /*df30*/  LEA.HI.X.SX32 R73, R42, R3, 0x1, P5 ;  /* 0x000000032a497211 */ /* 0x000fc600028f0eff */
[----:B------:R-:W-:Y:S01]  /*df40*/  STL [R1+0xb3c], R71 ;  /* 0x000b3c4701007387 */ /* 0x000fe20000100800 */
[----:B------:R-:W-:-:S03]  /*df50*/  LEA R10, P4, R11, R125, 0x1 ;  /* 0x0000007d0b0a7211 */ /* 0x000fc600078808ff */
[----:B------:R-:W-:Y:S01]  /*df60*/  STL [R1+0xb44], R103 ;  /* 0x000b446701007387 */ /* 0x000fe20000100800 */
[----:B------:R-:W-:Y:S01]  /*df70*/  IMAD R45, R45, R74, RZ ;  /* 0x0000004a2d2d7224 */ /* 0x000fe200078e02ff */
[-C--:B------:R-:W-:Y:S02]  /*df80*/  LEA R42, P5, R43, R125.reuse, 0x1 ;  /* 0x0000007d2b2a7211 */ /* 0x080fe400078a08ff */
        /* <DEDUP_REMOVED lines=55> */
[----:B------:R-:W-:-:S03]  /*e300*/  PRMT R114, RZ, 0x7610, R114 ;  /* 0x00007610ff727816 */ /* 0x000fc60000000072 */
[----:B------:R-:W-:Y:S01]  /*e310*/  STL [R1+0xbc8], R112 ;  /* 0x000bc87001007387 */ /* 0x000fe20000100800 */
[----:B------:R-:W-:-:S03]  /*e320*/  LEA.HI.X.SX32 R81, R81, R3, 0x1, P6 ;  /* 0x0000000351517211 */ /* 0x000fc600030f0eff */
[----:B------:R-:W-:Y:S01]  /*e330*/  STL [R1+0xbbc], R79 ;  /* 0x000bbc4f01007387 */ /* 0x000fe20000100800 */
[----:B------:R-:W-:-:S03]  /*e340*/  PRMT R125, RZ, 0x7610, R125 ;  /* 0x00007610ff7d7816 */ /* 0x000fc6000000007d */
[----:B------:R-:W-:Y:S04]  /*e350*/  STL [R1+0xbc4], R113 ;  /* 0x000bc47101007387 */ /* 0x000fe80000100800 */
[----:B------:R-:W-:Y:S04]  /*e360*/  STL [R1+0xbcc], R16 ;  /* 0x000bcc1001007387 */ /* 0x000fe80000100800 */
[----:B------:R-:W-:Y:S04]  /*e370*/  STL [R1+0xbd0], R48 ;  /* 0x000bd03001007387 */ /* 0x000fe80000100800 */
[----:B------:R-:W-:Y:S04]  /*e380*/  STL [R1+0x9e0], R17 ;  /* 0x0009e01101007387 */ /* 0x000fe80000100800 */
[----:B------:R-:W-:Y:S04]  /*e390*/  STL [R1+0x9e8], R80 ;  /* 0x0009e85001007387 */ /* 0x000fe80000100800 */
[----:B------:R-:W-:Y:S04]  /*e3a0*/  STL [R1+0x9e4], R49 ;  /* 0x0009e43101007387 */ /* 0x000fe80000100800 */
[----:B------:R-:W-:Y:S04]  /*e3b0*/  STL [R1+0x9dc], R81 ;  /* 0x0009dc5101007387 */ /* 0x000fe80000100800 */
[----:B------:R-:W2:Y:S04]  /*e3c0*/  @P0 LDG.E.U16 R114, desc[UR8][R88.64] ;  /* 0x0000000858720981 */ /* 0x000ea8000c1e1500 */
[----:B------:R1:W-:Y:S04]  /*e3d0*/  STS.U16 [R2+UR4+0x40000], R0 ;  /* 0x0400000002007988 */ /* 0x0003e80008000404 */
[----:B------:R-:W4:Y:S04]  /*e3e0*/  @P0 LDG.E.U16 R125, desc[UR8][R122.64] ;  /* 0x000000087a7d0981 */ /* 0x000f28000c1e1500 */
[----:B0-----:R-:W2:Y:S04]  /*e3f0*/  LDL.LU.64 R88, [R1+0x12a8] ;  /* 0x0012a80001587983 */ /* 0x001ea80000300a00 */
[----:B-1----:R-:W5:Y:S04]  /*e400*/  LDL.LU R0, [R1+0x12a0] ;  /* 0x0012a00001007983 */ /* 0x002f680000300800 */
[----:B------:R-:W5:Y:S04]  /*e410*/  LDL.LU.64 R122, [R1+0x1298] ;  /* 0x00129800017a7983 */ /* 0x000f680000300a00 */
[----:B------:R0:W-:Y:S04]  /*e420*/  STS.U16 [R2+UR4+0x40400], R124 ;  /* 0x0404007c02007988 */ /* 0x0001e80008000404 */
[----:B0-----:R-:W4:Y:S01]  /*e430*/  LDL.LU R124, [R1+0x1290] ;  /* 0x00129000017c7983 */ /* 0x001f220000300800 */
[----:B------:R-:W-:-:S03]  /*e440*/  PRMT R3, RZ, 0x7610, R3 ;  /* 0x00007610ff037816 */ /* 0x000fc60000000003 */
[----:B---3--:R-:W-:Y:S04]  /*e450*/  STS.U16 [R2+UR4+0x40c00], R117 ;  /* 0x040c007502007988 */ /* 0x008fe80008000404 */
[----:B------:R-:W3:Y:S04]  /*e460*/  @P0 LDG.E.U16 R3, desc[UR8][R4.64] ;  /* 0x0000000804030981 */ /* 0x000ee8000c1e1500 */
[----:B------:R-:W5:Y:S04]  /*e470*/  LDL.LU.64 R4, [R1+0x1288] ;  /* 0x0012880001047983 */ /* 0x000f680000300a00 */
[----:B--2---:R0:W-:Y:S04]  /*e480*/  STS.U16 [R2+UR4+0x40800], R88 ;  /* 0x0408005802007988 */ /* 0x0041e80008000404 */
[----:B0-----:R-:W2:Y:S01]  /*e490*/  LDL.LU R88, [R1+0x1280] ;  /* 0x0012800001587983 */ /* 0x001ea20000300800 */
[----:B----4-:R-:W-:-:S06]  /*e4a0*/  PRMT R124, RZ, 0x7610, R124 ;  /* 0x00007610ff7c7816 */ /* 0x010fcc000000007c */
[----:B------:R-:W4:Y:S04]  /*e4b0*/  @P0 LDG.E.U16 R124, desc[UR8][R6.64] ;  /* 0x00000008067c0981 */ /* 0x000f28000c1e1500 */
[----:B------:R-:W5:Y:S04]  /*e4c0*/  LDL.LU.64 R6, [R1+0x1278] ;  /* 0x0012780001067983 */ /* 0x000f680000300a00 */
[----:B------:R-:W3:Y:S04]  /*e4d0*/  LDL.LU R117, [R1+0x1270] ;  /* 0x0012700001757983 */ /* 0x000ee80000300800 */
[----:B------:R0:W-:Y:S04]  /*e4e0*/  STS.U16 [R2+UR4+0x41000], R115 ;  /* 0x0410007302007988 */ /* 0x0001e80008000404 */
[----:B------:R1:W-:Y:S01]  /*e4f0*/  STS.U16 [R2+UR4+0x41400], R114 ;  /* 0x0414007202007988 */ /* 0x0003e20008000404 */
[----:B--2---:R-:W-:-:S06]  /*e500*/  PRMT R88, RZ, 0x7610, R88 ;  /* 0x00007610ff587816 */ /* 0x004fcc0000000058 */
[----:B------:R-:W2:Y:S01]  /*e510*/  @P0 LDG.E.U16 R88, desc[UR8][R120.64] ;  /* 0x0000000878580981 */ /* 0x000ea2000c1e1500 */
[----:B---3--:R-:W-:-:S06]  /*e520*/  PRMT R117, RZ, 0x7610, R117 ;  /* 0x00007610ff757816 */ /* 0x008fcc0000000075 */
[----:B------:R-:W3:Y:S04]  /*e530*/  @P0 LDG.E.U16 R117, desc[UR8][R118.64] ;  /* 0x0000000876750981 */ /* 0x000ee8000c1e1500 */
[----:B------:R-:W5:Y:S04]  /*e540*/  LDL.LU.64 R118, [R1+0x1268] ;  /* 0x0012680001767983 */ /* 0x000f680000300a00 */
[----:B0-----:R-:W2:Y:S04]  /*e550*/  LDL.LU R115, [R1+0x1260] ;  /* 0x0012600001737983 */ /* 0x001ea80000300800 */
[----:B------:R-:W5:Y:S04]  /*e560*/  LDL.LU.64 R120, [R1+0x1258] ;  /* 0x0012580001787983 */ /* 0x000f680000300a00 */
[----:B-1----:R-:W2:Y:S04]  /*e570*/  LDL.LU R114, [R1+0x1250] ;  /* 0x0012500001727983 */ /* 0x002ea80000300800 */
[----:B------:R0:W-:Y:S04]  /*e580*/  STS.U16 [R2+UR4+0x41800], R125 ;  /* 0x0418007d02007988 */ /* 0x0001e80008000404 */
[----:B------:R1:W-:Y:S01]  /*e590*/  STS.U16 [R2+UR4+0x41c00], R3 ;  /* 0x041c000302007988 */ /* 0x0003e20008000404 */
[----:B0-----:R-:W-:-:S02]  /*e5a0*/  PRMT R125, RZ, 0x7610, R125 ;  /* 0x00007610ff7d7816 */ /* 0x001fc4000000007d */
[----:B-1----:R-:W-:Y:S01]  /*e5b0*/  PRMT R3, RZ, 0x7610, R3 ;  /* 0x00007610ff037816 */ /* 0x002fe20000000003 */
[----:B----4-:R0:W-:Y:S04]  /*e5c0*/  STS.U16 [R2+UR4+0x42000], R124 ;  /* 0x0420007c02007988 */ /* 0x0101e80008000404 */
[----:B------:R-:W4:Y:S04]  /*e5d0*/  @P0 LDG.E.U16 R125, desc[UR8][R12.64] ;  /* 0x000000080c7d0981 */ /* 0x000f28000c1e1500 */
[----:B------:R-:W4:Y:S04]  /*e5e0*/  @P0 LDG.E.U16 R3, desc[UR8][R14.64] ;  /* 0x000000080e030981 */ /* 0x000f28000c1e1500 */
[----:B---3--:R1:W-:Y:S01]  /*e5f0*/  STS.U16 [R2+UR4+0x42400], R117 ;  /* 0x0424007502007988 */ /* 0x0083e20008000404 */
[----:B--2---:R-:W-:-:S06]  /*e600*/  PRMT R115, RZ, 0x7610, R115 ;  /* 0x00007610ff737816 */ /* 0x004fcc0000000073 */
[----:B------:R-:W2:Y:S01]  /*e610*/  @P0 LDG.E.U16 R115, desc[UR8][R8.64] ;  /* 0x0000000808730981 */ /* 0x000ea2000c1e1500 */
[----:B------:R-:W-:-:S06]  /*e620*/  PRMT R114, RZ, 0x7610, R114 ;  /* 0x00007610ff727816 */ /* 0x000fcc0000000072 */
[----:B------:R-:W3:Y:S04]  /*e630*/  @P0 LDG.E.U16 R114, desc[UR8][R10.64] ;  /* 0x000000080a720981 */ /* 0x000ee8000c1e1500 */
[----:B------:R-:W5:Y:S04]  /*e640*/  LDL.LU.64 R8, [R1+0x1248] ;  /* 0x0012480001087983 */ /* 0x000f680000300a00 */
[----:B------:R-:W5:Y:S04]  /*e650*/  LDL.LU.64 R10, [R1+0x1240] ;  /* 0x00124000010a7983 */ /* 0x000f680000300a00 */
[----:B------:R-:W5:Y:S04]  /*e660*/  LDL.LU.64 R12, [R1+0x1238] ;  /* 0x00123800010c7983 */ /* 0x000f680000300a00 */
[----:B0-----:R-:W2:Y:S04]  /*e670*/  LDL.LU R124, [R1+0x1230] ;  /* 0x00123000017c7983 */ /* 0x001ea80000300800 */
[----:B------:R-:W5:Y:S04]  /*e680*/  LDL.LU.64 R14, [R1+0x1228] ;  /* 0x00122800010e7983 */ /* 0x000f680000300a00 */
[----:B-1----:R-:W2:Y:S04]  /*e690*/  LDL.LU R117, [R1+0x1220] ;  /* 0x0012200001757983 */ /* 0x002ea80000300800 */
[----:B------:R0:W-:Y:S01]  /*e6a0*/  STS.U16 [R2+UR4+0x42800], R88 ;  /* 0x0428005802007988 */ /* 0x0001e20008000404 */
[----:B--2---:R-:W-:-:S06]  /*e6b0*/  PRMT R117, RZ, 0x7610, R117 ;  /* 0x00007610ff757816 */ /* 0x004fcc0000000075 */
[----:B------:R-:W2:Y:S04]  /*e6c0*/  @P0 LDG.E.U16 R117, desc[UR8][R16.64] ;  /* 0x0000000810750981 */ /* 0x000ea8000c1e1500 */
[----:B------:R-:W5:Y:S04]  /*e6d0*/  LDL.LU.64 R16, [R1+0x1218] ;  /* 0x0012180001107983 */ /* 0x000f680000300a00 */
[----:B0-----:R-:W2:Y:S01]  /*e6e0*/  LDL.LU R88, [R1+0x1210] ;  /* 0x0012100001587983 */ /* 0x001ea20000300800 */
[----:B------:R-:W-:-:S03]  /*e6f0*/  PRMT R124, RZ, 0x7610, R124 ;  /* 0x00007610ff7c7816 */ /* 0x000fc6000000007c */
[----:B------:R0:W-:Y:S04]  /*e700*/  STS.U16 [R2+UR4+0x42c00], R115 ;  /* 0x042c007302007988 */ /* 0x0001e80008000404 */
[----:B------:R-:W4:Y:S04]  /*e710*/  @P0 LDG.E.U16 R124, desc[UR8][R18.64] ;  /* 0x00000008127c0981 */ /* 0x000f28000c1e1500 */
[----:B---3--:R1:W-:Y:S04]  /*e720*/  STS.U16 [R2+UR4+0x43000], R114 ;  /* 0x0430007202007988 */ /* 0x0083e80008000404 */
[----:B------:R-:W5:Y:S04]  /*e730*/  LDL.LU.64 R18, [R1+0x1208] ;  /* 0x0012080001127983 */ /* 0x000f680000300a00 */
[----:B0-----:R-:W3:Y:S01]  /*e740*/  LDL.LU R115, [R1+0x1200] ;  /* 0x0012000001737983 */ /* 0x001ee20000300800 */
[----:B--2---:R-:W-:-:S06]  /*e750*/  PRMT R88, RZ, 0x7610, R88 ;  /* 0x00007610ff587816 */ /* 0x004fcc0000000058 */
[----:B------:R-:W2:Y:S04]  /*e760*/  @P0 LDG.E.U16 R88, desc[UR8][R20.64] ;  /* 0x0000000814580981 */ /* 0x000ea8000c1e1500 */
[----:B------:R-:W5:Y:S04]  /*e770*/  LDL.LU.64 R20, [R1+0x11f8] ;  /* 0x0011f80001147983 */ /* 0x000f680000300a00 */
[----:B-1----:R-:W2:Y:S01]  /*e780*/  LDL.LU R114, [R1+0x11f0] ;  /* 0x0011f00001727983 */ /* 0x002ea20000300800 */
[----:B---3--:R-:W-:-:S03]  /*e790*/  PRMT R115, RZ, 0x7610, R115 ;  /* 0x00007610ff737816 */ /* 0x008fc60000000073 */
[----:B----4-:R0:W-:Y:S04]  /*e7a0*/  STS.U16 [R2+UR4+0x43400], R125 ;  /* 0x0434007d02007988 */ /* 0x0101e80008000404 */
[----:B------:R1:W-:Y:S04]  /*e7b0*/  STS.U16 [R2+UR4+0x43800], R3 ;  /* 0x0438000302007988 */ /* 0x0003e80008000404 */
[----:B------:R3:W-:Y:S01]  /*e7c0*/  STS.U16 [R2+UR4+0x43c00], R117 ;  /* 0x043c007502007988 */ /* 0x0007e20008000404 */
[----:B0-----:R-:W-:-:S03]  /*e7d0*/  PRMT R125, RZ, 0x7610, R125 ;  /* 0x00007610ff7d7816 */ /* 0x001fc6000000007d */
[----:B------:R-:W4:Y:S01]  /*e7e0*/  @P0 LDG.E.U16 R115, desc[UR8][R22.64] ;  /* 0x0000000816730981 */ /* 0x000f22000c1e1500 */
[----:B-1----:R-:W-:-:S03]  /*e7f0*/  PRMT R3, RZ, 0x7610, R3 ;  /* 0x00007610ff037816 */ /* 0x002fc60000000003 */
[----:B------:R-:W4:Y:S01]  /*e800*/  @P0 LDG.E.U16 R125, desc[UR8][R26.64] ;  /* 0x000000081a7d0981 */ /* 0x000f22000c1e1500 */
[----:B---3--:R-:W-:-:S03]  /*e810*/  LOP3.LUT R117, R2, 0x20, RZ, 0x3c, !PT ;  /* 0x0000002002757812 */ /* 0x008fc600078e3cff */
[----:B------:R0:W3:Y:S04]  /*e820*/  @P0 LDG.E.U16 R3, desc[UR8][R38.64] ;  /* 0x0000000826030981 */ /* 0x0000e8000c1e1500 */
[----:B------:R1:W5:Y:S04]  /*e830*/  LDL.LU.64 R22, [R1+0x11e8] ;  /* 0x0011e80001167983 */ /* 0x0003680000300a00 */
[----:B------:R0:W-:Y:S04]  /*e840*/  STS.U16 [R117+UR4+0x40100], R124 ;  /* 0x0401007c75007988 */ /* 0x0001e80008000404 */
[----:B--2---:R2:W-:Y:S01]  /*e850*/  STS.U16 [R117+UR4+0x40500], R88 ;  /* 0x0405005875007988 */ /* 0x0045e20008000404 */
[----:B------:R-:W-:-:S06]  /*e860*/  PRMT R114, RZ, 0x7610, R114 ;  /* 0x00007610ff727816 */ /* 0x000fcc0000000072 */
[----:B------:R-:W3:Y:S04]  /*e870*/  @P0 LDG.E.U16 R114, desc[UR8][R24.64] ;  /* 0x0000000818720981 */ /* 0x000ee8000c1e1500 */
[----:B------:R1:W5:Y:S04]  /*e880*/  LDL.LU.64 R24, [R1+0x11e0] ;  /* 0x0011e00001187983 */ /* 0x0003680000300a00 */
[----:B------:R1:W5:Y:S04]  /*e890*/  LDL.LU.64 R26, [R1+0x11d8] ;  /* 0x0011d800011a7983 */ /* 0x0003680000300a00 */
[----:B0-----:R1:W5:Y:S04]  /*e8a0*/  LDL.LU R124, [R1+0x11d0] ;  /* 0x0011d000017c7983 */ /* 0x0013680000300800 */
[----:B------:R-:W3:Y:S04]  /*e8b0*/  LDL.LU.64 R38, [R1+0x11c8] ;  /* 0x0011c80001267983 */ /* 0x000ee80000300a00 */
[----:B--2---:R-:W2:Y:S04]  /*e8c0*/  LDL.LU R88, [R1+0x11c0] ;  /* 0x0011c00001587983 */ /* 0x004ea80000300800 */
[----:B----4-:R0:W-:Y:S04]  /*e8d0*/  STS.U16 [R117+UR4+0x40900], R115 ;  /* 0x0409007375007988 */ /* 0x0101e80008000404 */
[----:B---3--:R3:W-:Y:S01]  /*e8e0*/  STS.U16 [R117+UR4+0x40d00], R114 ;  /* 0x040d007275007988 */ /* 0x0087e20008000404 */
[----:B------:R-:W-:-:S02]  /*e8f0*/  PRMT R39, RZ, 0x7610, R39 ;  /* 0x00007610ff277816 */ /* 0x000fc40000000027 */
[----:B--2---:R-:W-:-:S04]  /*e900*/  PRMT R88, RZ, 0x7610, R88 ;  /* 0x00007610ff587816 */ /* 0x004fc80000000058 */
[----:B------:R-:W2:Y:S04]  /*e910*/  @P0 LDG.E.U16 R39, desc[UR8][R28.64] ;  /* 0x000000081c270981 */ /* 0x000ea8000c1e1500 */
[----:B------:R-:W4:Y:S04]  /*e920*/  @P0 LDG.E.U16 R88, desc[UR8][R30.64] ;  /* 0x000000081e580981 */ /* 0x000f28000c1e1500 */
[----:B------:R1:W5:Y:S04]  /*e930*/  LDL.LU.64 R28, [R1+0x11b8] ;  /* 0x0011b800011c7983 */ /* 0x0003680000300a00 */
[----:B0-----:R-:W4:Y:S04]  /*e940*/  LDL.LU R115, [R1+0x11b0] ;  /* 0x0011b00001737983 */ /* 0x001f280000300800 */
[----:B------:R1:W5:Y:S04]  /*e950*/  LDL.LU.64 R30, [R1+0x11a8] ;  /* 0x0011a800011e7983 */ /* 0x0003680000300a00 */
[----:B---3--:R-:W3:Y:S04]  /*e960*/  LDL.LU R114, [R1+0x11a0] ;  /* 0x0011a00001727983 */ /* 0x008ee80000300800 */
[----:B------:R0:W-:Y:S04]  /*e970*/  STS.U16 [R117+UR4+0x41100], R125 ;  /* 0x0411007d75007988 */ /* 0x0001e80008000404 */
[----:B------:R1:W-:Y:S01]  /*e980*/  STS.U16 [R117+UR4+0x41500], R3 ;  /* 0x0415000375007988 */ /* 0x0003e20008000404 */
[----:B0-----:R-:W-:-:S02]  /*e990*/  PRMT R125, RZ, 0x7610, R125 ;  /* 0x00007610ff7d7816 */ /* 0x001fc4000000007d */
[----:B-1----:R-:W-:-:S04]  /*e9a0*/  PRMT R3, RZ, 0x7610, R3 ;  /* 0x00007610ff037816 */ /* 0x002fc80000000003 */
[----:B------:R-:W3:Y:S04]  /*e9b0*/  @P0 LDG.E.U16 R125, desc[UR8][R36.64] ;  /* 0x00000008247d0981 */ /* 0x000ee8000c1e1500 */
[----:B------:R-:W3:Y:S04]  /*e9c0*/  @P0 LDG.E.U16 R3, desc[UR8][R40.64] ;  /* 0x0000000828030981 */ /* 0x000ee8000c1e1500 */
[----:B--2---:R0:W-:Y:S01]  /*e9d0*/  STS.U16 [R117+UR4+0x41900], R39 ;  /* 0x0419002775007988 */ /* 0x0041e20008000404 */
[----:B----4-:R-:W-:Y:S02]  /*e9e0*/  PRMT R115, RZ, 0x7610, R115 ;  /* 0x00007610ff737816 */ /* 0x010fe40000000073 */
[----:B---3--:R-:W-:-:S04]  /*e9f0*/  PRMT R114, RZ, 0x7610, R114 ;  /* 0x00007610ff727816 */ /* 0x008fc80000000072 */
[----:B------:R-:W2:Y:S04]  /*ea00*/  @P0 LDG.E.U16 R115, desc[UR8][R32.64] ;  /* 0x0000000820730981 */ /* 0x000ea8000c1e1500 */
[----:B------:R-:W3:Y:S04]  /*ea10*/  @P0 LDG.E.U16 R114, desc[UR8][R34.64] ;  /* 0x0000000822720981 */ /* 0x000ee8000c1e1500 */
[----:B------:R1:W5:Y:S04]  /*ea20*/  LDL.LU.64 R32, [R1+0x1198] ;  /* 0x0011980001207983 */ /* 0x0003680000300a00 */
[----:B------:R1:W5:Y:S04]  /*ea30*/  LDL.LU.64 R34, [R1+0x1190] ;  /* 0x0011900001227983 */ /* 0x0003680000300a00 */
[----:B------:R1:W5:Y:S04]  /*ea40*/  LDL.LU.64 R36, [R1+0x1188] ;  /* 0x0011880001247983 */ /* 0x0003680000300a00 */
[----:B0-----:R1:W5:Y:S04]  /*ea50*/  LDL.LU R39, [R1+0x1180] ;  /* 0x0011800001277983 */ /* 0x0013680000300800 */
[----:B------:R1:W5:Y:S04]  /*ea60*/  LDL.LU.64 R40, [R1+0x1178] ;  /* 0x0011780001287983 */ /* 0x0003680000300a00 */
[----:B------:R0:W-:Y:S04]  /*ea70*/  STS.U16 [R117+UR4+0x41d00], R88 ;  /* 0x041d005875007988 */ /* 0x0001e80008000404 */
[----:B0-----:R-:W4:Y:S04]  /*ea80*/  LDL.LU R88, [R1+0x1170] ;  /* 0x0011700001587983 */ /* 0x001f280000300800 */
[----:B--2---:R0:W-:Y:S01]  /*ea90*/  STS.U16 [R117+UR4+0x42100], R115 ;  /* 0x0421007375007988 */ /* 0x0041e20008000404 */
[----:B----4-:R-:W-:-:S06]  /*eaa0*/  PRMT R88, RZ, 0x7610, R88 ;  /* 0x00007610ff587816 */ /* 0x010fcc0000000058 */
[----:B------:R-:W2:Y:S04]  /*eab0*/  @P0 LDG.E.U16 R88, desc[UR8][R42.64] ;  /* 0x000000082a580981 */ /* 0x000ea8000c1e1500 */
[----:B------:R1:W5:Y:S04]  /*eac0*/  LDL.LU.64 R42, [R1+0x1168] ;  /* 0x00116800012a7983 */ /* 0x0003680000300a00 */
[----:B0-----:R-:W4:Y:S04]  /*ead0*/  LDL.LU R115, [R1+0x1160] ;  /* 0x0011600001737983 */ /* 0x001f280000300800 */
[----:B---3--:R0:W-:Y:S01]  /*eae0*/  STS.U16 [R117+UR4+0x42500], R114 ;  /* 0x0425007275007988 */ /* 0x0081e20008000404 */
[----:B----4-:R-:W-:-:S06]  /*eaf0*/  PRMT R115, RZ, 0x7610, R115 ;  /* 0x00007610ff737816 */ /* 0x010fcc0000000073 */
[----:B------:R-:W3:Y:S04]  /*eb00*/  @P0 LDG.E.U16 R115, desc[UR8][R44.64] ;  /* 0x000000082c730981 */ /* 0x000ee8000c1e1500 */
[----:B------:R1:W5:Y:S04]  /*eb10*/  LDL.LU.64 R44, [R1+0x1158] ;  /* 0x00115800012c7983 */ /* 0x0003680000300a00 */
[----:B0-----:R-:W4:Y:S04]  /*eb20*/  LDL.LU R114, [R1+0x1150] ;  /* 0x0011500001727983 */ /* 0x001f280000300800 */
[----:B------:R0:W-:Y:S04]  /*eb30*/  STS.U16 [R117+UR4+0x42900], R125 ;  /* 0x0429007d75007988 */ /* 0x0001e80008000404 */
[----:B------:R1:W-:Y:S01]  /*eb40*/  STS.U16 [R117+UR4+0x42d00], R3 ;  /* 0x042d000375007988 */ /* 0x0003e20008000404 */
[----:B0-----:R-:W-:-:S02]  /*eb50*/  PRMT R125, RZ, 0x7610, R125 ;  /* 0x00007610ff7d7816 */ /* 0x001fc4000000007d */
[----:B-1----:R-:W-:-:S04]  /*eb60*/  PRMT R3, RZ, 0x7610, R3 ;  /* 0x00007610ff037816 */ /* 0x002fc80000000003 */
[----:B------:R-:W3:Y:S04]  /*eb70*/  @P0 LDG.E.U16 R125, desc[UR8][R48.64] ;  /* 0x00000008307d0981 */ /* 0x000ee8000c1e1500 */
[----:B------:R-:W3:Y:S04]  /*eb80*/  @P0 LDG.E.U16 R3, desc[UR8][R50.64] ;  /* 0x0000000832030981 */ /* 0x000ee8000c1e1500 */
[----:B--2---:R0:W-:Y:S01]  /*eb90*/  STS.U16 [R117+UR4+0x43100], R88 ;  /* 0x0431005875007988 */ /* 0x0041e20008000404 */
[----:B----4-:R-:W-:-:S06]  /*eba0*/  PRMT R114, RZ, 0x7610, R114 ;  /* 0x00007610ff727816 */ /* 0x010fcc0000000072 */
[----:B------:R-:W2:Y:S04]  /*ebb0*/  @P0 LDG.E.U16 R114, desc[UR8][R46.64] ;  /* 0x000000082e720981 */ /* 0x000ea8000c1e1500 */
[----:B------:R1:W5:Y:S04]  /*ebc0*/  LDL.LU.64 R46, [R1+0x1148] ;  /* 0x00114800012e7983 */ /* 0x0003680000300a00 */
[----:B------:R1:W5:Y:S04]  /*ebd0*/  LDL.LU.64 R48, [R1+0x1140] ;  /* 0x0011400001307983 */ /* 0x0003680000300a00 */
[----:B------:R1:W5:Y:S04]  /*ebe0*/  LDL.LU.64 R50, [R1+0x1138] ;  /* 0x0011380001327983 */ /* 0x0003680000300a00 */
[----:B0-----:R-:W4:Y:S04]  /*ebf0*/  LDL.LU R88, [R1+0x1130] ;  /* 0x0011300001587983 */ /* 0x001f280000300800 */
[----:B---3--:R0:W-:Y:S01]  /*ec00*/  STS.U16 [R117+UR4+0x43500], R115 ;  /* 0x0435007375007988 */ /* 0x0081e20008000404 */
[----:B----4-:R-:W-:-:S06]  /*ec10*/  PRMT R88, RZ, 0x7610, R88 ;  /* 0x00007610ff587816 */ /* 0x010fcc0000000058 */
[----:B------:R-:W3:Y:S04]  /*ec20*/  @P0 LDG.E.U16 R88, desc[UR8][R52.64] ;  /* 0x0000000834580981 */ /* 0x000ee8000c1e1500 */
[----:B------:R1:W5:Y:S04]  /*ec30*/  LDL.LU.64 R52, [R1+0x1128] ;  /* 0x0011280001347983 */ /* 0x0003680000300a00 */
[----:B0-----:R-:W4:Y:S04]  /*ec40*/  LDL.LU R115, [R1+0x1120] ;  /* 0x0011200001737983 */ /* 0x001f280000300800 */
[----:B--2---:R0:W-:Y:S01]  /*ec50*/  STS.U16 [R117+UR4+0x43900], R114 ;  /* 0x0439007275007988 */ /* 0x0041e20008000404 */
[----:B----4-:R-:W-:-:S06]  /*ec60*/  PRMT R115, RZ, 0x7610, R115 ;  /* 0x00007610ff737816 */ /* 0x010fcc0000000073 */
[----:B------:R-:W2:Y:S04]  /*ec70*/  @P0 LDG.E.U16 R115, desc[UR8][R54.64] ;  /* 0x0000000836730981 */ /* 0x000ea8000c1e1500 */
[----:B------:R1:W5:Y:S04]  /*ec80*/  LDL.LU.64 R54, [R1+0x1118] ;  /* 0x0011180001367983 */ /* 0x0003680000300a00 */
[----:B0-----:R-:W4:Y:S04]  /*ec90*/  LDL.LU R114, [R1+0x1110] ;  /* 0x0011100001727983 */ /* 0x001f280000300800 */
[----:B------:R0:W-:Y:S02]  /*eca0*/  STS.U16 [R117+UR4+0x43d00], R125 ;  /* 0x043d007d75007988 */ /* 0x0001e40008000404 */
[----:B0-----:R-:W-:-:S02]  /*ecb0*/  PRMT R125, RZ, 0x7610, R125 ;  /* 0x00007610ff7d7816 */ /* 0x001fc4000000007d */
[----:B------:R-:W-:-:S04]  /*ecc0*/  LOP3.LUT R117, R2, 0x40, RZ, 0x3c, !PT ;  /* 0x0000004002757812 */ /* 0x000fc800078e3cff */
[----:B------:R-:W2:Y:S04]  /*ecd0*/  @P0 LDG.E.U16 R125, desc[UR8][R58.64] ;  /* 0x000000083a7d0981 */ /* 0x000ea8000c1e1500 */
[----:B------:R0:W-:Y:S04]  /*ece0*/  STS.U16 [R117+UR4+0x40200], R3 ;  /* 0x0402000375007988 */ /* 0x0001e80008000404 */
[----:B---3--:R3:W-:Y:S01]  /*ecf0*/  STS.U16 [R117+UR4+0x40600], R88 ;  /* 0x0406005875007988 */ /* 0x0087e20008000404 */
[----:B0-----:R-:W-:-:S06]  /*ed00*/  PRMT R3, RZ, 0x7610, R3 ;  /* 0x00007610ff037816 */ /* 0x001fcc0000000003 */
[----:B------:R-:W2:Y:S01]  /*ed10*/  @P0 LDG.E.U16 R3, desc[UR8][R60.64] ;  /* 0x000000083c030981 */ /* 0x000ea2000c1e1500 */
[----:B----4-:R-:W-:-:S06]  /*ed20*/  PRMT R114, RZ, 0x7610, R114 ;  /* 0x00007610ff727816 */ /* 0x010fcc0000000072 */
[----:B------:R-:W4:Y:S04]  /*ed30*/  @P0 LDG.E.U16 R114, desc[UR8][R56.64] ;  /* 0x0000000838720981 */ /* 0x000f28000c1e1500 */
[----:B------:R1:W5:Y:S04]  /*ed40*/  LDL.LU.64 R56, [R1+0x1108] ;  /* 0x0011080001387983 */ /* 0x0003680000300a00 */
[----:B------:R1:W5:Y:S04]  /*ed50*/  LDL.LU.64 R58, [R1+0x1100] ;  /* 0x00110000013a7983 */ /* 0x0003680000300a00 */
[----:B---3--:R-:W3:Y:S04]  /*ed60*/  LDL.LU R88, [R1+0x10f8] ;  /* 0x0010f80001587983 */ /* 0x008ee80000300800 */
[----:B------:R1:W5:Y:S04]  /*ed70*/  LDL.LU.64 R60, [R1+0x10f0] ;  /* 0x0010f000013c7983 */ /* 0x0003680000300a00 */
[----:B--2---:R0:W-:Y:S04]  /*ed80*/  STS.U16 [R117+UR4+0x40a00], R115 ;  /* 0x040a007375007988 */ /* 0x0041e80008000404 */
[----:B0-----:R-:W2:Y:S04]  /*ed90*/  LDL.LU R115, [R1+0x10e8] ;  /* 0x0010e80001737983 */ /* 0x001ea80000300800 */
[----:B----4-:R0:W-:Y:S01]  /*eda0*/  STS.U16 [R117+UR4+0x40e00], R114 ;  /* 0x040e007275007988 */ /* 0x0101e20008000404 */
[----:B---3--:R-:W-:-:S06]  /*edb0*/  PRMT R88, RZ, 0x7610, R88 ;  /* 0x00007610ff587816 */ /* 0x008fcc0000000058 */
[----:B------:R-:W3:Y:S04]  /*edc0*/  @P0 LDG.E.U16 R88, desc[UR8][R62.64] ;  /* 0x000000083e580981 */ /* 0x000ee8000c1e1500 */
[----:B------:R1:W5:Y:S04]  /*edd0*/  LDL.LU.64 R62, [R1+0x10e0] ;  /* 0x0010e000013e7983 */ /* 0x0003680000300a00 */
[----:B0-----:R-:W4:Y:S01]  /*ede0*/  LDL.LU R114, [R1+0x10d8] ;  /* 0x0010d80001727983 */ /* 0x001f220000300800 */
[----:B--2---:R-:W-:-:S06]  /*edf0*/  PRMT R115, RZ, 0x7610, R115 ;  /* 0x00007610ff737816 */ /* 0x004fcc0000000073 */
[----:B------:R-:W2:Y:S04]  /*ee00*/  @P0 LDG.E.U16 R115, desc[UR8][R64.64] ;  /* 0x0000000840730981 */ /* 0x000ea8000c1e1500 */
[----:B------:R0:W-:Y:S04]  /*ee10*/  STS.U16 [R117+UR4+0x41200], R125 ;  /* 0x0412007d75007988 */ /* 0x0001e80008000404 */
[----:B------:R1:W-:Y:S04]  /*ee20*/  STS.U16 [R117+UR4+0x41600], R3 ;  /* 0x0416000375007988 */ /* 0x0003e80008000404 */
[----:B------:R1:W5:Y:S01]  /*ee30*/  LDL.LU.64 R64, [R1+0x10d0] ;  /* 0x0010d00001407983 */ /* 0x0003620000300a00 */
[----:B0-----:R-:W-:-:S06]  /*ee40*/  PRMT R125, RZ, 0x7610, R125 ;  /* 0x00007610ff7d7816 */ /* 0x001fcc000000007d */
[----:B------:R-:W2:Y:S01]  /*ee50*/  @P0 LDG.E.U16 R125, desc[UR8][R68.64] ;  /* 0x00000008447d0981 */ /* 0x000ea2000c1e1500 */
[----:B-1----:R-:W-:-:S06]  /*ee60*/  PRMT R3, RZ, 0x7610, R3 ;  /* 0x00007610ff037816 */ /* 0x002fcc0000000003 */
[----:B------:R-:W2:Y:S04]  /*ee70*/  @P0 LDG.E.U16 R3, desc[UR8][R70.64] ;  /* 0x0000000846030981 */ /* 0x000ea8000c1e1500 */
[----:B---3--:R0:W-:Y:S01]  /*ee80*/  STS.U16 [R117+UR4+0x41a00], R88 ;  /* 0x041a005875007988 */ /* 0x0081e20008000404 */
[----:B----4-:R-:W-:-:S06]  /*ee90*/  PRMT R114, RZ, 0x7610, R114 ;  /* 0x00007610ff727816 */ /* 0x010fcc0000000072 */
[----:B------:R-:W3:Y:S04]  /*eea0*/  @P0 LDG.E.U16 R114, desc[UR8][R66.64] ;  /* 0x0000000842720981 */ /* 0x000ee8000c1e1500 */
[----:B------:R1:W5:Y:S04]  /*eeb0*/  LDL.LU.64 R66, [R1+0x10c8] ;  /* 0x0010c80001427983 */ /* 0x0003680000300a00 */
[----:B------:R1:W5:Y:S04]  /*eec0*/  LDL.LU.64 R68, [R1+0x10c0] ;  /* 0x0010c00001447983 */ /* 0x0003680000300a00 */
[----:B0-----:R-:W4:Y:S04]  /*eed0*/  LDL.LU R88, [R1+0x10b8] ;  /* 0x0010b80001587983 */ /* 0x001f280000300800 */
[----:B------:R1:W5:Y:S04]  /*eee0*/  LDL.LU.64 R70, [R1+0x10b0] ;  /* 0x0010b00001467983 */ /* 0x0003680000300a00 */
[----:B--2---:R0:W-:Y:S04]  /*eef0*/  STS.U16 [R117+UR4+0x41e00], R115 ;  /* 0x041e007375007988 */ /* 0x0041e80008000404 */
[----:B0-----:R-:W2:Y:S04]  /*ef00*/  LDL.LU R115, [R1+0x10a8] ;  /* 0x0010a80001737983 */ /* 0x001ea80000300800 */
[----:B---3--:R0:W-:Y:S01]  /*ef10*/  STS.U16 [R117+UR4+0x42200], R114 ;  /* 0x0422007275007988 */ /* 0x0081e20008000404 */
[----:B----4-:R-:W-:-:S06]  /*ef20*/  PRMT R88, RZ, 0x7610, R88 ;  /* 0x00007610ff587816 */ /* 0x010fcc0000000058 */
        /* <DEDUP_REMOVED lines=8> */
[----:B0-----:R-:W-:-:S02]  /*efb0*/  PRMT R125, RZ, 0x7610, R125 ;  /* 0x00007610ff7d7816 */ /* 0x001fc4000000007d */
[----:B-1----:R-:W-:-:S04]  /*efc0*/  PRMT R3, RZ, 0x7610, R3 ;  /* 0x00007610ff037816 */ /* 0x002fc80000000003 */
[----:B------:R-:W2:Y:S04]  /*efd0*/  @P0 LDG.E.U16 R125, desc[UR8][R78.64] ;  /* 0x000000084e7d0981 */ /* 0x000ea8000c1e1500 */
[----:B------:R-:W2:Y:S04]  /*efe0*/  @P0 LDG.E.U16 R3, desc[UR8][R80.64] ;  /* 0x0000000850030981 */ /* 0x000ea8000c1e1500 */
[----:B---3--:R0:W-:Y:S01]  /*eff0*/  STS.U16 [R117+UR4+0x42e00], R88 ;  /* 0x042e005875007988 */ /* 0x0081e20008000404 */
[----:B----4-:R-:W-:-:S06]  /*f000*/  PRMT R114, RZ, 0x7610, R114 ;  /* 0x00007610ff727816 */ /* 0x010fcc0000000072 */
[----:B------:R-:W3:Y:S04]  /*f010*/  @P0 LDG.E.U16 R114, desc[UR8][R76.64] ;  /* 0x000000084c720981 */ /* 0x000ee8000c1e1500 */
[----:B--2---:R1:W-:Y:S04]  /*f020*/  STS.U16 [R117+UR4+0x43200], R115 ;  /* 0x0432007375007988 */ /* 0x0043e80008000404 */
[----:B------:R2:W5:Y:S04]  /*f030*/  LDL.LU.64 R76, [R1+0x1088] ;  /* 0x00108800014c7983 */ /* 0x0005680000300a00 */
[----:B------:R2:W5:Y:S04]  /*f040*/  LDL.LU.64 R78, [R1+0x1080] ;  /* 0x00108000014e7983 */ /* 0x0005680000300a00 */
[----:B0-----:R2:W5:Y:S04]  /*f050*/  LDL.LU R88, [R1+0x1078] ;  /* 0x0010780001587983 */ /* 0x0015680000300800 */
[----:B------:R2:W5:Y:S04]  /*f060*/  LDL.LU.64 R80, [R1+0x1070] ;  /* 0x0010700001507983 */ /* 0x0005680000300a00 */
[----:B-1----:R-:W4:Y:S04]  /*f070*/  LDL.LU R115, [R1+0x1068] ;  /* 0x0010680001737983 */ /* 0x002f280000300800 */
        /* <DEDUP_REMOVED lines=8> */
[----:B-1----:R-:W-:Y:S02]  /*f100*/  LOP3.LUT R117, R2, 0x60, RZ, 0x3c, !PT ;  /* 0x0000006002757812 */ /* 0x002fe400078e3cff */
[----:B------:R-:W-:Y:S02]  /*f110*/  PRMT R3, RZ, 0x7610, R3 ;  /* 0x00007610ff037816 */ /* 0x000fe40000000003 */
[----:B------:R-:W2:Y:S04]  /*f120*/  @P0 LDG.E.U16 R125, desc[UR8][R86.64] ;  /* 0x00000008567d0981 */ /* 0x000ea8000c1e1500 */
[----:B------:R0:W-:Y:S04]  /*f130*/  STS.U16 [R117+UR4+0x43f00], R89 ;  /* 0x043f005975007988 */ /* 0x0001e80008000404 */
[----:B------:R-:W2:Y:S04]  /*f140*/  @P0 LDG.E.U16 R3, desc[UR8][R90.64] ;  /* 0x000000085a030981 */ /* 0x000ea8000c1e1500 */
[----:B---3--:R1:W-:Y:S01]  /*f150*/  STS.U16 [R117+UR4+0x40300], R115 ;  /* 0x0403007375007988 */ /* 0x0083e20008000404 */
[----:B----4-:R-:W-:-:S06]  /*f160*/  PRMT R114, RZ, 0x7610, R114 ;  /* 0x00007610ff727816 */ /* 0x010fcc0000000072 */
[----:B------:R-:W3:Y:S04]  /*f170*/  @P0 LDG.E.U16 R114, desc[UR8][R84.64] ;  /* 0x0000000854720981 */ /* 0x000ee8000c1e1500 */
[----:B------:R4:W5:Y:S04]  /*f180*/  LDL.LU.64 R84, [R1+0x1050] ;  /* 0x0010500001547983 */ /* 0x0009680000300a00 */
[----:B------:R4:W5:Y:S04]  /*f190*/  LDL.LU.64 R86, [R1+0x1048] ;  /* 0x0010480001567983 */ /* 0x0009680000300a00 */
[----:B0-----:R4:W5:Y:S04]  /*f1a0*/  LDL.LU R89, [R1+0x1040] ;  /* 0x0010400001597983 */ /* 0x0019680000300800 */
[----:B------:R4:W5:Y:S04]  /*f1b0*/  LDL.LU.64 R90, [R1+0x1038] ;  /* 0x00103800015a7983 */ /* 0x0009680000300a00 */
[----:B-1----:R-:W2:Y:S04]  /*f1c0*/  LDL.LU R115, [R1+0x1030] ;  /* 0x0010300001737983 */ /* 0x002ea80000300800 */
[----:B---3--:R0:W-:Y:S01]  /*f1d0*/  STS.U16 [R117+UR4+0x40700], R114 ;  /* 0x0407007275007988 */ /* 0x0081e20008000404 */
[----:B--2---:R-:W-:-:S06]  /*f1e0*/  PRMT R115, RZ, 0x7610, R115 ;  /* 0x00007610ff737816 */ /* 0x004fcc0000000073 */
[----:B------:R-:W2:Y:S04]  /*f1f0*/  @P0 LDG.E.U16 R115, desc[UR8][R92.64] ;  /* 0x000000085c730981 */ /* 0x000ea8000c1e1500 */
[----:B------:R4:W5:Y:S04]  /*f200*/  LDL.LU.64 R92, [R1+0x1028] ;  /* 0x00102800015c7983 */ /* 0x0009680000300a00 */
[----:B0-----:R-:W3:Y:S04]  /*f210*/  LDL.LU R114, [R1+0x1020] ;  /* 0x0010200001727983 */ /* 0x001ee80000300800 */
[----:B------:R0:W-:Y:S04]  /*f220*/  STS.U16 [R117+UR4+0x40b00], R125 ;  /* 0x040b007d75007988 */ /* 0x0001e80008000404 */
[----:B------:R1:W-:Y:S01]  /*f230*/  STS.U16 [R117+UR4+0x40f00], R3 ;  /* 0x040f000375007988 */ /* 0x0003e20008000404 */
[----:B0-----:R-:W-:-:S02]  /*f240*/  PRMT R125, RZ, 0x7610, R125 ;  /* 0x00007610ff7d7816 */ /* 0x001fc4000000007d */
[----:B-1----:R-:W-:-:S04]  /*f250*/  PRMT R3, RZ, 0x7610, R3 ;  /* 0x00007610ff037816 */ /* 0x002fc80000000003 */
[----:B------:R-:W4:Y:S04]  /*f260*/  @P0 LDG.E.U16 R125, desc[UR8][R96.64] ;  /* 0x00000008607d0981 */ /* 0x000f28000c1e1500 */
[----:B------:R-:W4:Y:S04]  /*f270*/  @P0 LDG.E.U16 R3, desc[UR8][R98.64] ;  /* 0x0000000862030981 */ /* 0x000f28000c1e1500 */
[----:B--2---:R0:W-:Y:S01]  /*f280*/  STS.U16 [R117+UR4+0x41300], R115 ;  /* 0x0413007375007988 */ /* 0x0041e20008000404 */
[----:B---3--:R-:W-:-:S06]  /*f290*/  PRMT R114, RZ, 0x7610, R114 ;  /* 0x00007610ff727816 */ /* 0x008fcc0000000072 */
[----:B------:R-:W2:Y:S04]  /*f2a0*/  @P0 LDG.E.U16 R114, desc[UR8][R94.64] ;  /* 0x000000085e720981 */ /* 0x000ea8000c1e1500 */
[----:B------:R1:W5:Y:S04]  /*f2b0*/  LDL.LU.64 R94, [R1+0x1018] ;  /* 0x00101800015e7983 */ /* 0x0003680000300a00 */
[----:B------:R1:W5:Y:S04]  /*f2c0*/  LDL.LU.64 R96, [R1+0x1010] ;  /* 0x0010100001607983 */ /* 0x0003680000300a00 */
[----:B------:R1:W5:Y:S04]  /*f2d0*/  LDL.LU.64 R98, [R1+0x1008] ;  /* 0x0010080001627983 */ /* 0x0003680000300a00 */
[----:B0-----:R-:W3:Y:S04]  /*f2e0*/  LDL.LU R115, [R1+0x1000] ;  /* 0x0010000001737983 */ /* 0x001ee80000300800 */
[----:B--2---:R0:W-:Y:S01]  /*f2f0*/  STS.U16 [R117+UR4+0x41700], R114 ;  /* 0x0417007275007988 */ /* 0x0041e20008000404 */
[----:B---3--:R-:W-:-:S06]  /*f300*/  PRMT R115, RZ, 0x7610, R115 ;  /* 0x00007610ff737816 */ /* 0x008fcc0000000073 */
[----:B------:R-:W2:Y:S04]  /*f310*/  @P0 LDG.E.U16 R115, desc[UR8][R110.64] ;  /* 0x000000086e730981 */ /* 0x000ea8000c1e1500 */
[----:B------:R-:W3:Y:S04]  /*f320*/  LDL.LU.64 R110, [R1+0xff8] ;  /* 0x000ff800016e7983 */ /* 0x000ee80000300a00 */
[----:B0-----:R-:W3:Y:S04]  /*f330*/  LDL.LU R114, [R1+0xff0] ;  /* 0x000ff00001727983 */ /* 0x001ee80000300800 */
[----:B----4-:R-:W-:Y:S04]  /*f340*/  STS.U16 [R117+UR4+0x41b00], R125 ;  /* 0x041b007d75007988 */ /* 0x010fe80008000404 */
[----:B------:R-:W-:Y:S04]  /*f350*/  STS.U16 [R117+UR4+0x41f00], R3 ;  /* 0x041f000375007988 */ /* 0x000fe80008000404 */
[----:B--2---:R0:W-:Y:S01]  /*f360*/  STS.U16 [R117+UR4+0x42300], R115 ;  /* 0x0423007375007988 */ /* 0x0041e20008000404 */
[----:B---3--:R-:W-:-:S02]  /*f370*/  PRMT R110, RZ, 0x7610, R110 ;  /* 0x00007610ff6e7816 */ /* 0x008fc4000000006e */
[----:B------:R-:W-:Y:S02]  /*f380*/  PRMT R111, RZ, 0x7610, R111 ;  /* 0x00007610ff6f7816 */ /* 0x000fe4000000006f */
[----:B------:R-:W-:Y:S02]  /*f390*/  PRMT R114, RZ, 0x7610, R114 ;  /* 0x00007610ff727816 */ /* 0x000fe40000000072 */
[----:B------:R-:W2:Y:S04]  /*f3a0*/  @P0 LDG.E.U16 R110, desc[UR8][R100.64] ;  /* 0x00000008646e0981 */ /* 0x000ea8000c1e1500 */
[----:B------:R-:W3:Y:S04]  /*f3b0*/  @P0 LDG.E.U16 R111, desc[UR8][R102.64] ;  /* 0x00000008666f0981 */ /* 0x000ee8000c1e1500 */
[----:B------:R-:W4:Y:S04]  /*f3c0*/  @P0 LDG.E.U16 R114, desc[UR8][R104.64] ;  /* 0x0000000868720981 */ /* 0x000f28000c1e1500 */
[----:B------:R1:W5:Y:S04]  /*f3d0*/  LDL.LU.64 R100, [R1+0xfe8] ;  /* 0x000fe80001647983 */ /* 0x0003680000300a00 */
[----:B------:R1:W5:Y:S04]  /*f3e0*/  LDL.LU.64 R102, [R1+0xfe0] ;  /* 0x000fe00001667983 */ /* 0x0003680000300a00 */
[----:B------:R1:W5:Y:S04]  /*f3f0*/  LDL.LU.64 R104, [R1+0xfd8] ;  /* 0x000fd80001687983 */ /* 0x0003680000300a00 */
[----:B0-----:R-:W2:Y:S01]  /*f400*/  LDL.LU R115, [R1+0xfd0] ;  /* 0x000fd00001737983 */ /* 0x001ea20000300800 */
[----:B------:R-:W-:-:S02]  /*f410*/  PRMT R125, RZ, 0x7610, R125 ;  /* 0x00007610ff7d7816 */ /* 0x000fc4000000007d */
[----:B------:R-:W-:-:S04]  /*f420*/  PRMT R3, RZ, 0x7610, R3 ;  /* 0x00007610ff037816 */ /* 0x000fc80000000003 */
[----:B------:R-:W3:Y:S04]  /*f430*/  @P0 LDG.E.U16 R125, desc[UR8][R108.64] ;  /* 0x000000086c7d0981 */ /* 0x000ee8000c1e1500 */
[----:B------:R-:W3:Y:S01]  /*f440*/  @P0 LDG.E.U16 R3, desc[UR8][R112.64] ;  /* 0x0000000870030981 */ /* 0x000ee2000c1e1500 */
[----:B--2---:R-:W-:-:S06]  /*f450*/  PRMT R115, RZ, 0x7610, R115 ;  /* 0x00007610ff737816 */ /* 0x004fcc0000000073 */
[----:B------:R-:W2:Y:S04]  /*f460*/  @P0 LDG.E.U16 R115, desc[UR8][R106.64] ;  /* 0x000000086a730981 */ /* 0x000ea8000c1e1500 */
[----:B------:R0:W-:Y:S04]  /*f470*/  STS.U16 [R117+UR4+0x42700], R110 ;  /* 0x0427006e75007988 */ /* 0x0001e80008000404 */
[----:B---3--:R3:W-:Y:S04]  /*f480*/  STS.U16 [R117+UR4+0x42b00], R111 ;  /* 0x042b006f75007988 */ /* 0x0087e80008000404 */
[----:B------:R1:W5:Y:S04]  /*f490*/  LDL.LU.64 R106, [R1+0xfc8] ;  /* 0x000fc800016a7983 */ /* 0x0003680000300a00 */
[----:B0-----:R1:W5:Y:S04]  /*f4a0*/  LDL.LU R110, [R1+0xfc0] ;  /* 0x000fc000016e7983 */ /* 0x0013680000300800 */
[----:B------:R1:W5:Y:S01]  /*f4b0*/  LDL.LU.64 R108, [R1+0xfb8] ;  /* 0x000fb800016c7983 */ /* 0x0003620000300a00 */
[----:B------:R-:W-:-:S03]  /*f4c0*/  ISETP.LT.OR P0, PT, R116, 0x80, P1 ;  /* 0x000000807400780c */ /* 0x000fc60000f01670 */
[----:B---3--:R1:W5:Y:S04]  /*f4d0*/  LDL.LU R111, [R1+0xfb0] ;  /* 0x000fb000016f7983 */ /* 0x0083680000300800 */
[----:B------:R1:W5:Y:S04]  /*f4e0*/  LDL.LU.64 R112, [R1+0xfa8] ;  /* 0x000fa80001707983 */ /* 0x0003680000300a00 */
[----:B----4-:R0:W-:Y:S04]  /*f4f0*/  STS.U16 [R117+UR4+0x42f00], R114 ;  /* 0x042f007275007988 */ /* 0x0101e80008000404 */
[----:B0-----:R1:W5:Y:S04]  /*f500*/  LDL.LU R114, [R1+0xfa4] ;  /* 0x000fa40001727983 */ /* 0x0013680000300800 */
[----:B--2---:R0:W-:Y:S04]  /*f510*/  STS.U16 [R117+UR4+0x43300], R115 ;  /* 0x0433007375007988 */ /* 0x0041e80008000404 */
[----:B------:R-:W-:Y:S04]  /*f520*/  STS.U16 [R117+UR4+0x43700], R125 ;  /* 0x0437007d75007988 */ /* 0x000fe80008000404 */
[----:B------:R2:W-:Y:S04]  /*f530*/  STS.U16 [R117+UR4+0x43b00], R3 ;  /* 0x043b000375007988 */ /* 0x0005e80008000404 */
[----:B0-----:R1:W5:Y:S04]  /*f540*/  LDL.LU R115, [R1+0xfa0] ;  /* 0x000fa00001737983 */ /* 0x0013680000300800 */
[----:B------:R1:W5:Y:S04]  /*f550*/  LDL.LU R116, [R1+0xf9c] ;  /* 0x000f9c0001747983 */ /* 0x0003680000300800 */
[----:B--2---:R1:W5:Y:S01]  /*f560*/  LDL.LU R117, [R1+0xf98] ;  /* 0x000f980001757983 */ /* 0x0043620000300800 */
[----:B------:R0:W-:Y:S06]  /*f570*/  MEMBAR.ALL.CTA ;  /* 0x0000000000007992 */ /* 0x0001ec0000008000 */
[----:B0-----:R-:W0:Y:S01]  /*f580*/  FENCE.VIEW.ASYNC.S ;  /* 0x00000000000073c6 */ /* 0x001e220000000000 */
[----:B------:R-:W-:-:S04]  /*f590*/  IMAD.U32 R125, RZ, RZ, UR4 ;  /* 0x00000004ff7d7e24 */ /* 0x000fc8000f8e00ff */
[----:B------:R-:W-:-:S05]  /*f5a0*/  VIADD R125, R125, 0x20000 ;  /* 0x000200007d7d7836 */ /* 0x000fca0000000000 */
[----:B------:R-:W-:-:S04]  /*f5b0*/  SHF.R.U32.HI R125, RZ, 0x4, R125 ;  /* 0x00000004ff7d7819 */ /* 0x000fc8000001167d */
[----:B------:R-:W-:Y:S01]  /*f5c0*/  SGXT.U32 R3, R125, 0xe ;  /* 0x0000000e7d03781a */ /* 0x000fe20000000000 */
[----:B0-----:R-:W-:Y:S06]  /*f5d0*/  BAR.SYNC.DEFER_BLOCKING 0x0 ;  /* 0x0000000000007b1d */ /* 0x001fec0000010000 */
[----:B-1----:R-:W-:Y:S05]  /*f5e0*/  @P0 BRA `(.L_x_6) ;  /* 0x0000000800b80947 */ /* 0x002fea0003800000 */
[----:B-----5:R-:W-:Y:S04]  /*f5f0*/  STL.64 [R1+0xfa8], R6 ;  /* 0x000fa80601007387 */ /* 0x020fe80000100a00 */
[----:B------:R0:W-:Y:S04]  /*f600*/  STL.64 [R1+0xfa0], R4 ;  /* 0x000fa00401007387 */ /* 0x0001e80000100a00 */
[----:B0-----:R-:W2:Y:S01]  /*f610*/  LDL.LU.64 R4, [R1+0x658] ;  /* 0x0006580001047983 */ /* 0x001ea20000300a00 */
[----:B------:R-:W-:Y:S01]  /*f620*/  IMAD.U32 R3, RZ, RZ, UR4 ;  /* 0x00000004ff037e24 */ /* 0x000fe2000f8e00ff */
[----:B------:R-:W-:-:S02]  /*f630*/  ELECT P0, URZ, PT ;  /* 0x0000000000ff782f */ /* 0x000fc40003800000 */
[----:B------:R0:W-:Y:S02]  /*f640*/  STL [R1+0xf98], R0 ;  /* 0x000f980001007387 */ /* 0x0001e40000100800 */
[----:B------:R-:W-:-:S04]  /*f650*/  SHF.R.U32.HI R3, RZ, 0x4, R3 ;  /* 0x00000004ff037819 */ /* 0x000fc80000011603 */
[----:B------:R-:W-:-:S04]  /*f660*/  SGXT.U32 R3, R3, 0xe ;  /* 0x0000000e0303781a */ /* 0x000fc80000000000 */
[----:B------:R-:W-:Y:S01]  /*f670*/  LOP3.LUT R125, R3, 0x4000000, RZ, 0xfc, !PT ;  /* 0x04000000037d7812 */ /* 0x000fe200078efcff */
[----:B0-----:R-:W-:Y:S02]  /*f680*/  IMAD.U32 R0, RZ, RZ, UR4 ;  /* 0x00000004ff007e24 */ /* 0x001fe4000f8e00ff */
[----:B------:R-:W-:Y:S01]  /*f690*/  @P0 IMAD.MOV.U32 R7, RZ, RZ, 0x40004040 ;  /* 0x40004040ff070424 */ /* 0x000fe200078e00ff */
[----:B------:R-:W-:Y:S01]  /*f6a0*/  R2UR UR10, R125 ;  /* 0x000000007d0a72ca */ /* 0x000fe200000e0000 */
[----:B------:R-:W-:-:S03]  /*f6b0*/  VIADD R125, R0, 0x40000 ;  /* 0x00040000007d7836 */ /* 0x000fc60000000000 */
[----:B------:R-:W-:-:S09]  /*f6c0*/  @P0 R2UR UR21, R7 ;  /* 0x00000000071502ca */ /* 0x000fd200000e0000 */
[----:B------:R-:W-:-:S05]  /*f6d0*/  IMAD.U32 R6, RZ, RZ, UR10 ;  /* 0x0000000aff067e24 */ /* 0x000fca000f8e00ff */
[----:B------:R-:W-:Y:S02]  /*f6e0*/  @P0 R2UR UR20, R6 ;  /* 0x00000000061402ca */ /* 0x000fe400000e0000 */
[----:B------:R0:W5:Y:S01]  /*f6f0*/  LDL.LU.64 R6, [R1+0xfa8] ;  /* 0x000fa80001067983 */ /* 0x0001620000300a00 */
[----:B------:R-:W-:-:S04]  /*f700*/  SHF.R.U32.HI R125, RZ, 0x4, R125 ;  /* 0x00000004ff7d7819 */ /* 0x000fc8000001167d */
[----:B------:R-:W-:-:S04]  /*f710*/  SGXT.U32 R125, R125, 0xe ;  /* 0x0000000e7d7d781a */ /* 0x000fc80000000000 */
[C---:B------:R-:W-:Y:S02]  /*f720*/  R2UR UR58, R125.reuse ;  /* 0x000000007d3a72ca */ /* 0x040fe400000e0000 */
[----:B------:R-:W-:-:S04]  /*f730*/  IADD3 R125, P4, PT, R125, 0x2, RZ ;  /* 0x000000027d7d7810 */ /* 0x000fc80007f9e0ff */
[----:B------:R-:W-:Y:S01]  /*f740*/  R2UR UR54, R125 ;  /* 0x000000007d3672ca */ /* 0x000fe200000e0000 */
[----:B------:R-:W-:Y:S01]  /*f750*/  IMAD.MOV.U32 R125, RZ, RZ, RZ ;  /* 0x000000ffff7d7224 */ /* 0x000fe200078e00ff */
[----:B------:R-:W-:Y:S01]  /*f760*/  UMOV UR52, 0x0 ;  /* 0x0000000000347882 */ /* 0x000fe20000000000 */
[----:B------:R-:W-:Y:S01]  /*f770*/  UMOV UR53, 0x8208490 ;  /* 0x0820849000357882 */ /* 0x000fe20000000000 */
[----:B------:R-:W-:Y:S01]  /*f780*/  UMOV UR59, 0x40004040 ;  /* 0x40004040003b7882 */ /* 0x000fe20000000000 */
[----:B------:R-:W-:Y:S01]  /*f790*/  UMOV UR46, 0x0 ;  /* 0x00000000002e7882 */ /* 0x000fe20000000000 */
[----:B------:R-:W-:Y:S01]  /*f7a0*/  UMOV UR47, 0x8208490 ;  /* 0x08208490002f7882 */ /* 0x000fe20000000000 */
[----:B------:R-:W-:Y:S01]  /*f7b0*/  UMOV UR70, 0x0 ;  /* 0x0000000000467882 */ /* 0x000fe20000000000 */
[----:B------:R-:W-:Y:S01]  /*f7c0*/  UMOV UR71, 0x8208490 ;  /* 0x0820849000477882 */ /* 0x000fe20000000000 */
[----:B------:R1:W-:Y:S01]  /*f7d0*/  UTCHMMA gdesc[UR20], gdesc[UR58], tmem[UR5], tmem[UR52], idesc[UR53], !UPT ;  /* 0x00ff343a140075ea */ /* 0x0003e2000f800005 */
[----:B--2---:R-:W-:-:S05]  /*f7e0*/  IMAD.MOV.U32 R5, RZ, RZ, RZ ;  /* 0x000000ffff057224 */ /* 0x004fca00078e00ff */
[----:B------:R-:W-:Y:S02]  /*f7f0*/  @P0 MOV R0, R4 ;  /* 0x0000000400000202 */ /* 0x000fe40000000f00 */
[----:B------:R0:W5:Y:S02]  /*f800*/  LDL.LU.64 R4, [R1+0xfa0] ;  /* 0x000fa00001047983 */ /* 0x0001640000300a00 */
[----:B------:R-:W-:Y:S02]  /*f810*/  @P0 R2UR UR10, R0 ;  /* 0x00000000000a02ca */ /* 0x000fe400000e0000 */
[----:B------:R0:W5:Y:S01]  /*f820*/  LDL.LU R0, [R1+0xf98] ;  /* 0x000f980001007983 */ /* 0x0001620000300800 */
[----:B------:R-:W-:Y:S01]  /*f830*/  IADD3 R3, P0, PT, R3, 0x4000080, RZ ;  /* 0x0400008003037810 */ /* 0x000fe20007f1e0ff */
[----:B------:R-:W-:Y:S01]  /*f840*/  UMOV UR36, 0x0 ;  /* 0x0000000000247882 */ /* 0x000fe20000000000 */
[----:B------:R-:W-:Y:S01]  /*f850*/  UMOV UR37, 0x8208490 ;  /* 0x0820849000257882 */ /* 0x000fe20000000000 */
[----:B------:R-:W-:Y:S01]  /*f860*/  UIADD3 UR15, UPT, UPT, UR5, 0x80, URZ ;  /* 0x00000080050f7890 */ /* 0x000fe2000fffe0ff */
[----:B------:R-:W-:Y:S01]  /*f870*/  R2UR UR64, R3 ;  /* 0x00000000034072ca */ /* 0x000fe200000e0000 */
[----:B------:R-:W-:Y:S01]  /*f880*/  IMAD.MOV.U32 R3, RZ, RZ, RZ ;  /* 0x000000ffff037224 */ /* 0x000fe200078e00ff */
[----:B------:R-:W-:Y:S01]  /*f890*/  IADD3.X R125, PT, PT, R125, 0x40004040, RZ, P0, !PT ;  /* 0x400040407d7d7810 */ /* 0x000fe200007fe4ff */
[----:B------:R-:W-:Y:S01]  /*f8a0*/  UMOV UR30, 0x0 ;  /* 0x00000000001e7882 */ /* 0x000fe20000000000 */
[----:B------:R-:W-:Y:S01]  /*f8b0*/  UMOV UR31, 0x8208490 ;  /* 0x08208490001f7882 */ /* 0x000fe20000000000 */
[----:B------:R-:W-:Y:S01]  /*f8c0*/  UIADD3 UR16, UPT, UPT, UR5, 0x80, URZ ;  /* 0x0000008005107890 */ /* 0x000fe2000fffe0ff */
[----:B------:R-:W-:Y:S01]  /*f8d0*/  IADD3.X R3, PT, PT, R3, 0x40004040, RZ, P4, !PT ;  /* 0x4000404003037810 */ /* 0x000fe200027fe4ff */
[----:B------:R-:W-:Y:S01]  /*f8e0*/  UMOV UR12, 0x0 ;  /* 0x00000000000c7882 */ /* 0x000fe20000000000 */
[----:B------:R-:W-:Y:S01]  /*f8f0*/  R2UR UR65, R125 ;  /* 0x000000007d4172ca */ /* 0x000fe200000e0000 */
[----:B------:R-:W-:Y:S01]  /*f900*/  UMOV UR13, 0x8208490 ;  /* 0x08208490000d7882 */ /* 0x000fe20000000000 */
[----:B------:R-:W-:Y:S01]  /*f910*/  R2UR UR55, R3 ;  /* 0x00000000033772ca */ /* 0x000fe200000e0000 */
[----:B------:R-:W-:Y:S01]  /*f920*/  UMOV UR56, 0x0 ;  /* 0x0000000000387882 */ /* 0x000fe20000000000 */
[----:B------:R-:W-:Y:S01]  /*f930*/  UMOV UR57, 0x8208490 ;  /* 0x0820849000397882 */ /* 0x000fe20000000000 */
[----:B------:R-:W-:-:S02]  /*f940*/  UIADD3 UR17, UPT, UPT, UR5, 0x80, URZ ;  /* 0x0000008005117890 */ /* 0x000fc4000fffe0ff */
[----:B------:R-:W-:Y:S01]  /*f950*/  UIADD3 UR18, UPT, UPT, UR5, 0x80, URZ ;  /* 0x0000008005127890 */ /* 0x000fe2000fffe0ff */
[----:B------:R-:W-:Y:S01]  /*f960*/  UMOV UR48, 0x0 ;  /* 0x0000000000307882 */ /* 0x000fe20000000000 */
[----:B------:R-:W-:Y:S01]  /*f970*/  UMOV UR49, 0x8208490 ;  /* 0x0820849000317882 */ /* 0x000fe20000000000 */
[----:B------:R-:W-:-:S03]  /*f980*/  UIADD3 UR23, UPT, UPT, UR5, 0x80, URZ ;  /* 0x0000008005177890 */ /* 0x000fc6000fffe0ff */
[----:B------:R-:W-:Y:S02]  /*f990*/  UIADD3.64 UR74, UPT, UPT, UR64, 0x80, URZ ;  /* 0x00000080404a7897 */ /* 0x000fe4000fffe0ff */
[----:B------:R-:W-:Y:S02]  /*f9a0*/  UIADD3.64 UR50, UPT, UPT, UR54, 0x2, URZ ;  /* 0x0000000236327897 */ /* 0x000fe4000fffe0ff */
[----:B------:R2:W-:Y:S01]  /*f9b0*/  UTCHMMA gdesc[UR64], gdesc[UR54], tmem[UR5], tmem[UR46], idesc[UR47], UPT ;  /* 0x00ff2e36400075ea */ /* 0x0005e2000b800005 */
[----:B------:R-:W-:Y:S02]  /*f9c0*/  UIADD3.64 UR44, UPT, UPT, UR54, 0x4, URZ ;  /* 0x00000004362c7897 */ /* 0x000fe4000fffe0ff */
[----:B------:R-:W-:Y:S02]  /*f9d0*/  UIADD3.64 UR68, UPT, UPT, UR64, 0x100, URZ ;  /* 0x0000010040447897 */ /* 0x000fe4000fffe0ff */
[----:B------:R-:W-:Y:S02]  /*f9e0*/  UIADD3.64 UR38, UPT, UPT, UR54, 0x3fe, URZ ;  /* 0x000003fe36267897 */ /* 0x000fe4000fffe0ff */
[----:B------:R-:W-:Y:S01]  /*f9f0*/  UIADD3.64 UR66, UPT, UPT, UR64, 0x180, URZ ;  /* 0x0000018040427897 */ /* 0x000fe2000fffe0ff */
[----:B------:R-:W-:Y:S01]  /*fa00*/  UTCHMMA gdesc[UR74], gdesc[UR50], tmem[UR5], tmem[UR70], idesc[UR71], UPT ;  /* 0x00ff46324a0075ea */ /* 0x000fe2000b800005 */
[----:B------:R-:W-:-:S02]  /*fa10*/  UIADD3.64 UR32, UPT, UPT, UR54, 0x400, URZ ;  /* 0x0000040036207897 */ /* 0x000fc4000fffe0ff */
[----:B------:R-:W-:Y:S01]  /*fa20*/  UIADD3.64 UR62, UPT, UPT, UR64, 0x200, URZ ;  /* 0x00000200403e7897 */ /* 0x000fe2000fffe0ff */
[----:B------:R3:W-:Y:S01]  /*fa30*/  UTCHMMA gdesc[UR68], gdesc[UR44], tmem[UR5], tmem[UR36], idesc[UR37], UPT ;  /* 0x00ff242c440075ea */ /* 0x0007e2000b800005 */
[----:B------:R-:W-:Y:S02]  /*fa40*/  UIADD3.64 UR26, UPT, UPT, UR54, 0x402, URZ ;  /* 0x00000402361a7897 */ /* 0x000fe4000fffe0ff */
[----:B------:R-:W-:Y:S01]  /*fa50*/  UIADD3.64 UR60, UPT, UPT, UR64, 0x280, URZ ;  /* 0x00000280403c7897 */ /* 0x000fe2000fffe0ff */
[----:B------:R4:W-:Y:S01]  /*fa60*/  UTCHMMA gdesc[UR66], gdesc[UR38], tmem[UR5], tmem[UR30], idesc[UR31], UPT ;  /* 0x00ff1e26420075ea */ /* 0x0009e2000b800005 */
[----:B-1----:R-:W-:Y:S02]  /*fa70*/  UIADD3.64 UR20, UPT, UPT, UR54, 0x404, URZ ;  /* 0x0000040436147897 */ /* 0x002fe4000fffe0ff */
[----:B------:R-:W-:Y:S01]  /*fa80*/  UIADD3.64 UR52, UPT, UPT, UR64, 0x300, URZ ;  /* 0x0000030040347897 */ /* 0x000fe2000fffe0ff */
[----:B------:R1:W-:Y:S01]  /*fa90*/  UTCHMMA gdesc[UR62], gdesc[UR32], tmem[UR5], tmem[UR12], idesc[UR13], UPT ;  /* 0x00ff0c203e0075ea */ /* 0x0003e2000b800005 */
[----:B--2---:R-:W-:-:S02]  /*faa0*/  UIADD3.64 UR46, UPT, UPT, UR64, 0x780, URZ ;  /* 0x00000780402e7897 */ /* 0x004fc4000fffe0ff */
[----:B---3--:R-:W-:Y:S01]  /*fab0*/  UIADD3.64 UR36, UPT, UPT, UR64, 0x800, URZ ;  /* 0x0000080040247897 */ /* 0x008fe2000fffe0ff */
[----:B------:R2:W-:Y:S01]  /*fac0*/  UTCHMMA gdesc[UR60], gdesc[UR26], tmem[UR5], tmem[UR56], idesc[UR57], UPT ;  /* 0x00ff381a3c0075ea */ /* 0x0005e2000b800005 */
[----:B------:R-:W-:Y:S01]  /*fad0*/  UMOV UR40, 0x0 ;  /* 0x0000000000287882 */ /* 0x000fe20000000000 */
[----:B----4-:R-:W-:Y:S01]  /*fae0*/  UIADD3.64 UR30, UPT, UPT, UR64, 0x880, URZ ;  /* 0x00000880401e7897 */ /* 0x010fe2000fffe0ff */
[----:B------:R-:W-:Y:S01]  /*faf0*/  UMOV UR41, 0x8208490 ;  /* 0x0820849000297882 */ /* 0x000fe20000000000 */
[----:B------:R-:W-:Y:S02]  /*fb00*/  UIADD3 UR19, UPT, UPT, UR5, 0x80, URZ ;  /* 0x0000008005137890 */ /* 0x000fe4000fffe0ff */
[----:B------:R3:W-:Y:S01]  /*fb10*/  UTCHMMA gdesc[UR52], gdesc[UR20], tmem[UR5], tmem[UR48], idesc[UR49], UPT ;  /* 0x00ff3014340075ea */ /* 0x0007e2000b800005 */
[----:B-1----:R-:W-:Y:S01]  /*fb20*/  UIADD3.64 UR62, UPT, UPT, UR64, 0x900, URZ ;  /* 0x00000900403e7897 */ /* 0x002fe2000fffe0ff */
[----:B------:R-:W-:Y:S01]  /*fb30*/  UTCHMMA gdesc[UR46], gdesc[UR58], tmem[UR15], tmem[UR40], idesc[UR41], !UPT ;  /* 0x00ff283a2e0075ea */ /* 0x000fe2000f80000f */
[----:B------:R-:W-:-:S02]  /*fb40*/  UIADD3.64 UR66, UPT, UPT, UR64, 0xa00, URZ ;  /* 0x00000a0040427897 */ /* 0x000fc4000fffe0ff */
[----:B--2---:R-:W-:Y:S01]  /*fb50*/  UIADD3.64 UR56, UPT, UPT, UR64, 0x980, URZ ;  /* 0x0000098040387897 */ /* 0x004fe2000fffe0ff */
[----:B------:R-:W-:Y:S01]  /*fb60*/  UMOV UR34, 0x0 ;  /* 0x0000000000227882 */ /* 0x000fe20000000000 */
[----:B------:R-:W-:Y:S01]  /*fb70*/  UMOV UR35, 0x8208490 ;  /* 0x0820849000237882 */ /* 0x000fe20000000000 */
[----:B------:R-:W-:Y:S01]  /*fb80*/  UIADD3 UR22, UPT, UPT, UR5, 0x80, URZ ;  /* 0x0000008005167890 */ /* 0x000fe2000fffe0ff */
[----:B------:R1:W-:Y:S01]  /*fb90*/  UTCHMMA gdesc[UR36], gdesc[UR54], tmem[UR16], tmem[UR34], idesc[UR35], UPT ;  /* 0x00ff2236240075ea */ /* 0x0003e2000b800010 */
[----:B------:R-:W-:Y:S02]  /*fba0*/  UIADD3.64 UR60, UPT, UPT, UR64, 0xa80, URZ ;  /* 0x00000a80403c7897 */ /* 0x000fe4000fffe0ff */
[----:B------:R-:W-:Y:S02]  /*fbb0*/  UIADD3 UR43, UPT, UPT, UR5, 0x80, URZ ;  /* 0x00000080052b7890 */ /* 0x000fe4000fffe0ff */
[----:B---3--:R-:W-:Y:S02]  /*fbc0*/  UIADD3.64 UR52, UPT, UPT, UR64, 0xb00, URZ ;  /* 0x00000b0040347897 */ /* 0x008fe4000fffe0ff */
[----:B------:R-:W-:-:S02]  /*fbd0*/  UIADD3 UR42, UPT, UPT, UR5, 0x100, URZ ;  /* 0x00000100052a7890 */ /* 0x000fc4000fffe0ff */
[----:B------:R-:W-:Y:S01]  /*fbe0*/  UIADD3.64 UR48, UPT, UPT, UR64, 0xf80, URZ ;  /* 0x00000f8040307897 */ /* 0x000fe2000fffe0ff */
[----:B------:R-:W-:Y:S01]  /*fbf0*/  UMOV UR28, 0x0 ;  /* 0x00000000001c7882 */ /* 0x000fe20000000000 */
[----:B------:R-:W-:Y:S01]  /*fc00*/  UMOV UR29, 0x8208490 ;  /* 0x08208490001d7882 */ /* 0x000fe20000000000 */
[----:B------:R-:W-:Y:S01]  /*fc10*/  UIADD3 UR25, UPT, UPT, UR5, 0x100, URZ ;  /* 0x0000010005197890 */ /* 0x000fe2000fffe0ff */
[----:B------:R2:W-:Y:S01]  /*fc20*/  UTCHMMA gdesc[UR30], gdesc[UR50], tmem[UR17], tmem[UR28], idesc[UR29], UPT ;  /* 0x00ff1c321e0075ea */ /* 0x0005e2000b800011 */
[----:B-1----:R-:W-:Y:S01]  /*fc30*/  UIADD3.64 UR36, UPT, UPT, UR64, 0x1000, URZ ;  /* 0x0000100040247897 */ /* 0x002fe2000fffe0ff */
[----:B------:R-:W-:Y:S01]  /*fc40*/  UMOV UR76, 0x0 ;  /* 0x00000000004c7882 */ /* 0x000fe20000000000 */
[----:B------:R-:W-:Y:S01]  /*fc50*/  UMOV UR77, 0x8208490 ;  /* 0x08208490004d7882 */ /* 0x000fe20000000000 */
[----:B------:R-:W-:Y:S01]  /*fc60*/  UIADD3 UR24, UPT, UPT, UR5, 0x100, URZ ;  /* 0x0000010005187890 */ /* 0x000fe2000fffe0ff */
[----:B------:R1:W-:Y:S01]  /*fc70*/  UTCHMMA gdesc[UR62], gdesc[UR44], tmem[UR18], tmem[UR76], idesc[UR77], UPT ;  /* 0x00ff4c2c3e0075ea */ /* 0x0003e2000b800012 */
[----:B------:R-:W-:Y:S01]  /*fc80*/  UTCHMMA gdesc[UR56], gdesc[UR38], tmem[UR23], tmem[UR70], idesc[UR71], UPT ;  /* 0x00ff4626380075ea */ /* 0x000fe2000b800017 */
[----:B------:R3:W-:Y:S01]  /*fc90*/  UTCHMMA gdesc[UR66], gdesc[UR32], tmem[UR19], tmem[UR70], idesc[UR71], UPT ;  /* 0x00ff4620420075ea */ /* 0x0007e2000b800013 */
[----:B------:R-:W-:Y:S01]  /*fca0*/  UTCHMMA gdesc[UR60], gdesc[UR26], tmem[UR22], tmem[UR70], idesc[UR71], UPT ;  /* 0x00ff461a3c0075ea */ /* 0x000fe2000b800016 */
[----:B--2---:R-:W-:Y:S01]  /*fcb0*/  UIADD3.64 UR30, UPT, UPT, UR64, 0x1080, URZ ;  /* 0x00001080401e7897 */ /* 0x004fe2000fffe0ff */
[----:B------:R-:W-:Y:S01]  /*fcc0*/  UTCHMMA gdesc[UR52], gdesc[UR20], tmem[UR43], tmem[UR70], idesc[UR71], UPT ;  /* 0x00ff4614340075ea */ /* 0x000fe2000b80002b */
[----:B------:R-:W-:Y:S01]  /*fcd0*/  UIADD3 UR73, UPT, UPT, UR5, 0x100, URZ ;  /* 0x0000010005497890 */ /* 0x000fe2000fffe0ff */
[----:B------:R-:W-:Y:S01]  /*fce0*/  UTCHMMA gdesc[UR48], gdesc[UR58], tmem[UR42], tmem[UR70], idesc[UR71], !UPT ;  /* 0x00ff463a300075ea */ /* 0x000fe2000f80002a */
[----:B------:R-:W-:Y:S01]  /*fcf0*/  UIADD3.64 UR74, UPT, UPT, UR64, 0x1100, URZ ;  /* 0x00001100404a7897 */ /* 0x000fe2000fffe0ff */
[----:B------:R2:W-:Y:S01]  /*fd00*/  UTCHMMA gdesc[UR36], gdesc[UR54], tmem[UR25], tmem[UR70], idesc[UR71], UPT ;  /* 0x00ff4636240075ea */ /* 0x0005e2000b800019 */
[----:B------:R-:W-:-:S02]  /*fd10*/  UIADD3 UR72, UPT, UPT, UR5, 0x100, URZ ;  /* 0x0000010005487890 */ /* 0x000fc4000fffe0ff */
[----:B------:R-:W-:Y:S01]  /*fd20*/  UIADD3 UR69, UPT, UPT, UR5, 0x100, URZ ;  /* 0x0000010005457890 */ /* 0x000fe2000fffe0ff */
[----:B-1----:R-:W-:Y:S01]  /*fd30*/  UMOV UR62, 0x0 ;  /* 0x00000000003e7882 */ /* 0x002fe20000000000 */
[----:B------:R-:W-:Y:S01]  /*fd40*/  UMOV UR63, 0x8208490 ;  /* 0x08208490003f7882 */ /* 0x000fe20000000000 */
[----:B---3--:R-:W-:Y:S01]  /*fd50*/  UIADD3.64 UR66, UPT, UPT, UR64, 0x1200, URZ ;  /* 0x0000120040427897 */ /* 0x008fe2000fffe0ff */
[----:B------:R1:W-:Y:S01]  /*fd60*/  UTCHMMA gdesc[UR30], gdesc[UR50], tmem[UR24], tmem[UR62], idesc[UR63], UPT ;  /* 0x00ff3e321e0075ea */ /* 0x0003e2000b800018 */
[----:B------:R-:W-:Y:S01]  /*fd70*/  UMOV UR56, 0x0 ;  /* 0x0000000000387882 */ /* 0x000fe20000000000 */
[----:B--2---:R-:W-:Y:S01]  /*fd80*/  UIADD3.64 UR70, UPT, UPT, UR64, 0x1180, URZ ;  /* 0x0000118040467897 */ /* 0x004fe2000fffe0ff */
[----:B------:R-:W-:Y:S01]  /*fd90*/  UMOV UR57, 0x8208490 ;  /* 0x0820849000397882 */ /* 0x000fe20000000000 */
[----:B------:R-:W-:Y:S01]  /*fda0*/  UIADD3 UR11, UPT, UPT, UR5, 0x100, URZ ;  /* 0x00000100050b7890 */ /* 0x000fe2000fffe0ff */
[----:B------:R2:W-:Y:S01]  /*fdb0*/  UTCHMMA gdesc[UR74], gdesc[UR44], tmem[UR73], tmem[UR56], idesc[UR57], UPT ;  /* 0x00ff382c4a0075ea */ /* 0x0005e2000b800049 */
[----:B------:R-:W-:-:S02]  /*fdc0*/  UIADD3 UR12, UPT, UPT, UR5, 0x100, URZ ;  /* 0x00000100050c7890 */ /* 0x000fc4000fffe0ff */
[----:B------:R-:W-:Y:S02]  /*fdd0*/  UIADD3.64 UR60, UPT, UPT, UR64, 0x1300, URZ ;  /* 0x00001300403c7897 */ /* 0x000fe4000fffe0ff */
[----:B-1----:R-:W-:Y:S02]  /*fde0*/  UIADD3.64 UR62, UPT, UPT, UR64, 0x1280, URZ ;  /* 0x00001280403e7897 */ /* 0x002fe4000fffe0ff */
[----:B------:R-:W-:Y:S01]  /*fdf0*/  UIADD3 UR13, UPT, UPT, UR5, 0x180, URZ ;  /* 0x00000180050d7890 */ /* 0x000fe2000fffe0ff */
[----:B------:R-:W-:Y:S01]  /*fe00*/  UMOV UR42, 0x0 ;  /* 0x00000000002a7882 */ /* 0x000fe20000000000 */
[----:B------:R-:W-:Y:S01]  /*fe10*/  UMOV UR43, 0x8208490 ;  /* 0x08208490002b7882 */ /* 0x000fe20000000000 */
[----:B--2---:R-:W-:Y:S01]  /*fe20*/  UIADD3.64 UR56, UPT, UPT, UR64, 0x1780, URZ ;  /* 0x0000178040387897 */ /* 0x004fe2000fffe0ff */
[----:B------:R1:W-:Y:S01]  /*fe30*/  UTCHMMA gdesc[UR70], gdesc[UR38], tmem[UR72], tmem[UR42], idesc[UR43], UPT ;  /* 0x00ff2a26460075ea */ /* 0x0003e2000b800048 */
[----:B------:R-:W-:Y:S02]  /*fe40*/  UIADD3 UR14, UPT, UPT, UR5, 0x180, URZ ;  /* 0x00000180050e7890 */ /* 0x000fe4000fffe0ff */
[----:B------:R-:W-:-:S02]  /*fe50*/  UIADD3.64 UR52, UPT, UPT, UR64, 0x1800, URZ ;  /* 0x0000180040347897 */ /* 0x000fc4000fffe0ff */
[----:B------:R-:W-:Y:S01]  /*fe60*/  UIADD3 UR15, UPT, UPT, UR5, 0x180, URZ ;  /* 0x00000180050f7890 */ /* 0x000fe2000fffe0ff */
[----:B------:R-:W-:Y:S01]  /*fe70*/  UMOV UR24, 0x0 ;  /* 0x0000000000187882 */ /* 0x000fe20000000000 */
[----:B------:R-:W-:Y:S01]  /*fe80*/  UMOV UR25, 0x8208490 ;  /* 0x0820849000197882 */ /* 0x000fe20000000000 */
[----:B------:R-:W-:Y:S01]  /*fe90*/  UIADD3.64 UR48, UPT, UPT, UR64, 0x1880, URZ ;  /* 0x0000188040307897 */ /* 0x000fe2000fffe0ff */
[----:B------:R2:W-:Y:S01]  /*fea0*/  UTCHMMA gdesc[UR66], gdesc[UR32], tmem[UR69], tmem[UR24], idesc[UR25], UPT ;  /* 0x00ff1820420075ea */ /* 0x0005e2000b800045 */
[----:B------:R-:W-:Y:S02]  /*feb0*/  UIADD3 UR16, UPT, UPT, UR5, 0x180, URZ ;  /* 0x0000018005107890 */ /* 0x000fe4000fffe0ff */
[----:B-1----:R-:W-:Y:S02]  /*fec0*/  UIADD3.64 UR42, UPT, UPT, UR64, 0x1900, URZ ;  /* 0x00001900402a7897 */ /* 0x002fe4000fffe0ff */
[----:B------:R-:W-:Y:S02]  /*fed0*/  UIADD3 UR17, UPT, UPT, UR5, 0x180, URZ ;  /* 0x0000018005117890 */ /* 0x000fe4000fffe0ff */
[----:B------:R-:W-:-:S02]  /*fee0*/  UIADD3.64 UR36, UPT, UPT, UR64, 0x1980, URZ ;  /* 0x0000198040247897 */ /* 0x000fc4000fffe0ff */
[----:B------:R-:W-:Y:S02]  /*fef0*/  UIADD3 UR18, UPT, UPT, UR5, 0x180, URZ ;  /* 0x0000018005127890 */ /* 0x000fe4000fffe0ff */
[----:B------:R-:W-:Y:S01]  /*ff00*/  UIADD3.64 UR30, UPT, UPT, UR64, 0x1a00, URZ ;  /* 0x00001a00401e7897 */ /* 0x000fe2000fffe0ff */
[----:B--2---:R-:W-:Y:S01]  /*ff10*/  UMOV UR66, 0x0 ;  /* 0x0000000000427882 */ /* 0x004fe20000000000 */
[----:B------:R-:W-:Y:S01]  /*ff20*/  UMOV UR67, 0x8208490 ;  /* 0x0820849000437882 */ /* 0x000fe20000000000 */
[----:B------:R-:W-:Y:S01]  /*ff30*/  UIADD3 UR19, UPT, UPT, UR5, 0x180, URZ ;  /* 0x0000018005137890 */ /* 0x000fe2000fffe0ff */
[----:B------:R0:W-:Y:S01]  /*ff40*/  UTCHMMA gdesc[UR62], gdesc[UR26], tmem[UR11], tmem[UR66], idesc[UR67], UPT ;  /* 0x00ff421a3e0075ea */ /* 0x0001e2000b80000b */
[----:B------:R-:W-:Y:S01]  /*ff50*/  UIADD3.64 UR24, UPT, UPT, UR64, 0x1a80, URZ ;  /* 0x00001a8040187897 */ /* 0x000fe2000fffe0ff */
[----:B------:R-:W-:Y:S01]  /*ff60*/  UMOV UR70, 0x0 ;  /* 0x0000000000467882 */ /* 0x000fe20000000000 */
[----:B------:R-:W-:Y:S01]  /*ff70*/  UMOV UR71, 0x8208490 ;  /* 0x0820849000477882 */ /* 0x000fe20000000000 */
[----:B------:R-:W-:Y:S01]  /*ff80*/  UIADD3 UR68, UPT, UPT, UR5, 0x180, URZ ;  /* 0x0000018005447890 */ /* 0x000fe2000fffe0ff */
[----:B------:R0:W-:Y:S01]  /*ff90*/  UTCHMMA gdesc[UR60], gdesc[UR20], tmem[UR12], tmem[UR70], idesc[UR71], UPT ;  /* 0x00ff46143c0075ea */ /* 0x0001e2000b80000c */
[----:B------:R-:W-:Y:S01]  /*ffa0*/  UIADD3.64 UR64, UPT, UPT, UR64, 0x1b00, URZ ;  /* 0x00001b0040407897 */ /* 0x000fe2000fffe0ff */
[----:B------:R-:W-:Y:S01]  /*ffb0*/  UMOV UR72, 0x0 ;  /* 0x0000000000487882 */ /* 0x000fe20000000000 */
[----:B------:R-:W-:Y:S01]  /*ffc0*/  UMOV UR73, 0x8208490 ;  /* 0x0820849000497882 */ /* 0x000fe20000000000 */
[----:B------:R-:W-:Y:S01]  /*ffd0*/  UMOV UR74, 0x0 ;  /* 0x00000000004a7882 */ /* 0x000fe20000000000 */
[----:B------:R-:W-:Y:S01]  /*ffe0*/  UMOV UR75, 0x8208490 ;  /* 0x08208490004b7882 */ /* 0x000fe20000000000 */
[----:B------:R0:W-:Y:S01]  /*fff0*/  UTCHMMA gdesc[UR56], gdesc[UR58], tmem[UR13], tmem[UR72], idesc[UR73], !UPT ;  /* 0x00ff483a380075ea */ /* 0x0001e2000f80000d */
[----:B------:R-:W-:Y:S01]  /*10000*/  UMOV UR46, 0x0 ;  /* 0x00000000002e7882 */ /* 0x000fe20000000000 */
[----:B------:R-:W-:Y:S01]  /*10010*/  UMOV UR47, 0x8208490 ;  /* 0x08208490002f7882 */ /* 0x000fe20000000000 */
[----:B------:R0:W-:Y:S01]  /*10020*/  UTCHMMA gdesc[UR52], gdesc[UR54], tmem[UR14], tmem[UR74], idesc[UR75], UPT ;  /* 0x00ff4a36340075ea */ /* 0x0001e2000b80000e */
[----:B------:R0:W-:Y:S01]  /*10030*/  UTCHMMA gdesc[UR48], gdesc[UR50], tmem[UR15], tmem[UR76], idesc[UR77], UPT ;  /* 0x00ff4c32300075ea */ /* 0x0001e2000b80000f */
[----:B------:R0:W-:Y:S01]  /*10040*/  UTCHMMA gdesc[UR42], gdesc[UR44], tmem[UR16], tmem[UR46], idesc[UR47], UPT ;  /* 0x00ff2e2c2a0075ea */ /* 0x0001e2000b800010 */
[----:B------:R0:W-:Y:S01]  /*10050*/  UTCHMMA gdesc[UR36], gdesc[UR38], tmem[UR17], tmem[UR40], idesc[UR41], UPT ;  /* 0x00ff2826240075ea */ /* 0x0001e2000b800011 */
[----:B------:R-:W-:Y:S01]  /*10060*/  UMOV UR22, 0x0 ;  /* 0x0000000000167882 */ /* 0x000fe20000000000 */
[----:B------:R-:W-:Y:S01]  /*10070*/  UMOV UR23, 0x8208490 ;  /* 0x0820849000177882 */ /* 0x000fe20000000000 */
[----:B------:R0:W-:Y:S01]  /*10080*/  UTCHMMA gdesc[UR30], gdesc[UR32], tmem[UR18], tmem[UR34], idesc[UR35], UPT ;  /* 0x00ff22201e0075ea */ /* 0x0001e2000b800012 */
[----:B------:R0:W-:Y:S01]  /*10090*/  UTCHMMA gdesc[UR24], gdesc[UR26], tmem[UR19], tmem[UR28], idesc[UR29], UPT ;  /* 0x00ff1c1a180075ea */ /* 0x0001e2000b800013 */
[----:B------:R0:W-:Y:S01]  /*100a0*/  UTCHMMA gdesc[UR64], gdesc[UR20], tmem[UR68], tmem[UR22], idesc[UR23], UPT ;  /* 0x00ff1614400075ea */ /* 0x0001e2000b800044 */
[----:B------:R0:W-:Y:S01]  /*100b0*/  UTCBAR [UR10], URZ ;  /* 0x000000ff0a0073e9 */ /* 0x0001e200080000ff */
[----:B------:R-:W-:Y:S01]  /*100c0*/  NOP ;  /* 0x0000000000007918 */ /* 0x000fe20000000000 */
.L_x_6:
[----:B------:R-:W-:Y:S01]  /*100d0*/  IMAD.U32 R3, RZ, RZ, UR4 ;  /* 0x00000004ff037e24 */ /* 0x000fe2000f8e00ff */
[----:B-----5:R1:W-:Y:S01]  /*100e0*/  STL [R1+0xf98], R0 ;  /* 0x000f980001007387 */ /* 0x0203e20000100800 */
[----:B------:R-:W-:Y:S02]  /*100f0*/  IMAD.U32 R125, RZ, RZ, UR4 ;  /* 0x00000004ff7d7e24 */ /* 0x000fe4000f8e00ff */
[----:B------:R-:W-:-:S05]  /*10100*/  VIADD R3, R3, 0x20000 ;  /* 0x0002000003037836 */ /* 0x000fca0000000000 */
[----:B------:R-:W-:Y:S01]  /*10110*/  SHF.R.U32.HI R3, RZ, 0x4, R3 ;  /* 0x00000004ff037819 */ /* 0x000fe20000011603 */
[----:B-1----:R-:W1:Y:S03]  /*10120*/  LDC R0, c[0x0][0x3a0] ;  /* 0x0000e800ff007b82 */ /* 0x002e660000000800 */
[----:B------:R-:W-:-:S04]  /*10130*/  SGXT.U32 R3, R3, 0xe ;  /* 0x0000000e0303781a */ /* 0x000fc80000000000 */
[----:B------:R-:W-:-:S04]  /*10140*/  IADD3 R3, P0, PT, R3, 0x4000080, RZ ;  /* 0x0400008003037810 */ /* 0x000fc80007f1e0ff */
[----:B0-----:R-:W-:Y:S01]  /*10150*/  R2UR UR10, R3 ;  /* 0x00000000030a72ca */ /* 0x001fe200000e0000 */
[----:B------:R-:W-:Y:S02]  /*10160*/  VIADD R3, R125, 0x48000 ;  /* 0x000480007d037836 */ /* 0x000fe40000000000 */
[----:B------:R-:W-:-:S03]  /*10170*/  IMAD.MOV.U32 R125, RZ, RZ, RZ ;  /* 0x000000ffff7d7224 */ /* 0x000fc600078e00ff */
[----:B------:R-:W-:Y:S02]  /*10180*/  SHF.R.U32.HI R3, RZ, 0x4, R3 ;  /* 0x00000004ff037819 */ /* 0x000fe40000011603 */
[----:B------:R-:W-:Y:S02]  /*10190*/  IADD3.X R125, PT, PT, R125, 0x40004040, RZ, P0, !PT ;  /* 0x400040407d7d7810 */ /* 0x000fe400007fe4ff */
[----:B------:R-:W-:Y:S02]  /*101a0*/  SGXT.U32 R3, R3, 0xe ;  /* 0x0000000e0303781a */ /* 0x000fe40000000000 */
[----:B------:R-:W-:Y:S01]  /*101b0*/  R2UR UR11, R125 ;  /* 0x000000007d0b72ca */ /* 0x000fe200000e0000 */
[----:B-1----:R-:W-:-:S05]  /*101c0*/  VIADD R0, R0, 0x7f ;  /* 0x0000007f00007836 */ /* 0x002fca0000000000 */
[----:B------:R-:W-:-:S04]  /*101d0*/  SHF.R.S32.HI R125, RZ, 0x1f, R0 ;  /* 0x0000001fff7d7819 */ /* 0x000fc80000011400 */
[----:B------:R-:W-:Y:S02]  /*101e0*/  LEA.HI R0, R125, R0, RZ, 0x7 ;  /* 0x000000007d007211 */ /* 0x000fe400078f38ff */
[----:B------:R-:W-:-:S04]  /*101f0*/  IADD3 R125, P0, PT, R3, 0x2, RZ ;  /* 0x00000002037d7810 */ /* 0x000fc80007f1e0ff */
[----:B------:R-:W-:Y:S02]  /*10200*/  R2UR UR12, R125 ;  /* 0x000000007d0c72ca */ /* 0x000fe400000e0000 */
[----:B------:R-:W-:Y:S01]  /*10210*/  SHF.R.S32.HI R125, RZ, 0x7, R0 ;  /* 0x00000007ff7d7819 */ /* 0x000fe20000011400 */
[----:B------:R-:W-:-:S03]  /*10220*/  IMAD.MOV.U32 R0, RZ, RZ, RZ ;  /* 0x000000ffff007224 */ /* 0x000fc600078e00ff */
[----:B------:R-:W-:Y:S02]  /*10230*/  VIMNMX R125, PT, PT, R125, 0x1, !PT ;  /* 0x000000017d7d7848 */ /* 0x000fe40007fe0100 */
[----:B------:R-:W-:-:S03]  /*10240*/  IADD3.X R0, PT, PT, R0, 0x40004040, RZ, P0, !PT ;  /* 0x4000404000007810 */ /* 0x000fc600007fe4ff */
[----:B------:R-:W-:Y:S01]  /*10250*/  VIADD R125, R125, 0xffffffff ;  /* 0xffffffff7d7d7836 */ /* 0x000fe20000000000 */
[----:B------:R-:W-:Y:S02]  /*10260*/  R2UR UR13, R0 ;  /* 0x00000000000d72ca */ /* 0x000fe400000e0000 */
[----:B------:R0:W5:Y:S02]  /*10270*/  LDL.LU R0, [R1+0xf98] ;  /* 0x000f980001007983 */ /* 0x0001640000300800 */
[----:B------:R-:W-:Y:S02]  /*10280*/  ISETP.NE.U32.AND P0, PT, R125, RZ, PT ;  /* 0x000000ff7d00720c */ /* 0x000fe40003f05070 */
[----:B------:R1:W-:Y:S04]  /*10290*/  STL [R1+0xf8c], R125 ;  /* 0x000f8c7d01007387 */ /* 0x0003e80000100800 */
[----:B------:R0:W-:Y:S04]  /*102a0*/  STL [R1+0x638], RZ ;  /* 0x000638ff01007387 */ /* 0x0001e80000100800 */
[----:B------:R0:W-:Y:S01]  /*102b0*/  STL [R1+0x62c], RZ ;  /* 0x00062cff01007387 */ /* 0x0001e20000100800 */
[----:B-1----:R-:W-:-:S02]  /*102c0*/  IMAD.SHL.U32 R125, R122, 0x80, RZ ;  /* 0x000000807a7d7824 */ /* 0x002fc400078e00ff */
[----:B------:R-:W-:Y:S01]  /*102d0*/  IMAD.SHL.U32 R122, R123, 0x80, RZ ;  /* 0x000000807b7a7824 */ /* 0x000fe200078e00ff */
[----:B------:R-:W-:Y:S06]  /*102e0*/  @!P0 BRA `(.L_x_7) ;  /* 0x0000017000ec8947 */ /* 0x000fec0003800000 */
[----:B------:R-:W-:Y:S01]  /*102f0*/  IMAD.U32 R123, RZ, RZ, UR4 ;  /* 0x00000004ff7b7e24 */ /* 0x000fe2000f8e00ff */
[----:B-----5:R1:W-:Y:S01]  /*10300*/  STL [R1+0xf98], R0 ;  /* 0x000f980001007387 */ /* 0x0203e20000100800 */
[----:B------:R-:W-:Y:S01]  /*10310*/  R2UR UR14, R3 ;  /* 0x00000000030e72ca */ /* 0x000fe200000e0000 */
[----:B------:R-:W-:Y:S01]  /*10320*/  UIADD3.64 UR18, UPT, UPT, UR10, 0x80, URZ ;  /* 0x000000800a127897 */ /* 0x000fe2000fffe0ff */
[----:B------:R-:W-:Y:S01]  /*10330*/  VIADD R123, R123, 0x20000 ;  /* 0x000200007b7b7836 */ /* 0x000fe20000000000 */
[----:B------:R-:W-:Y:S01]  /*10340*/  SHF.R.S32.HI R3, RZ, 0x1f, R122 ;  /* 0x0000001fff037819 */ /* 0x000fe2000001147a */
[----:B------:R-:W-:Y:S02]  /*10350*/  UIADD3.64 UR20, UPT, UPT, UR10, 0x100, URZ ;  /* 0x000001000a147897 */ /* 0x000fe4000fffe0ff */
[----:B------:R-:W-:Y:S01]  /*10360*/  UIADD3.64 UR22, UPT, UPT, UR10, 0x180, URZ ;  /* 0x000001800a167897 */ /* 0x000fe2000fffe0ff */
[----:B------:R-:W-:Y:S01]  /*10370*/  SHF.R.U32.HI R123, RZ, 0x4, R123 ;  /* 0x00000004ff7b7819 */ /* 0x000fe2000001167b */
[----:B------:R-:W-:Y:S01]  /*10380*/  UIADD3.64 UR24, UPT, UPT, UR10, 0x200, URZ ;  /* 0x000002000a187897 */ /* 0x000fe2000fffe0ff */
[C---:B------:R-:W-:Y:S01]  /*10390*/  SHF.L.U64.HI R3, R122.reuse, 0x1, R3 ;  /* 0x000000017a037819 */ /* 0x040fe20000010203 */
[----:B------:R-:W-:Y:S01]  /*103a0*/  IMAD.SHL.U32 R122, R122, 0x2, RZ ;  /* 0x000000027a7a7824 */ /* 0x000fe200078e00ff */
[----:B------:R-:W-:Y:S01]  /*103b0*/  SGXT.U32 R123, R123, 0xe ;  /* 0x0000000e7b7b781a */ /* 0x000fe20000000000 */
[----:B------:R-:W-:-:S02]  /*103c0*/  UIADD3.64 UR26, UPT, UPT, UR10, 0x280, URZ ;  /* 0x000002800a1a7897 */ /* 0x000fc4000fffe0ff */
[----:B------:R-:W-:Y:S01]  /*103d0*/  UIADD3.64 UR28, UPT, UPT, UR10, 0x300, URZ ;  /* 0x000003000a1c7897 */ /* 0x000fe2000fffe0ff */
[----:B-1----:R-:W-:Y:S01]  /*103e0*/  LOP3.LUT R0, R123, 0x4000000, RZ, 0xfc, !PT ;  /* 0x040000007b007812 */ /* 0x002fe200078efcff */
[----:B------:R-:W-:Y:S01]  /*103f0*/  UIADD3.64 UR30, UPT, UPT, UR10, 0x780, URZ ;  /* 0x000007800a1e7897 */ /* 0x000fe2000fffe0ff */
[----:B------:R-:W-:Y:S01]  /*10400*/  SHF.R.S32.HI R123, RZ, 0x1f, R125 ;  /* 0x0000001fff7b7819 */ /* 0x000fe2000001147d */
[----:B------:R-:W-:Y:S02]  /*10410*/  UIADD3.64 UR32, UPT, UPT, UR10, 0x800, URZ ;  /* 0x000008000a207897 */ /* 0x000fe4000fffe0ff */
[----:B------:R1:W-:Y:S01]  /*10420*/  STL [R1+0xf70], R0 ;  /* 0x000f700001007387 */ /* 0x0003e20000100800 */
[C---:B------:R-:W-:Y:S01]  /*10430*/  SHF.L.U64.HI R123, R125.reuse, 0x1, R123 ;  /* 0x000000017d7b7819 */ /* 0x040fe2000001027b */
[----:B------:R-:W-:Y:S01]  /*10440*/  IMAD.SHL.U32 R125, R125, 0x2, RZ ;  /* 0x000000027d7d7824 */ /* 0x000fe200078e00ff */
[----:B------:R-:W-:Y:S02]  /*10450*/  UIADD3.64 UR16, UPT, UPT, UR12, 0x2, URZ ;  /* 0x000000020c107897 */ /* 0x000fe4000fffe0ff */
[----:B------:R-:W-:-:S02]  /*10460*/  UIADD3.64 UR18, UPT, UPT, UR12, 0x4, URZ ;  /* 0x000000040c127897 */ /* 0x000fc4000fffe0ff */
[----:B------:R-:W-:Y:S02]  /*10470*/  UIADD3.64 UR20, UPT, UPT, UR12, 0x3fe, URZ ;  /* 0x000003fe0c147897 */ /* 0x000fe4000fffe0ff */
[----:B------:R-:W-:Y:S01]  /*10480*/  UIADD3.64 UR22, UPT, UPT, UR12, 0x400, URZ ;  /* 0x000004000c167897 */ /* 0x000fe2000fffe0ff */
[----:B-1----:R-:W-:Y:S01]  /*10490*/  IMAD.MOV.U32 R0, RZ, RZ, 0x1 ;  /* 0x00000001ff007424 */ /* 0x002fe200078e00ff */
[----:B------:R-:W-:Y:S02]  /*104a0*/  UIADD3.64 UR24, UPT, UPT, UR12, 0x402, URZ ;  /* 0x000004020c187897 */ /* 0x000fe4000fffe0ff */
[----:B------:R-:W-:Y:S02]  /*104b0*/  UIADD3.64 UR26, UPT, UPT, UR12, 0x404, URZ ;  /* 0x000004040c1a7897 */ /* 0x000fe4000fffe0ff */
[----:B------:R1:W-:Y:S01]  /*104c0*/  STL [R1+0xbdc], R0 ;  /* 0x000bdc0001007387 */ /* 0x0003e20000100800 */
[----:B------:R-:W-:Y:S02]  /*104d0*/  UIADD3.64 UR28, UPT, UPT, UR10, 0x880, URZ ;  /* 0x000008800a1c7897 */ /* 0x000fe4000fffe0ff */
[----:B------:R-:W-:-:S02]  /*104e0*/  UIADD3.64 UR30, UPT, UPT, UR10, 0x900, URZ ;  /* 0x000009000a1e7897 */ /* 0x000fc4000fffe0ff */
[----:B------:R-:W-:Y:S02]  /*104f0*/  UIADD3.64 UR32, UPT, UPT, UR10, 0x980, URZ ;  /* 0x000009800a207897 */ /* 0x000fe4000fffe0ff */
[----:B------:R-:W-:Y:S02]  /*10500*/  UIADD3.64 UR34, UPT, UPT, UR10, 0xa00, URZ ;  /* 0x00000a000a227897 */ /* 0x000fe4000fffe0ff */
[----:B------:R-:W-:Y:S01]  /*10510*/  UIADD3.64 UR36, UPT, UPT, UR10, 0xa80, URZ ;  /* 0x00000a800a247897 */ /* 0x000fe2000fffe0ff */
[----:B-1----:R1:W5:Y:S01]  /*10520*/  LDL.LU R0, [R1+0xf98] ;  /* 0x000f980001007983 */ /* 0x0023620000300800 */
[----:B------:R-:W-:Y:S02]  /*10530*/  UIADD3.64 UR38, UPT, UPT, UR10, 0xb00, URZ ;  /* 0x00000b000a267897 */ /* 0x000fe4000fffe0ff */
[----:B------:R-:W-:Y:S01]  /*10540*/  UIADD3.64 UR40, UPT, UPT, UR10, 0xf80, URZ ;  /* 0x00000f800a287897 */ /* 0x000fe2000fffe0ff */
[----:B------:R1:W-:Y:S01]  /*10550*/  STL [R1+0xbe4], RZ ;  /* 0x000be4ff01007387 */ /* 0x0003e20000100800 */
[----:B------:R-:W-:-:S02]  /*10560*/  UIADD3.64 UR42, UPT, UPT, UR10, 0x1000, URZ ;  /* 0x000010000a2a7897 */ /* 0x000fc4000fffe0ff */
[----:B------:R-:W-:Y:S02]  /*10570*/  UIADD3.64 UR44, UPT, UPT, UR10, 0x1080, URZ ;  /* 0x000010800a2c7897 */ /* 0x000fe4000fffe0ff */
[----:B------:R-:W-:Y:S02]  /*10580*/  UIADD3.64 UR46, UPT, UPT, UR10, 0x1100, URZ ;  /* 0x000011000a2e7897 */ /* 0x000fe4000fffe0ff */
[----:B------:R-:W-:Y:S02]  /*10590*/  UIADD3.64 UR48, UPT, UPT, UR10, 0x1180, URZ ;  /* 0x000011800a307897 */ /* 0x000fe4000fffe0ff */
[----:B------:R-:W-:Y:S02]  /*105a0*/  UIADD3.64 UR50, UPT, UPT, UR10, 0x1200, URZ ;  /* 0x000012000a327897 */ /* 0x000fe4000fffe0ff */
[----:B------:R-:W-:Y:S02]  /*105b0*/  UIADD3.64 UR52, UPT, UPT, UR10, 0x1280, URZ ;  /* 0x000012800a347897 */ /* 0x000fe4000fffe0ff */
[----:B------:R-:W-:-:S02]  /*105c0*/  UIADD3.64 UR54, UPT, UPT, UR10, 0x1300, URZ ;  /* 0x000013000a367897 */ /* 0x000fc4000fffe0ff */
[----:B------:R-:W-:Y:S02]  /*105d0*/  UIADD3.64 UR56, UPT, UPT, UR10, 0x1780, URZ ;  /* 0x000017800a387897 */ /* 0x000fe4000fffe0ff */
[----:B------:R-:W-:Y:S02]  /*105e0*/  UIADD3.64 UR58, UPT, UPT, UR10, 0x1800, URZ ;  /* 0x000018000a3a7897 */ /* 0x000fe4000fffe0ff */
[----:B------:R-:W-:Y:S01]  /*105f0*/  UIADD3.64 UR60, UPT, UPT, UR10, 0x1880, URZ ;  /* 0x000018800a3c7897 */ /* 0x000fe2000fffe0ff */
[----:B------:R-:W-:Y:S01]  /*10600*/  UMOV UR15, 0x40004040 ;  /* 0x40004040000f7882 */ /* 0x000fe20000000000 */
[----:B------:R-:W-:Y:S02]  /*10610*/  UIADD3.64 UR62, UPT, UPT, UR10, 0x1900, URZ ;  /* 0x000019000a3e7897 */ /* 0x000fe4000fffe0ff */
[----:B------:R-:W-:Y:S02]  /*10620*/  UIADD3.64 UR64, UPT, UPT, UR10, 0x1980, URZ ;  /* 0x000019800a407897 */ /* 0x000fe4000fffe0ff */
[----:B------:R-:W-:-:S02]  /*10630*/  UIADD3.64 UR66, UPT, UPT, UR10, 0x1a00, URZ ;  /* 0x00001a000a427897 */ /* 0x000fc4000fffe0ff */
[----:B------:R-:W-:Y:S02]  /*10640*/  UIADD3.64 UR68, UPT, UPT, UR10, 0x1a80, URZ ;  /* 0x00001a800a447897 */ /* 0x000fe4000fffe0ff */
[----:B-1----:R-:W-:-:S12]  /*10650*/  UIADD3.64 UR70, UPT, UPT, UR10, 0x1b00, URZ ;  /* 0x00001b000a467897 */ /* 0x002fd8000fffe0ff */
.L_x_10:
[----:B------:R1:W-:Y:S04]  /*10660*/  STL [R1+0xfdc], R19 ;  /* 0x000fdc1301007387 */ /* 0x0003e80000100800 */
[----:B-1----:R-:W2:Y:S04]  /*10670*/  LDL.LU R19, [R1+0xbb8] ;  /* 0x000bb80001137983 */ /* 0x002ea80000300800 */
[----:B------:R1:W-:Y:S04]  /*10680*/  STL [R1+0xfd8], R18 ;  /* 0x000fd81201007387 */ /* 0x0003e80000100800 */
[----:B-1-3--:R-:W3:Y:S04]  /*10690*/  LDL.LU R18, [R1+0x62c] ;  /* 0x00062c0001127983 */ /* 0x00aee80000300800 */
[----:B------:R1:W-:Y:S04]  /*106a0*/  STL [R1+0xfd4], R17 ;  /* 0x000fd41101007387 */ /* 0x0003e80000100800 */
[----:B-1----:R-:W4:Y:S04]  /*106b0*/  LDL.LU R17, [R1+0x9e4] ;  /* 0x0009e40001117983 */ /* 0x002f280000300800 */
[----:B------:R1:W-:Y:S04]  /*106c0*/  STL [R1+0xfd0], R16 ;  /* 0x000fd01001007387 */ /* 0x0003e80000100800 */
[----:B-1----:R-:W2:Y:S04]  /*106d0*/  LDL.LU R16, [R1+0xbc0] ;  /* 0x000bc00001107983 */ /* 0x002ea80000300800 */
        /* <DEDUP_REMOVED lines=9> */
[----:B-1----:R-:W4:Y:S04]  /*10770*/  LDL.LU R11, [R1+0xbd0] ;  /* 0x000bd000010b7983 */ /* 0x002f280000300800 */
[----:B------:R1:W-:Y:S04]  /*10780*/  STL [R1+0xfb8], R10 ;  /* 0x000fb80a01007387 */ /* 0x0003e80000100800 */
[----:B-1----:R-:W4:Y:S04]  /*10790*/  LDL.LU R10, [R1+0x9e8] ;  /* 0x0009e800010a7983 */ /* 0x002f280000300800 */
[----:B------:R1:W-:Y:S04]  /*107a0*/  STL [R1+0xfb4], R9 ;  /* 0x000fb40901007387 */ /* 0x0003e80000100800 */
[----:B-1----:R-:W4:Y:S04]  /*107b0*/  LDL.LU R9, [R1+0xbd8] ;  /* 0x000bd80001097983 */ /* 0x002f280000300800 */
[----:B------:R-:W-:Y:S04]  /*107c0*/  STL [R1+0xfb0], R8 ;  /* 0x000fb00801007387 */ /* 0x000fe80000100800 */
[----:B------:R-:W-:Y:S04]  /*107d0*/  STL [R1+0xfac], R7 ;  /* 0x000fac0701007387 */ /* 0x000fe80000100800 */
[----:B------:R-:W-:Y:S04]  /*107e0*/  STL [R1+0xfa8], R6 ;  /* 0x000fa80601007387 */ /* 0x000fe80000100800 */
[----:B-----5:R-:W-:Y:S04]  /*107f0*/  STL [R1+0xfa4], R5 ;  /* 0x000fa40501007387 */ /* 0x020fe80000100800 */
[----:B------:R-:W-:Y:S04]  /*10800*/  STL [R1+0xfa0], R4 ;  /* 0x000fa00401007387 */ /* 0x000fe80000100800 */
[----:B------:R-:W-:Y:S04]  /*10810*/  STL [R1+0xf9c], R2 ;  /* 0x000f9c0201007387 */ /* 0x000fe80000100800 */
[----:B-----5:R-:W-:Y:S01]  /*10820*/  STL [R1+0xf98], R0 ;  /* 0x000f980001007387 */ /* 0x020fe20000100800 */
[----:B---3--:R-:W-:-:S05]  /*10830*/  IMAD.U32 R18, R18, -0x80000000, RZ ;  /* 0x8000000012127824 */ /* 0x008fca00078e00ff */
[----:B------:R-:W-:Y:S01]  /*10840*/  STL [R1+0x628], R18 ;  /* 0x0006281201007387 */ /* 0x000fe20000100800 */
[-C--:B--2---:R-:W-:Y:S02]  /*10850*/  IADD3 R12, P5, PT, R12, R122.reuse, RZ ;  /* 0x0000007a0c0c7210 */ /* 0x084fe40007fbe0ff */
[----:B----4-:R-:W-:-:S05]  /*10860*/  IADD3 R11, P6, PT, R11, R122, RZ ;  /* 0x0000007a0b0b7210 */ /* 0x010fca0007fde0ff */
[----:B------:R-:W-:Y:S01]  /*10870*/  IMAD.X R17, R17, 0x1, R3, P6 ;  /* 0x0000000111117824 */ /* 0x000fe200030e0603 */
[-C--:B------:R-:W-:Y:S02]  /*10880*/  IADD3 R19, P6, PT, R19, R122.reuse, RZ ;  /* 0x0000007a13137210 */ /* 0x080fe40007fde0ff */
[----:B------:R-:W-:-:S05]  /*10890*/  IADD3 R10, P4, PT, R10, R122, RZ ;  /* 0x0000007a0a0a7210 */ /* 0x000fca0007f9e0ff */
[----:B------:R-:W-:Y:S01]  /*108a0*/  IMAD.X R15, R15, 0x1, R3, P4 ;  /* 0x000000010f0f7824 */ /* 0x000fe200020e0603 */
[-C--:B------:R-:W-:Y:S02]  /*108b0*/  IADD3 R16, P4, PT, R16, R122.reuse, RZ ;  /* 0x0000007a10107210 */ /* 0x080fe40007f9e0ff */
[----:B------:R-:W-:-:S05]  /*108c0*/  IADD3 R9, P0, PT, R9, R122, RZ ;  /* 0x0000007a09097210 */ /* 0x000fca0007f1e0ff */
[----:B------:R-:W-:Y:S01]  /*108d0*/  IMAD.X R13, R13, 0x1, R3, P0 ;  /* 0x000000010d0d7824 */ /* 0x000fe200000e0603 */
[----:B------:R-:W-:Y:S01]  /*108e0*/  STL [R1+0xbd8], R9 ;  /* 0x000bd80901007387 */ /* 0x000fe20000100800 */
[----:B------:R-:W-:-:S03]  /*108f0*/  IADD3 R14, P0, PT, R14, R122, RZ ;  /* 0x0000007a0e0e7210 */ /* 0x000fc60007f1e0ff */
[----:B------:R-:W-:Y:S04]  /*10900*/  STL [R1+0x9e8], R10 ;  /* 0x0009e80a01007387 */ /* 0x000fe80000100800 */
[----:B------:R-:W-:Y:S04]  /*10910*/  STL [R1+0xbd0], R11 ;  /* 0x000bd00b01007387 */ /* 0x000fe80000100800 */
[----:B------:R-:W-:Y:S04]  /*10920*/  STL [R1+0xbcc], R12 ;  /* 0x000bcc0c01007387 */ /* 0x000fe80000100800 */
[----:B------:R-:W-:Y:S04]  /*10930*/  STL [R1+0xbd4], R13 ;  /* 0x000bd40d01007387 */ /* 0x000fe80000100800 */
[----:B------:R-:W-:Y:S04]  /*10940*/  STL [R1+0xbc8], R14 ;  /* 0x000bc80e01007387 */ /* 0x000fe80000100800 */
[----:B------:R-:W-:Y:S04]  /*10950*/  STL [R1+0x9dc], R15 ;  /* 0x0009dc0f01007387 */ /* 0x000fe80000100800 */
[----:B------:R1:W-:Y:S04]  /*10960*/  STL [R1+0xbb8], R19 ;  /* 0x000bb81301007387 */ /* 0x0003e80000100800 */
[----:B------:R-:W-:Y:S04]  /*10970*/  STL [R1+0xbc0], R16 ;  /* 0x000bc01001007387 */ /* 0x000fe80000100800 */
[----:B-1----:R-:W2:Y:S04]  /*10980*/  LDL.LU R19, [R1+0x9e0] ;  /* 0x0009e00001137983 */ /* 0x002ea80000300800 */
[----:B------:R1:W-:Y:S04]  /*10990*/  STL [R1+0x9e4], R17 ;  /* 0x0009e41101007387 */ /* 0x0003e80000100800 */
[----:B-1----:R-:W3:Y:S04]  /*109a0*/  LDL.LU R17, [R1+0xbb0] ;  /* 0x000bb00001117983 */ /* 0x002ee80000300800 */
        /* <DEDUP_REMOVED lines=15> */
[----:B--2---:R-:W-:-:S05]  /*10aa0*/  IMAD.X R19, R19, 0x1, R3, P5 ;  /* 0x0000000113137824 */ /* 0x004fca00028e0603 */
[----:B------:R1:W-:Y:S01]  /*10ab0*/  STL [R1+0x9e0], R19 ;  /* 0x0009e01301007387 */ /* 0x0003e20000100800 */
[----:B---3--:R-:W-:Y:S01]  /*10ac0*/  IADD3 R17, P5, PT, R17, R122, RZ ;  /* 0x0000007a11117210 */ /* 0x008fe20007fbe0ff */
[----:B----4-:R-:W-:-:S04]  /*10ad0*/  IMAD.X R16, R16, 0x1, R3, P0 ;  /* 0x0000000110107824 */ /* 0x010fc800000e0603 */
[----:B------:R2:W-:Y:S01]  /*10ae0*/  STL [R1+0xbb0], R17 ;  /* 0x000bb01101007387 */ /* 0x0005e20000100800 */
[----:B------:R-:W-:-:S03]  /*10af0*/  IADD3 R15, P0, PT, R15, R122, RZ ;  /* 0x0000007a0f0f7210 */ /* 0x000fc60007f1e0ff */
[----:B------:R3:W-:Y:S01]  /*10b00*/  STL [R1+0xbc4], R16 ;  /* 0x000bc41001007387 */ /* 0x0007e20000100800 */
[----:B------:R-:W-:-:S03]  /*10b10*/  IMAD.X R14, R14, 0x1, R3, P4 ;  /* 0x000000010e0e7824 */ /* 0x000fc600020e0603 */
[----:B------:R4:W-:Y:S01]  /*10b20*/  STL [R1+0xba8], R15 ;  /* 0x000ba80f01007387 */ /* 0x0009e20000100800 */
[----:B------:R-:W-:-:S03]  /*10b30*/  IADD3 R13, P4, PT, R13, R122, RZ ;  /* 0x0000007a0d0d7210 */ /* 0x000fc60007f9e0ff */
[----:B0-----:R0:W-:Y:S01]  /*10b40*/  STL [R1+0xbbc], R14 ;  /* 0x000bbc0e01007387 */ /* 0x0011e20000100800 */
[----:B------:R-:W-:-:S03]  /*10b50*/  IMAD.X R12, R12, 0x1, R3, P6 ;  /* 0x000000010c0c7824 */ /* 0x000fc600030e0603 */
[----:B------:R0:W-:Y:S01]  /*10b60*/  STL [R1+0xba0], R13 ;  /* 0x000ba00d01007387 */ /* 0x0001e20000100800 */
[----:B------:R-:W-:-:S03]  /*10b70*/  IADD3 R11, P6, PT, R11, R122, RZ ;  /* 0x0000007a0b0b7210 */ /* 0x000fc60007fde0ff */
[----:B------:R0:W-:Y:S01]  /*10b80*/  STL [R1+0xbb4], R12 ;  /* 0x000bb40c01007387 */ /* 0x0001e20000100800 */
        /* <DEDUP_REMOVED lines=15> */
[----:B-1----:R-:W4:Y:S01]  /*10c80*/  LDL.LU R19, [R1+0xb70] ;  /* 0x000b700001137983 */ /* 0x002f220000300800 */
[----:B------:R-:W-:-:S03]  /*10c90*/  IMAD.X R0, R0, 0x1, R3, P5 ;  /* 0x0000000100007824 */ /* 0x000fc600028e0603 */
[----:B------:R1:W-:Y:S04]  /*10ca0*/  STL [R1+0xb94], R4 ;  /* 0x000b940401007387 */ /* 0x0003e80000100800 */
[----:B--2---:R-:W2:Y:S04]  /*10cb0*/  LDL.LU R17, [R1+0xb84] ;  /* 0x000b840001117983 */ /* 0x004ea80000300800 */
[----:B------:R0:W-:Y:S04]  /*10cc0*/  STL [R1+0xb78], R2 ;  /* 0x000b780201007387 */ /* 0x0001e80000100800 */
[----:B---3--:R-:W3:Y:S04]  /*10cd0*/  LDL.LU R16, [R1+0xb68] ;  /* 0x000b680001107983 */ /* 0x008ee80000300800 */
[----:B------:R1:W-:Y:S04]  /*10ce0*/  STL [R1+0xb8c], R0 ;  /* 0x000b8c0001007387 */ /* 0x0003e80000100800 */
[----:B----4-:R-:W4:Y:S04]  /*10cf0*/  LDL.LU R15, [R1+0xb7c] ;  /* 0x000b7c00010f7983 */ /* 0x010f280000300800 */
        /* <DEDUP_REMOVED lines=10> */
[----:B-1----:R-:W4:Y:S04]  /*10da0*/  LDL.LU R4, [R1+0xb38] ;  /* 0x000b380001047983 */ /* 0x002f280000300800 */
[----:B------:R-:W4:Y:S04]  /*10db0*/  LDL.LU R2, [R1+0xb4c] ;  /* 0x000b4c0001027983 */ /* 0x000f280000300800 */
[----:B------:R-:W4:Y:S01]  /*10dc0*/  LDL.LU R0, [R1+0xb30] ;  /* 0x000b300001007983 */ /* 0x000f220000300800 */
[----:B------:R-:W-:Y:S01]  /*10dd0*/  IADD3 R19, P5, PT, R19, R122, RZ ;  /* 0x0000007a13137210 */ /* 0x000fe20007fbe0ff */
[----:B--2---:R-:W-:-:S04]  /*10de0*/  IMAD.X R17, R17, 0x1, R3, P0 ;  /* 0x0000000111117824 */ /* 0x004fc800000e0603 */
[----:B------:R0:W-:Y:S01]  /*10df0*/  STL [R1+0xb70], R19 ;  /* 0x000b701301007387 */ /* 0x0001e20000100800 */
[----:B---3--:R-:W-:-:S03]  /*10e00*/  IADD3 R16, P0, PT, R16, R122, RZ ;  /* 0x0000007a10107210 */ /* 0x008fc60007f1e0ff */
[----:B------:R1:W-:Y:S01]  /*10e10*/  STL [R1+0xb84], R17 ;  /* 0x000b841101007387 */ /* 0x0003e20000100800 */
[----:B----4-:R-:W-:-:S03]  /*10e20*/  IMAD.X R15, R15, 0x1, R3, P4 ;  /* 0x000000010f0f7824 */ /* 0x010fc600020e0603 */
        /* <DEDUP_REMOVED lines=24> */
[----:B0-----:R-:W4:Y:S01]  /*10fb0*/  LDL.LU R19, [R1+0xb44] ;  /* 0x000b440001137983 */ /* 0x001f220000300800 */
[----:B------:R-:W-:-:S03]  /*10fc0*/  IADD3 R0, P5, PT, R0, R122, RZ ;  /* 0x0000007a00007210 */ /* 0x000fc60007fbe0ff */
[----:B------:R0:W-:Y:S04]  /*10fd0*/  STL [R1+0xb38], R4 ;  /* 0x000b380401007387 */ /* 0x0001e80000100800 */
[----:B-1----:R-:W4:Y:S04]  /*10fe0*/  LDL.LU R17, [R1+0xb28] ;  /* 0x000b280001117983 */ /* 0x002f280000300800 */
[----:B------:R1:W-:Y:S04]  /*10ff0*/  STL [R1+0xb4c], R2 ;  /* 0x000b4c0201007387 */ /* 0x0003e80000100800 */
[----:B--2---:R-:W2:Y:S04]  /*11000*/  LDL.LU R16, [R1+0xb3c] ;  /* 0x000b3c0001107983 */ /* 0x004ea80000300800 */
[----:B------:R0:W-:Y:S04]  /*11010*/  STL [R1+0xb30], R0 ;  /* 0x000b300001007387 */ /* 0x0001e80000100800 */
[----:B---3--:R-:W3:Y:S04]  /*11020*/  LDL.LU R15, [R1+0xb20] ;  /* 0x000b2000010f7983 */ /* 0x008ee80000300800 */
[----:B----4-:R-:W4:Y:S04]  /*11030*/  LDL.LU R14, [R1+0xb34] ;  /* 0x000b3400010e7983 */ /* 0x010f280000300800 */
        /* <DEDUP_REMOVED lines=9> */
[----:B0-----:R-:W4:Y:S04]  /*110d0*/  LDL.LU R4, [R1+0xb0c] ;  /* 0x000b0c0001047983 */ /* 0x001f280000300800 */
[----:B-1----:R-:W4:Y:S04]  /*110e0*/  LDL.LU R2, [R1+0xaf0] ;  /* 0x000af00001027983 */ /* 0x002f280000300800 */
[----:B------:R-:W4:Y:S01]  /*110f0*/  LDL.LU R0, [R1+0xb04] ;  /* 0x000b040001007983 */ /* 0x000f220000300800 */
[----:B------:R-:W-:Y:S01]  /*11100*/  IMAD.X R19, R19, 0x1, R3, P0 ;  /* 0x0000000113137824 */ /* 0x000fe200000e0603 */
[----:B------:R-:W-:-:S04]  /*11110*/  IADD3 R17, P0, PT, R17, R122, RZ ;  /* 0x0000007a11117210 */ /* 0x000fc80007f1e0ff */
[----:B------:R0:W-:Y:S01]  /*11120*/  STL [R1+0xb44], R19 ;  /* 0x000b441301007387 */ /* 0x0001e20000100800 */
[----:B--2---:R-:W-:-:S03]  /*11130*/  IMAD.X R16, R16, 0x1, R3, P4 ;  /* 0x0000000110107824 */ /* 0x004fc600020e0603 */
        /* <DEDUP_REMOVED lines=26> */
[----:B0-----:R-:W4:Y:S01]  /*112e0*/  LDL.LU R19, [R1+0xae8] ;  /* 0x000ae80001137983 */ /* 0x001f220000300800 */
[----:B------:R-:W-:-:S03]  /*112f0*/  IMAD.X R0, R0, 0x1, R3, P0 ;  /* 0x0000000100007824 */ /* 0x000fc600000e0603 */
        /* <DEDUP_REMOVED lines=19> */
[----:B------:R-:W-:Y:S01]  /*11430*/  IADD3 R19, P0, PT, R19, R122, RZ ;  /* 0x0000007a13137210 */ /* 0x000fe20007f1e0ff */
[----:B------:R-:W-:-:S04]  /*11440*/  IMAD.X R17, R17, 0x1, R3, P4 ;  /* 0x0000000111117824 */ /* 0x000fc800020e0603 */
[----:B------:R0:W-:Y:S01]  /*11450*/  STL [R1+0xae8], R19 ;  /* 0x000ae81301007387 */ /* 0x0001e20000100800 */
[----:B--2---:R-:W-:-:S03]  /*11460*/  IADD3 R16, P4, PT, R16, R122, RZ ;  /* 0x0000007a10107210 */ /* 0x004fc60007f9e0ff */
[----:B------:R1:W-:Y:S01]  /*11470*/  STL [R1+0xafc], R17 ;  /* 0x000afc1101007387 */ /* 0x0003e20000100800 */
[----:B---3--:R-:W-:-:S03]  /*11480*/  IMAD.X R15, R15, 0x1, R3, P6 ;  /* 0x000000010f0f7824 */ /* 0x008fc600030e0603 */
[----:B------:R2:W-:Y:S01]  /*11490*/  STL [R1+0xae0], R16 ;  /* 0x000ae01001007387 */ /* 0x0005e20000100800 */
[----:B----4-:R-:W-:-:S03]  /*114a0*/  IADD3 R14, P6, PT, R14, R122, RZ ;  /* 0x0000007a0e0e7210 */ /* 0x010fc60007fde0ff */
        /* <DEDUP_REMOVED lines=43> */
[----:B------:R-:W-:-:S05]  /*11760*/  IMAD.X R19, R19, 0x1, R3, P4 ;  /* 0x0000000113137824 */ /* 0x000fca00020e0603 */
[----:B------:R0:W-:Y:S01]  /*11770*/  STL [R1+0xabc], R19 ;  /* 0x000abc1301007387 */ /* 0x0001e20000100800 */
[----:B------:R-:W-:-:S03]  /*11780*/  IADD3 R17, P4, PT, R17, R122, RZ ;  /* 0x0000007a11117210 */ /* 0x000fc60007f9e0ff */
[----:B0-----:R0:W5:Y:S01]  /*11790*/  LDL.LU R19, [R1+0xfdc] ;  /* 0x000fdc0001137983 */ /* 0x0011620000300800 */
        /* <DEDUP_REMOVED lines=29> */
[----:B------:R1:W-:Y:S01]  /*11970*/  STL [R1+0xa84], R4 ;  /* 0x000a840401007387 */ /* 0x0003e20000100800 */
[----:B------:R0:W1:Y:S03]  /*11980*/  SYNCS.PHASECHK.TRANS64.TRYWAIT P4, [UR7], R18 ;  /* 0x00000012ff0075a7 */ /* 0x0000660008081107 */
        /* <DEDUP_REMOVED lines=17> */
[----:B------:R-:W-:Y:S01]  /*11aa0*/  IMAD.X R17, R17, 0x1, R3, P6 ;  /* 0x0000000111117824 */ /* 0x000fe200030e0603 */
[----:B--2---:R-:W-:-:S04]  /*11ab0*/  IADD3 R16, P6, PT, R16, R122, RZ ;  /* 0x0000007a10107210 */ /* 0x004fc80007fde0ff */
        /* <DEDUP_REMOVED lines=26> */
[----:B------:R-:W4:Y:S01]  /*11c60*/  LDL.LU R18, [R1+0xa34] ;  /* 0x000a340001127983 */ /* 0x000f220000300800 */
[----:B------:R-:W-:-:S03]  /*11c70*/  IADD3 R0, P5, PT, R0, R122, RZ ;  /* 0x0000007a00007210 */ /* 0x000fc60007fbe0ff */
[----:B------:R1:W-:Y:S04]  /*11c80*/  STL [R1+0xa30], R4 ;  /* 0x000a300401007387 */ /* 0x0003e80000100800 */
[----:B0-----:R-:W4:Y:S04]  /*11c90*/  LDL.LU R17, [R1+0xa20] ;  /* 0x000a200001117983 */ /* 0x001f280000300800 */
[----:B------:R0:W-:Y:S04]  /*11ca0*/  STL [R1+0xa3c], R2 ;  /* 0x000a3c0201007387 */ /* 0x0001e80000100800 */
[----:B-1----:R-:W4:Y:S04]  /*11cb0*/  LDL.LU R16, [R1+0xa2c] ;  /* 0x000a2c0001107983 */ /* 0x002f280000300800 */
[----:B------:R1:W-:Y:S04]  /*11cc0*/  STL [R1+0xa28], R0 ;  /* 0x000a280001007387 */ /* 0x0003e80000100800 */
[----:B--2---:R-:W2:Y:S04]  /*11cd0*/  LDL.LU R15, [R1+0xa18] ;  /* 0x000a1800010f7983 */ /* 0x004ea80000300800 */
        /* <DEDUP_REMOVED lines=12> */
[----:B-1----:R-:W4:Y:S01]  /*11da0*/  LDL.LU R0, [R1+0x9ec] ;  /* 0x0009ec0001007983 */ /* 0x002f220000300800 */
[----:B------:R-:W-:-:S05]  /*11db0*/  IMAD.X R18, R18, 0x1, R3, P0 ;  /* 0x0000000112127824 */ /* 0x000fca00000e0603 */
[----:B------:R0:W-:Y:S01]  /*11dc0*/  STL [R1+0xa34], R18 ;  /* 0x000a341201007387 */ /* 0x0001e20000100800 */
[----:B------:R-:W-:-:S03]  /*11dd0*/  IADD3 R17, P0, PT, R17, R122, RZ ;  /* 0x0000007a11117210 */ /* 0x000fc60007f1e0ff */
[----:B0-----:R0:W5:Y:S01]  /*11de0*/  LDL.LU R18, [R1+0xfd8] ;  /* 0x000fd80001127983 */ /* 0x0011620000300800 */
[----:B------:R-:W-:-:S03]  /*11df0*/  IMAD.X R16, R16, 0x1, R3, P6 ;  /* 0x0000000110107824 */ /* 0x000fc600030e0603 */
[----:B------:R1:W-:Y:S01]  /*11e00*/  STL [R1+0xa20], R17 ;  /* 0x000a201101007387 */ /* 0x0003e20000100800 */
[-C--:B--2---:R-:W-:Y:S01]  /*11e10*/  IADD3 R15, P6, PT, R15, R122.reuse, RZ ;  /* 0x0000007a0f0f7210 */ /* 0x084fe20007fde0ff */
[----:B---3--:R-:W-:Y:S02]  /*11e20*/  IMAD.X R14, R14, 0x1, R3, P5 ;  /* 0x000000010e0e7824 */ /* 0x008fe400028e0603 */
[----:B-1----:R0:W5:Y:S01]  /*11e30*/  LDL.LU R17, [R1+0xfd4] ;  /* 0x000fd40001117983 */ /* 0x0021620000300800 */
[----:B----4-:R-:W-:-:S03]  /*11e40*/  IADD3 R13, P5, PT, R13, R122, RZ ;  /* 0x0000007a0d0d7210 */ /* 0x010fc60007fbe0ff */
[----:B------:R1:W-:Y:S01]  /*11e50*/  STL [R1+0xa2c], R16 ;  /* 0x000a2c1001007387 */ /* 0x0003e20000100800 */
[----:B------:R-:W-:-:S03]  /*11e60*/  IMAD.X R12, R12, 0x1, R3, P0 ;  /* 0x000000010c0c7824 */ /* 0x000fc600000e0603 */
[----:B-1----:R0:W5:Y:S01]  /*11e70*/  LDL.LU R16, [R1+0xfd0] ;  /* 0x000fd00001107983 */ /* 0x0021620000300800 */
[----:B------:R-:W-:-:S03]  /*11e80*/  IADD3 R11, P0, PT, R11, R122, RZ ;  /* 0x0000007a0b0b7210 */ /* 0x000fc60007f1e0ff */
[----:B------:R1:W-:Y:S01]  /*11e90*/  STL [R1+0xa18], R15 ;  /* 0x000a180f01007387 */ /* 0x0003e20000100800 */
[--C-:B------:R-:W-:Y:S01]  /*11ea0*/  IMAD.X R10, R10, 0x1, R3.reuse, P6 ;  /* 0x000000010a0a7824 */ /* 0x100fe200030e0603 */
[-C--:B------:R-:W-:Y:S02]  /*11eb0*/  IADD3 R9, P6, PT, R9, R122.reuse, RZ ;  /* 0x0000007a09097210 */ /* 0x080fe40007fde0ff */
[----:B-1----:R0:W5:Y:S04]  /*11ec0*/  LDL.LU R15, [R1+0xfcc] ;  /* 0x000fcc00010f7983 */ /* 0x0021680000300800 */
[----:B------:R1:W-:Y:S01]  /*11ed0*/  STL [R1+0xa24], R14 ;  /* 0x000a240e01007387 */ /* 0x0003e20000100800 */
[----:B------:R-:W-:Y:S01]  /*11ee0*/  IMAD.X R8, R8, 0x1, R3, P5 ;  /* 0x0000000108087824 */ /* 0x000fe200028e0603 */
[----:B------:R-:W-:-:S02]  /*11ef0*/  IADD3 R7, P5, PT, R7, R122, RZ ;  /* 0x0000007a07077210 */ /* 0x000fc40007fbe0ff */
[----:B-1----:R0:W5:Y:S04]  /*11f00*/  LDL.LU R14, [R1+0xfc8] ;  /* 0x000fc800010e7983 */ /* 0x0021680000300800 */
[----:B------:R1:W-:Y:S01]  /*11f10*/  STL [R1+0xa10], R13 ;  /* 0x000a100d01007387 */ /* 0x0003e20000100800 */
[----:B------:R-:W-:-:S03]  /*11f20*/  IMAD.X R6, R6, 0x1, R3, P0 ;  /* 0x0000000106067824 */ /* 0x000fc600000e0603 */
[----:B-1----:R0:W5:Y:S04]  /*11f30*/  LDL.LU R13, [R1+0xfc4] ;  /* 0x000fc400010d7983 */ /* 0x0021680000300800 */
[----:B------:R1:W-:Y:S01]  /*11f40*/  STL [R1+0xa1c], R12 ;  /* 0x000a1c0c01007387 */ /* 0x0003e20000100800 */
[----:B------:R-:W-:-:S03]  /*11f50*/  IADD3 R5, P0, PT, R5, R122, RZ ;  /* 0x0000007a05057210 */ /* 0x000fc60007f1e0ff */
[----:B-1----:R0:W5:Y:S04]  /*11f60*/  LDL.LU R12, [R1+0xfc0] ;  /* 0x000fc000010c7983 */ /* 0x0021680000300800 */
[----:B------:R1:W-:Y:S01]  /*11f70*/  STL [R1+0xa08], R11 ;  /* 0x000a080b01007387 */ /* 0x0003e20000100800 */
[----:B------:R-:W-:-:S03]  /*11f80*/  IMAD.X R4, R4, 0x1, R3, P6 ;  /* 0x0000000104047824 */ /* 0x000fc600030e0603 */
[----:B-1----:R0:W5:Y:S04]  /*11f90*/  LDL.LU R11, [R1+0xfbc] ;  /* 0x000fbc00010b7983 */ /* 0x0021680000300800 */
[----:B------:R1:W-:Y:S01]  /*11fa0*/  STL [R1+0xa14], R10 ;  /* 0x000a140a01007387 */ /* 0x0003e20000100800 */
[----:B------:R-:W-:-:S03]  /*11fb0*/  IMAD.X R2, R2, 0x1, R3, P5 ;  /* 0x0000000102027824 */ /* 0x000fc600028e0603 */
[----:B-1----:R0:W5:Y:S04]  /*11fc0*/  LDL.LU R10, [R1+0xfb8] ;  /* 0x000fb800010a7983 */ /* 0x0021680000300800 */
[----:B------:R1:W-:Y:S01]  /*11fd0*/  STL [R1+0xa00], R9 ;  /* 0x000a000901007387 */ /* 0x0003e20000100800 */
[----:B------:R-:W-:-:S03]  /*11fe0*/  IMAD.X R0, R0, 0x1, R3, P0 ;  /* 0x0000000100007824 */ /* 0x000fc600000e0603 */
[----:B-1----:R0:W5:Y:S04]  /*11ff0*/  LDL.LU R9, [R1+0xfb4] ;  /* 0x000fb40001097983 */ /* 0x0021680000300800 */
[----:B------:R1:W-:Y:S04]  /*12000*/  STL [R1+0xa0c], R8 ;  /* 0x000a0c0801007387 */ /* 0x0003e80000100800 */
        /* <DEDUP_REMOVED lines=12> */
[----:B-1----:R0:W5:Y:S01]  /*120d0*/  LDL.LU R0, [R1+0xf98] ;  /* 0x000f980001007983 */ /* 0x0021620000300800 */
[----:B------:R-:W-:Y:S05]  /*120e0*/  @!P4 BRA `(.L_x_8) ;  /* 0x000001e40054c947 */ /* 0x000fea0003800000 */
.L_x_16:
[----:B------:R-:W-:Y:S04]  /*120f0*/  STL.64 [R1+0x17b0], R120 ;  /* 0x0017b07801007387 */ /* 0x000fe80000100a00 */
[----:B-----5:R-:W-:Y:S04]  /*12100*/  STL [R1+0x1228], R0 ;  /* 0x0012280001007387 */ /* 0x020fe80000100800 */
[----:B------:R-:W-:Y:S04]  /*12110*/  STL [R1+0x1098], R2 ;  /* 0x0010980201007387 */ /* 0x000fe80000100800 */
[----:B------:R1:W-:Y:S04]  /*12120*/  STL [R1+0x122c], R2 ;  /* 0x00122c0201007387 */ /* 0x0003e80000100800 */
[----:B------:R-:W-:Y:S04]  /*12130*/  STL [R1+0xfa0], R124 ;  /* 0x000fa07c01007387 */ /* 0x000fe80000100800 */
[----:B------:R-:W-:Y:S01]  /*12140*/  STL [R1+0x115c], R124 ;  /* 0x00115c7c01007387 */ /* 0x000fe20000100800 */
[----:B-1----:R-:W-:-:S03]  /*12150*/  IADD3 R2, P0, PT, R4, R125, RZ ;  /* 0x0000007d04027210 */ /* 0x002fc60007f1e0ff */
[----:B------:R-:W-:Y:S02]  /*12160*/  STL [R1+0x16cc], R124 ;  /* 0x0016cc7c01007387 */ /* 0x000fe40000100800 */
[----:B------:R-:W-:Y:S02]  /*12170*/  IMAD.X R0, R5, 0x1, R123, P0 ;  /* 0x0000000105007824 */ /* 0x000fe400000e067b */
        /* <DEDUP_REMOVED lines=61> */
[----:B------:R2:W-:Y:S01]  /*12550*/  STL [R1+0xf4c], R0 ;  /* 0x000f4c0001007387 */ /* 0x0005e20000100800 */
[----:B-1----:R-:W-:-:S03]  /*12560*/  IADD3 R2, P4, PT, R8, R125, RZ ;  /* 0x0000007d08027210 */ /* 0x002fc60007f9e0ff */
[----:B------:R-:W-:Y:S04]  /*12570*/  STL [R1+0x1590], R4 ;  /* 0x0015900401007387 */ /* 0x000fe80000100800 */
[----:B------:R-:W-:Y:S01]  /*12580*/  STL [R1+0x1594], R4 ;  /* 0x0015940401007387 */ /* 0x000fe20000100800 */
[----:B--2---:R-:W-:-:S03]  /*12590*/  IADD3 R0, P5, PT, R10, R125, RZ ;  /* 0x0000007d0a007210 */ /* 0x004fc60007fbe0ff */
        /* <DEDUP_REMOVED lines=78> */
[----:B------:R2:W-:Y:S04]  /*12a80*/  STL [R1+0x1230], R0 ;  /* 0x0012300001007387 */ /* 0x0005e80000100800 */
[----:B------:R3:W-:Y:S01]  /*12a90*/  STL [R1+0xf64], R2 ;  /* 0x000f640201007387 */ /* 0x0007e20000100800 */
[----:B-1----:R-:W-:-:S02]  /*12aa0*/  IMAD.X R5, R7, 0x1, R123, P0 ;  /* 0x0000000107057824 */ /* 0x002fc400000e067b */
[----:B--2---:R-:W-:-:S03]  /*12ab0*/  IMAD.X R0, R9, 0x1, R123, P4 ;  /* 0x0000000109007824 */ /* 0x004fc600020e067b */
[----:B------:R1:W-:Y:S01]  /*12ac0*/  STL [R1+0xf50], R5 ;  /* 0x000f500501007387 */ /* 0x0003e20000100800 */
[----:B---3--:R-:W-:-:S05]  /*12ad0*/  IMAD.X R2, R11, 0x1, R123, P5 ;  /* 0x000000010b027824 */ /* 0x008fca00028e067b */
[----:B------:R2:W-:Y:S01]  /*12ae0*/  STL [R1+0x1234], R2 ;  /* 0x0012340201007387 */ /* 0x0005e20000100800 */
[----:B-1----:R-:W-:-:S03]  /*12af0*/  IADD3 R5, P0, PT, R36, R125, RZ ;  /* 0x0000007d24057210 */ /* 0x002fc60007f1e0ff */
[----:B------:R1:W-:Y:S02]  /*12b00*/  STL [R1+0xf54], R0 ;  /* 0x000f540001007387 */ /* 0x0003e40000100800 */
[----:B------:R-:W-:Y:S02]  /*12b10*/  IMAD.X R36, R37, 0x1, R123, P0 ;  /* 0x0000000125247824 */ /* 0x000fe400000e067b */
[----:B------:R3:W-:Y:S01]  /*12b20*/  STL [R1+0xea8], R5 ;  /* 0x000ea80501007387 */ /* 0x0007e20000100800 */
[-C--:B--2---:R-:W-:Y:S02]  /*12b30*/  IADD3 R2, P4, PT, R38, R125.reuse, RZ ;  /* 0x0000007d26027210 */ /* 0x084fe40007f9e0ff */
[----:B-1----:R-:W-:-:S03]  /*12b40*/  IADD3 R0, P5, PT, R52, R125, RZ ;  /* 0x0000007d34007210 */ /* 0x002fc60007fbe0ff */
[----:B------:R1:W-:Y:S01]  /*12b50*/  STL [R1+0xeac], R2 ;  /* 0x000eac0201007387 */ /* 0x0003e20000100800 */
[--C-:B------:R-:W-:Y:S01]  /*12b60*/  IMAD.X R38, R39, 0x1, R123.reuse, P4 ;  /* 0x0000000127267824 */ /* 0x100fe200020e067b */
[----:B---3--:R-:W-:Y:S02]  /*12b70*/  IADD3 R5, P0, PT, R54, R125, RZ ;  /* 0x0000007d36057210 */ /* 0x008fe40007f1e0ff */
[----:B------:R-:W-:Y:S01]  /*12b80*/  STL.64 [R1+0x17a8], R36 ;  /* 0x0017a82401007387 */ /* 0x000fe20000100a00 */
[----:B------:R-:W-:-:S03]  /*12b90*/  IMAD.X R52, R53, 0x1, R123, P5 ;  /* 0x0000000135347824 */ /* 0x000fc600028e067b */
[----:B------:R2:W-:Y:S01]  /*12ba0*/  STL [R1+0xeb0], R0 ;  /* 0x000eb00001007387 */ /* 0x0005e20000100800 */
[--C-:B------:R-:W-:Y:S01]  /*12bb0*/  IMAD.X R54, R55, 0x1, R123.reuse, P0 ;  /* 0x0000000137367824 */ /* 0x100fe200000e067b */
[-C--:B-1----:R-:W-:Y:S02]  /*12bc0*/  IADD3 R2, P4, PT, R68, R125.reuse, RZ ;  /* 0x0000007d44027210 */ /* 0x082fe40007f9e0ff */
[----:B------:R1:W-:Y:S03]  /*12bd0*/  STL [R1+0xeb4], R5 ;  /* 0x000eb40501007387 */ /* 0x0003e60000100800 */
[----:B------:R-:W-:Y:S01]  /*12be0*/  IMAD.X R68, R69, 0x1, R123, P4 ;  /* 0x0000000145447824 */ /* 0x000fe200020e067b */
[----:B------:R3:W-:Y:S01]  /*12bf0*/  STL [R1+0xeb8], R2 ;  /* 0x000eb80201007387 */ /* 0x0007e20000100800 */
[-C--:B--2---:R-:W-:Y:S02]  /*12c00*/  IADD3 R0, P5, PT, R70, R125.reuse, RZ ;  /* 0x0000007d46007210 */ /* 0x084fe40007fbe0ff */
[----:B-1----:R-:W-:-:S03]  /*12c10*/  IADD3 R5, P0, PT, R82, R125, RZ ;  /* 0x0000007d52057210 */ /* 0x002fc60007f1e0ff */
[----:B------:R1:W-:Y:S01]  /*12c20*/  STL [R1+0xebc], R0 ;  /* 0x000ebc0001007387 */ /* 0x0003e20000100800 */
[--C-:B------:R-:W-:Y:S01]  /*12c30*/  IMAD.X R70, R71, 0x1, R123.reuse, P5 ;  /* 0x0000000147467824 */ /* 0x100fe200028e067b */
[----:B---3--:R-:W-:Y:S02]  /*12c40*/  IADD3 R2, P4, PT, R84, R125, RZ ;  /* 0x0000007d54027210 */ /* 0x008fe40007f9e0ff */
[----:B------:R2:W-:Y:S01]  /*12c50*/  STL [R1+0xec0], R5 ;  /* 0x000ec00501007387 */ /* 0x0005e20000100800 */
[----:B------:R-:W-:-:S03]  /*12c60*/  IMAD.X R82, R83, 0x1, R123, P0 ;  /* 0x0000000153527824 */ /* 0x000fc600000e067b */
[----:B------:R3:W-:Y:S01]  /*12c70*/  STL [R1+0xec4], R2 ;  /* 0x000ec40201007387 */ /* 0x0007e20000100800 */
[----:B------:R-:W-:Y:S01]  /*12c80*/  IMAD.X R84, R85, 0x1, R123, P4 ;  /* 0x0000000155547824 */ /* 0x000fe200020e067b */
[-C--:B-1----:R-:W-:Y:S02]  /*12c90*/  IADD3 R0, P5, PT, R94, R125.reuse, RZ ;  /* 0x0000007d5e007210 */ /* 0x082fe40007fbe0ff */
[----:B--2---:R-:W-:-:S03]  /*12ca0*/  IADD3 R5, P0, PT, R96, R125, RZ ;  /* 0x0000007d60057210 */ /* 0x004fc60007f1e0ff */
        /* <DEDUP_REMOVED lines=57> */
[----:B------:R-:W-:Y:S01]  /*13040*/  STL [R1+0xf14], R5 ;  /* 0x000f140501007387 */ /* 0x000fe20000100800 */
[----:B------:R-:W-:-:S03]  /*13050*/  IMAD.X R112, R113, 0x1, R123, P0 ;  /* 0x0000000171707824 */ /* 0x000fc600000e067b */
[----:B------:R2:W-:Y:S01]  /*13060*/  STL [R1+0xf18], R2 ;  /* 0x000f180201007387 */ /* 0x0005e20000100800 */
[----:B------:R-:W-:Y:S01]  /*13070*/  IMAD.X R20, R21, 0x1, R123, P4 ;  /* 0x0000000115147824 */ /* 0x000fe200020e067b */
[----:B-1----:R-:W-:-:S05]  /*13080*/  IADD3 R0, P5, PT, R22, R125, RZ ;  /* 0x0000007d16007210 */ /* 0x002fca0007fbe0ff */
[----:B------:R1:W-:Y:S01]  /*13090*/  STL [R1+0xf1c], R0 ;  /* 0x000f1c0001007387 */ /* 0x0003e20000100800 */
[----:B------:R-:W-:Y:S01]  /*130a0*/  IMAD.X R22, R23, 0x1, R123, P5 ;  /* 0x0000000117167824 */ /* 0x000fe200028e067b */
[----:B--2---:R-:W-:-:S05]  /*130b0*/  IADD3 R2, P0, PT, R24, R125, RZ ;  /* 0x0000007d18027210 */ /* 0x004fca0007f1e0ff */
[----:B------:R-:W-:Y:S01]  /*130c0*/  IMAD.X R24, R25, 0x1, R123, P0 ;  /* 0x0000000119187824 */ /* 0x000fe200000e067b */
[-C--:B------:R-:W-:Y:S02]  /*130d0*/  IADD3 R5, P0, PT, R46, R125.reuse, RZ ;  /* 0x0000007d2e057210 */ /* 0x080fe40007f1e0ff */
[----:B-1----:R-:W-:-:S03]  /*130e0*/  IADD3 R0, P4, PT, R26, R125, RZ ;  /* 0x0000007d1a007210 */ /* 0x002fc60007f9e0ff */
[--C-:B------:R-:W-:Y:S02]  /*130f0*/  IMAD.X R46, R47, 0x1, R123.reuse, P0 ;  /* 0x000000012f2e7824 */ /* 0x100fe400000e067b */
[----:B------:R1:W-:Y:S04]  /*13100*/  STL [R1+0x1238], R0 ;  /* 0x0012380001007387 */ /* 0x0003e80000100800 */
[----:B------:R2:W-:Y:S01]  /*13110*/  STL [R1+0xf20], R2 ;  /* 0x000f200201007387 */ /* 0x0005e20000100800 */
[----:B-1----:R-:W-:Y:S01]  /*13120*/  IADD3 R0, P5, PT, R44, R125, RZ ;  /* 0x0000007d2c007210 */ /* 0x002fe20007fbe0ff */
[----:B--2---:R-:W-:-:S04]  /*13130*/  IMAD.X R2, R27, 0x1, R123, P4 ;  /* 0x000000011b027824 */ /* 0x004fc800020e067b */
[----:B------:R1:W-:Y:S01]  /*13140*/  STL [R1+0xf24], R0 ;  /* 0x000f240001007387 */ /* 0x0003e20000100800 */
[----:B------:R-:W-:-:S03]  /*13150*/  IMAD.X R44, R45, 0x1, R123, P5 ;  /* 0x000000012d2c7824 */ /* 0x000fc600028e067b */
[----:B------:R2:W-:Y:S04]  /*13160*/  STL [R1+0x123c], R2 ;  /* 0x00123c0201007387 */ /* 0x0005e80000100800 */
[----:B------:R3:W-:Y:S01]  /*13170*/  STL [R1+0xe30], R5 ;  /* 0x000e300501007387 */ /* 0x0007e20000100800 */
[-C--:B-1----:R-:W-:Y:S02]  /*13180*/  IADD3 R0, P5, PT, R62, R125.reuse, RZ ;  /* 0x0000007d3e007210 */ /* 0x082fe40007fbe0ff */
[----:B--2---:R-:W-:-:S03]  /*13190*/  IADD3 R2, P4, PT, R60, R125, RZ ;  /* 0x0000007d3c027210 */ /* 0x004fc60007f9e0ff */
[--C-:B------:R-:W-:Y:S01]  /*131a0*/  IMAD.X R62, R63, 0x1, R123.reuse, P5 ;  /* 0x000000013f3e7824 */ /* 0x100fe200028e067b */
[----:B---3--:R-:W-:Y:S01]  /*131b0*/  IADD3 R5, P0, PT, R76, R125, RZ ;  /* 0x0000007d4c057210 */ /* 0x008fe20007f1e0ff */
[----:B------:R1:W-:Y:S01]  /*131c0*/  STL [R1+0xe34], R2 ;  /* 0x000e340201007387 */ /* 0x0003e20000100800 */
[----:B------:R-:W-:-:S03]  /*131d0*/  IMAD.X R60, R61, 0x1, R123, P4 ;  /* 0x000000013d3c7824 */ /* 0x000fc600020e067b */
[----:B------:R2:W-:Y:S01]  /*131e0*/  STL [R1+0xe38], R0 ;  /* 0x000e380001007387 */ /* 0x0005e20000100800 */
[----:B------:R-:W-:-:S03]  /*131f0*/  IMAD.X R76, R77, 0x1, R123, P0 ;  /* 0x000000014d4c7824 */ /* 0x000fc600000e067b */
[----:B------:R3:W-:Y:S01]  /*13200*/  STL [R1+0xe3c], R5 ;  /* 0x000e3c0501007387 */ /* 0x0007e20000100800 */
        /* <DEDUP_REMOVED lines=16> */
[----:B------:R-:W-:Y:S01]  /*13310*/  STL [R1+0xe54], R5 ;  /* 0x000e540501007387 */ /* 0x000fe20000100800 */
[----:B------:R-:W-:Y:S01]  /*13320*/  IMAD.X R114, R115, 0x1, R123, P0 ;  /* 0x0000000173727824 */ /* 0x000fe200000e067b */
[-C--:B-1----:R-:W-:Y:S02]  /*13330*/  IADD3 R2, P4, PT, R116, R125.reuse, RZ ;  /* 0x0000007d74027210 */ /* 0x082fe40007f9e0ff */
[----:B--2---:R-:W-:-:S03]  /*13340*/  IADD3 R0, P5, PT, R28, R125, RZ ;  /* 0x0000007d1c007210 */ /* 0x004fc60007fbe0ff */
[----:B------:R1:W-:Y:S01]  /*13350*/  STL [R1+0xe58], R2 ;  /* 0x000e580201007387 */ /* 0x0003e20000100800 */
[----:B------:R-:W-:-:S03]  /*13360*/  IMAD.X R116, R117, 0x1, R123, P4 ;  /* 0x0000000175747824 */ /* 0x000fc600020e067b */
[----:B------:R2:W-:Y:S01]  /*13370*/  STL [R1+0xe5c], R0 ;  /* 0x000e5c0001007387 */ /* 0x0005e20000100800 */
[----:B------:R-:W-:-:S03]  /*13380*/  IMAD.X R28, R29, 0x1, R123, P5 ;  /* 0x000000011d1c7824 */ /* 0x000fc600028e067b */
[----:B------:R-:W3:Y:S01]  /*13390*/  LDL.LU.64 R8, [R1] ;  /* 0x0000000001087983 */ /* 0x000ee20000300a00 */
[-C--:B-1----:R-:W-:Y:S02]  /*133a0*/  IADD3 R2, P4, PT, R32, R125.reuse, RZ ;  /* 0x0000007d20027210 */ /* 0x082fe40007f9e0ff */
[----:B--2---:R-:W-:-:S05]  /*133b0*/  IADD3 R0, P0, PT, R30, R125, RZ ;  /* 0x0000007d1e007210 */ /* 0x004fca0007f1e0ff */
[----:B------:R1:W-:Y:S01]  /*133c0*/  STL [R1+0xe60], R0 ;  /* 0x000e600001007387 */ /* 0x0003e20000100800 */
[----:B------:R-:W-:-:S03]  /*133d0*/  IMAD.X R30, R31, 0x1, R123, P0 ;  /* 0x000000011f1e7824 */ /* 0x000fc600000e067b */
[----:B------:R2:W-:Y:S01]  /*133e0*/  STL [R1+0xe64], R2 ;  /* 0x000e640201007387 */ /* 0x0005e20000100800 */
[-C--:B-1----:R-:W-:Y:S02]  /*133f0*/  IADD3 R0, P5, PT, R34, R125.reuse, RZ ;  /* 0x0000007d22007210 */ /* 0x082fe40007fbe0ff */
[----:B--2---:R-:W-:-:S03]  /*13400*/  IADD3 R2, P0, PT, R48, R125, RZ ;  /* 0x0000007d30027210 */ /* 0x004fc60007f1e0ff */
[----:B------:R1:W-:Y:S04]  /*13410*/  STL [R1+0xe68], R0 ;  /* 0x000e680001007387 */ /* 0x0003e80000100800 */
[----:B------:R-:W2:Y:S04]  /*13420*/  LDL.LU.64 R36, [R1+0x8] ;  /* 0x0000080001247983 */ /* 0x000ea80000300a00 */
[----:B------:R-:W-:Y:S04]  /*13430*/  STL [R1+0xe6c], R2 ;  /* 0x000e6c0201007387 */ /* 0x000fe80000100800 */
[----:B------:R-:W4:Y:S01]  /*13440*/  LDL.LU.64 R26, [R1+0x10] ;  /* 0x00001000011a7983 */ /* 0x000f220000300a00 */
[--C-:B------:R-:W-:Y:S01]  /*13450*/  IMAD.X R32, R33, 0x1, R123.reuse, P4 ;  /* 0x0000000121207824 */ /* 0x100fe200020e067b */
[----:B-1----:R-:W-:Y:S01]  /*13460*/  IADD3 R0, P4, PT, R50, R125, RZ ;  /* 0x0000007d32007210 */ /* 0x002fe20007f9e0ff */
[----:B------:R-:W-:-:S04]  /*13470*/  IMAD.X R34, R35, 0x1, R123, P5 ;  /* 0x0000000123227824 */ /* 0x000fc800028e067b */
[----:B------:R1:W-:Y:S01]  /*13480*/  STL [R1+0xe70], R0 ;  /* 0x000e700001007387 */ /* 0x0003e20000100800 */
[----:B------:R-:W-:-:S03]  /*13490*/  IMAD.X R48, R49, 0x1, R123, P0 ;  /* 0x0000000131307824 */ /* 0x000fc600000e067b */
[----:B------:R-:W4:Y:S01]  /*134a0*/  LDL.LU.64 R6, [R1+0x18] ;  /* 0x0000180001067983 */ /* 0x000f220000300a00 */
[-C--:B-1----:R-:W-:Y:S01]  /*134b0*/  IADD3 R0, P5, PT, R64, R125.reuse, RZ ;  /* 0x0000007d40007210 */ /* 0x082fe20007fbe0ff */
[----:B------:R-:W-:Y:S01]  /*134c0*/  IMAD.X R50, R51, 0x1, R123, P4 ;  /* 0x0000000133327824 */ /* 0x000fe200020e067b */
[----:B------:R-:W-:-:S03]  /*134d0*/  IADD3 R5, P0, PT, R66, R125, RZ ;  /* 0x0000007d42057210 */ /* 0x000fc60007f1e0ff */
[----:B------:R1:W-:Y:S01]  /*134e0*/  STL [R1+0xe74], R0 ;  /* 0x000e740001007387 */ /* 0x0003e20000100800 */
[----:B------:R-:W-:Y:S01]  /*134f0*/  IADD3 R2, P4, PT, R80, R125, RZ ;  /* 0x0000007d50027210 */ /* 0x000fe20007f9e0ff */
[----:B-1----:R-:W-:-:S05]  /*13500*/  IMAD.X R0, R65, 0x1, R123, P5 ;  /* 0x0000000141007824 */ /* 0x002fca00028e067b */
[----:B------:R-:W-:Y:S04]  /*13510*/  STL [R1+0xde0], R0 ;  /* 0x000de00001007387 */ /* 0x000fe80000100800 */
[----:B------:R-:W-:Y:S04]  /*13520*/  STL [R1+0xe78], R5 ;  /* 0x000e780501007387 */ /* 0x000fe80000100800 */
[----:B------:R-:W4:Y:S04]  /*13530*/  LDL.LU.64 R120, [R1+0x30] ;  /* 0x0000300001787983 */ /* 0x000f280000300a00 */
[----:B------:R1:W-:Y:S02]  /*13540*/  STL [R1+0xe7c], R2 ;  /* 0x000e7c0201007387 */ /* 0x0003e40000100800 */
[----:B-1----:R-:W-:Y:S01]  /*13550*/  IMAD.X R2, R67, 0x1, R123, P0 ;  /* 0x0000000143027824 */ /* 0x002fe200000e067b */
[----:B---3--:R-:W-:-:S05]  /*13560*/  IADD3 R0, P5, PT, R8, R125, RZ ;  /* 0x0000007d08007210 */ /* 0x008fca0007fbe0ff */
[----:B------:R1:W-:Y:S04]  /*13570*/  STL [R1+0xe80], R0 ;  /* 0x000e800001007387 */ /* 0x0003e80000100800 */
[----:B------:R-:W3:Y:S04]  /*13580*/  LDL.LU.64 R66, [R1+0x28] ;  /* 0x0000280001427983 */ /* 0x000ee80000300a00 */
[----:B------:R2:W-:Y:S01]  /*13590*/  STL [R1+0xde4], R2 ;  /* 0x000de40201007387 */ /* 0x0005e20000100800 */
[----:B-1----:R-:W-:-:S03]  /*135a0*/  IMAD.X R0, R81, 0x1, R123, P4 ;  /* 0x0000000151007824 */ /* 0x002fc600020e067b */
[----:B------:R-:W3:Y:S01]  /*135b0*/  LDL.LU.64 R80, [R1+0x20] ;  /* 0x0000200001507983 */ /* 0x000ee20000300a00 */
[----:B------:R-:W-:-:S03]  /*135c0*/  IMAD.X R5, R9, 0x1, R123, P5 ;  /* 0x0000000109057824 */ /* 0x000fc600028e067b */
[----:B------:R4:W-:Y:S04]  /*135d0*/  STL [R1+0xde8], R0 ;  /* 0x000de80001007387 */ /* 0x0009e80000100800 */
[----:B------:R1:W-:Y:S04]  /*135e0*/  STL [R1+0xdec], R5 ;  /* 0x000dec0501007387 */ /* 0x0003e80000100800 */
[----:B------:R-:W3:Y:S01]  /*135f0*/  LDL.LU.64 R10, [R1+0x38] ;  /* 0x00003800010a7983 */ /* 0x000ee20000300a00 */
[----:B--2---:R-:W-:-:S05]  /*13600*/  IADD3 R2, P0, PT, R36, R125, RZ ;  /* 0x0000007d24027210 */ /* 0x004fca0007f1e0ff */
[----:B------:R2:W-:Y:S01]  /*13610*/  STL [R1+0xe84], R2 ;  /* 0x000e840201007387 */ /* 0x0005e20000100800 */
[----:B----4-:R-:W-:-:S03]  /*13620*/  IADD3 R0, P4, PT, R26, R125, RZ ;  /* 0x0000007d1a007210 */ /* 0x010fc60007f9e0ff */
[----:B------:R-:W4:Y:S04]  /*13630*/  LDL.LU.64 R64, [R1+0x40] ;  /* 0x0000400001407983 */ /* 0x000f280000300a00 */
[----:B------:R0:W-:Y:S04]  /*13640*/  STL [R1+0xe88], R0 ;  /* 0x000e880001007387 */ /* 0x0001e80000100800 */
[----:B------:R-:W4:Y:S01]  /*13650*/  LDL.LU.64 R8, [R1+0x48] ;  /* 0x0000480001087983 */ /* 0x000f220000300a00 */
[----:B-1----:R-:W-:Y:S01]  /*13660*/  IADD3 R5, P5, PT, R6, R125, RZ ;  /* 0x0000007d06057210 */ /* 0x002fe20007fbe0ff */
[----:B--2---:R-:W-:-:S02]  /*13670*/  IMAD.X R2, R27, 0x1, R123, P4 ;  /* 0x000000011b027824 */ /* 0x004fc400020e067b */
[--C-:B0-----:R-:W-:Y:S02]  /*13680*/  IMAD.X R0, R37, 0x1, R123.reuse, P0 ;  /* 0x0000000125007824 */ /* 0x101fe400000e067b */
[----:B------:R0:W-:Y:S04]  /*13690*/  STL [R1+0xe8c], R5 ;  /* 0x000e8c0501007387 */ /* 0x0001e80000100800 */
[----:B------:R-:W-:Y:S01]  /*136a0*/  STL [R1+0xdf0], R0 ;  /* 0x000df00001007387 */ /* 0x000fe20000100800 */
[----:B0-----:R-:W-:-:S03]  /*136b0*/  IMAD.X R5, R7, 0x1, R123, P5 ;  /* 0x0000000107057824 */ /* 0x001fc600028e067b */
[----:B------:R3:W-:Y:S04]  /*136c0*/  STL [R1+0xdf4], R2 ;  /* 0x000df40201007387 */ /* 0x0007e80000100800 */
[----:B------:R-:W-:Y:S04]  /*136d0*/  STL [R1+0xd7c], R5 ;  /* 0x000d7c0501007387 */ /* 0x000fe80000100800 */
[----:B------:R-:W2:Y:S01]  /*136e0*/  LDL.LU.64 R6, [R1+0x50] ;  /* 0x0000500001067983 */ /* 0x000ea20000300a00 */
[-C--:B---3--:R-:W-:Y:S02]  /*136f0*/  IADD3 R2, P4, PT, R66, R125.reuse, RZ ;  /* 0x0000007d42027210 */ /* 0x088fe40007f9e0ff */
[----:B------:R-:W-:-:S05]  /*13700*/  IADD3 R0, P0, PT, R80, R125, RZ ;  /* 0x0000007d50007210 */ /* 0x000fca0007f1e0ff */
[----:B------:R0:W-:Y:S04]  /*13710*/  STL [R1+0xd98], R0 ;  /* 0x000d980001007387 */ /* 0x0001e80000100800 */
[----:B------:R1:W-:Y:S04]  /*13720*/  STL [R1+0xd60], R2 ;  /* 0x000d600201007387 */ /* 0x0003e80000100800 */
[----:B------:R-:W3:Y:S01]  /*13730*/  LDL.LU.64 R36, [R1+0x58] ;  /* 0x0000580001247983 */ /* 0x000ee20000300a00 */
[----:B0-----:R-:W-:-:S03]  /*13740*/  IADD3 R0, P5, PT, R120, R125, RZ ;  /* 0x0000007d78007210 */ /* 0x001fc60007fbe0ff */
[----:B------:R-:W3:Y:S01]  /*13750*/  LDL.LU.64 R26, [R1+0x60] ;  /* 0x00006000011a7983 */ /* 0x000ee20000300a00 */
[----:B------:R-:W-:-:S03]  /*13760*/  IMAD.X R5, R67, 0x1, R123, P4 ;  /* 0x0000000143057824 */ /* 0x000fc600020e067b */
[----:B------:R0:W-:Y:S01]  /*13770*/  STL [R1+0xd64], R0 ;  /* 0x000d640001007387 */ /* 0x0001e20000100800 */
[--C-:B-1----:R-:W-:Y:S02]  /*13780*/  IMAD.X R2, R121, 0x1, R123.reuse, P5 ;  /* 0x0000000179027824 */ /* 0x102fe400028e067b */
[----:B0-----:R-:W-:-:S05]  /*13790*/  IMAD.X R0, R81, 0x1, R123, P0 ;  /* 0x0000000151007824 */ /* 0x001fca00000e067b */
[----:B------:R0:W-:Y:S04]  /*137a0*/  STL [R1+0xd80], R0 ;  /* 0x000d800001007387 */ /* 0x0001e80000100800 */
[----:B------:R4:W-:Y:S01]  /*137b0*/  STL [R1+0x28], R5 ;  /* 0x0000280501007387 */ /* 0x0009e20000100800 */
[----:B0-----:R-:W-:-:S03]  /*137c0*/  IADD3 R0, P0, PT, R10, R125, RZ ;  /* 0x0000007d0a007210 */ /* 0x001fc60007f1e0ff */
[----:B------:R0:W-:Y:S01]  /*137d0*/  STL [R1+0x30], R2 ;  /* 0x0000300201007387 */ /* 0x0001e20000100800 */
[----:B----4-:R-:W-:-:S03]  /*137e0*/  IADD3 R5, P4, PT, R64, R125, RZ ;  /* 0x0000007d40057210 */ /* 0x010fc60007f9e0ff */
[----:B------:R1:W-:Y:S04]  /*137f0*/  STL [R1+0xe90], R0 ;  /* 0x000e900001007387 */ /* 0x0003e80000100800 */
[----:B------:R-:W-:Y:S01]  /*13800*/  STL [R1+0xe94], R5 ;  /* 0x000e940501007387 */ /* 0x000fe20000100800 */
[----:B0-----:R-:W-:Y:S01]  /*13810*/  IADD3 R2, P5, PT, R8, R125, RZ ;  /* 0x0000007d08027210 */ /* 0x001fe20007fbe0ff */
[--C-:B-1----:R-:W-:Y:S02]  /*13820*/  IMAD.X R0, R11, 0x1, R123.reuse, P0 ;  /* 0x000000010b007824 */ /* 0x102fe400000e067b */
[----:B------:R-:W4:Y:S04]  /*13830*/  LDL.LU.64 R10, [R1+0x68] ;  /* 0x00006800010a7983 */ /* 0x000f280000300a00 */
[----:B------:R0:W-:Y:S04]  /*13840*/  STL [R1+0xe98], R2 ;  /* 0x000e980201007387 */ /* 0x0001e80000100800 */
[----:B------:R-:W4:Y:S04]  /*13850*/  LDL.LU.64 R80, [R1+0x70] ;  /* 0x0000700001507983 */ /* 0x000f280000300a00 */
[----:B------:R1:W-:Y:S01]  /*13860*/  STL [R1+0xdf8], R0 ;  /* 0x000df80001007387 */ /* 0x0003e20000100800 */
[----:B0-----:R-:W-:-:S03]  /*13870*/  IMAD.X R2, R9, 0x1, R123, P5 ;  /* 0x0000000109027824 */ /* 0x001fc600028e067b */
[----:B------:R-:W4:Y:S01]  /*13880*/  LDL.LU.64 R8, [R1+0x78] ;  /* 0x0000780001087983 */ /* 0x000f220000300a00 */
[----:B-1----:R-:W-:-:S05]  /*13890*/  IMAD.X R0, R65, 0x1, R123, P4 ;  /* 0x0000000141007824 */ /* 0x002fca00020e067b */
[----:B------:R2:W-:Y:S04]  /*138a0*/  STL [R1+0xdfc], R0 ;  /* 0x000dfc0001007387 */ /* 0x0005e80000100800 */
[----:B------:R3:W-:Y:S01]  /*138b0*/  STL [R1+0xe00], R2 ;  /* 0x000e000201007387 */ /* 0x0007e20000100800 */
[----:B--2---:R-:W-:-:S05]  /*138c0*/  IADD3 R0, P0, PT, R6, R125, RZ ;  /* 0x0000007d06007210 */ /* 0x004fca0007f1e0ff */
[----:B------:R0:W-:Y:S04]  /*138d0*/  STL [R1+0x1268], R0 ;  /* 0x0012680001007387 */ /* 0x0001e80000100800 */
[----:B------:R-:W2:Y:S01]  /*138e0*/  LDL.LU.64 R64, [R1+0x80] ;  /* 0x0000800001407983 */ /* 0x000ea20000300a00 */
[----:B---3--:R-:W-:-:S05]  /*138f0*/  IADD3 R2, P4, PT, R36, R125, RZ ;  /* 0x0000007d24027210 */ /* 0x008fca0007f9e0ff */
[----:B------:R1:W-:Y:S01]  /*13900*/  STL [R1+0xe9c], R2 ;  /* 0x000e9c0201007387 */ /* 0x0003e20000100800 */
[----:B0-----:R-:W-:-:S03]  /*13910*/  IADD3 R0, P5, PT, R26, R125, RZ ;  /* 0x0000007d1a007210 */ /* 0x001fc60007fbe0ff */
[----:B------:R-:W3:Y:S04]  /*13920*/  LDL.LU.64 R66, [R1+0x88] ;  /* 0x0000880001427983 */ /* 0x000ee80000300a00 */
[----:B------:R0:W-:Y:S01]  /*13930*/  STL [R1+0xea0], R0 ;  /* 0x000ea00001007387 */ /* 0x0001e20000100800 */
[----:B-1----:R-:W-:-:S03]  /*13940*/  IMAD.X R2, R7, 0x1, R123, P0 ;  /* 0x0000000107027824 */ /* 0x002fc600000e067b */
[----:B------:R-:W3:Y:S01]  /*13950*/  LDL.LU.64 R6, [R1+0x90] ;  /* 0x0000900001067983 */ /* 0x000ee20000300a00 */
[----:B------:R-:W-:-:S03]  /*13960*/  IMAD.X R5, R27, 0x1, R123, P5 ;  /* 0x000000011b057824 */ /* 0x000fc600028e067b */
[----:B------:R4:W-:Y:S01]  /*13970*/  STL [R1+0x126c], R2 ;  /* 0x00126c0201007387 */ /* 0x0009e20000100800 */
[----:B0-----:R-:W-:-:S05]  /*13980*/  IMAD.X R0, R37, 0x1, R123, P4 ;  /* 0x0000000125007824 */ /* 0x001fca00020e067b */
[----:B------:R0:W-:Y:S04]  /*13990*/  STL [R1+0xd9c], R0 ;  /* 0x000d9c0001007387 */ /* 0x0001e80000100800 */
[----:B------:R-:W-:Y:S04]  /*139a0*/  STL [R1+0xda0], R5 ;  /* 0x000da00501007387 */ /* 0x000fe80000100800 */
[----:B------:R-:W3:Y:S01]  /*139b0*/  LDL.LU.64 R36, [R1+0x98] ;  /* 0x0000980001247983 */ /* 0x000ee20000300a00 */
[----:B----4-:R-:W-:-:S05]  /*139c0*/  IADD3 R2, P0, PT, R10, R125, RZ ;  /* 0x0000007d0a027210 */ /* 0x010fca0007f1e0ff */
[----:B------:R1:W-:Y:S01]  /*139d0*/  STL [R1+0xe04], R2 ;  /* 0x000e040201007387 */ /* 0x0003e20000100800 */
[----:B0-----:R-:W-:-:S03]  /*139e0*/  IADD3 R0, P4, PT, R80, R125, RZ ;  /* 0x0000007d50007210 */ /* 0x001fc60007f9e0ff */
[----:B------:R-:W4:Y:S04]  /*139f0*/  LDL.LU.64 R26, [R1+0xa0] ;  /* 0x0000a000011a7983 */ /* 0x000f280000300a00 */
[----:B------:R0:W-:Y:S01]  /*13a00*/  STL [R1+0xe08], R0 ;  /* 0x000e080001007387 */ /* 0x0001e20000100800 */
[----:B-1----:R-:W-:-:S03]  /*13a10*/  IMAD.X R2, R11, 0x1, R123, P0 ;  /* 0x000000010b027824 */ /* 0x002fc600000e067b */
[----:B------:R-:W4:Y:S01]  /*13a20*/  LDL.LU.64 R10, [R1+0xa8] ;  /* 0x0000a800010a7983 */ /* 0x000f220000300a00 */
[----:B0-----:R-:W-:-:S05]  /*13a30*/  IADD3 R0, P5, PT, R8, R125, RZ ;  /* 0x0000007d08007210 */ /* 0x001fca0007fbe0ff */
[----:B------:R0:W-:Y:S01]  /*13a40*/  STL [R1+0xe0c], R0 ;  /* 0x000e0c0001007387 */ /* 0x0001e20000100800 */
[----:B------:R-:W-:-:S03]  /*13a50*/  IMAD.X R5, R9, 0x1, R123, P5 ;  /* 0x0000000109057824 */ /* 0x000fc600028e067b */
[----:B------:R2:W-:Y:S01]  /*13a60*/  STL [R1+0xda4], R2 ;  /* 0x000da40201007387 */ /* 0x0005e20000100800 */
[----:B0-----:R-:W-:-:S05]  /*13a70*/  IMAD.X R0, R81, 0x1, R123, P4 ;  /* 0x0000000151007824 */ /* 0x001fca00020e067b */
[----:B------:R-:W-:Y:S01]  /*13a80*/  STL [R1+0xda8], R0 ;  /* 0x000da80001007387 */ /* 0x000fe20000100800 */
[----:B--2---:R-:W-:-:S03]  /*13a90*/  IADD3 R2, P0, PT, R64, R125, RZ ;  /* 0x0000007d40027210 */ /* 0x004fc60007f1e0ff */
[----:B------:R-:W-:Y:S04]  /*13aa0*/  STL [R1+0xdac], R5 ;  /* 0x000dac0501007387 */ /* 0x000fe80000100800 */
[----:B------:R-:W2:Y:S04]  /*13ab0*/  LDL.LU.64 R8, [R1+0xb0] ;  /* 0x0000b00001087983 */ /* 0x000ea80000300a00 */
[----:B------:R0:W-:Y:S04]  /*13ac0*/  STL [R1+0xe10], R2 ;  /* 0x000e100201007387 */ /* 0x0001e80000100800 */
[----:B------:R-:W2:Y:S01]  /*13ad0*/  LDL.LU.64 R80, [R1+0xb8] ;  /* 0x0000b80001507983 */ /* 0x000ea20000300a00 */
[----:B0-----:R-:W-:Y:S01]  /*13ae0*/  IMAD.X R2, R65, 0x1, R123, P0 ;  /* 0x0000000141027824 */ /* 0x001fe200000e067b */
[----:B---3--:R-:W-:-:S05]  /*13af0*/  IADD3 R0, P4, PT, R66, R125, RZ ;  /* 0x0000007d42007210 */ /* 0x008fca0007f9e0ff */
[----:B------:R0:W-:Y:S04]  /*13b00*/  STL [R1+0xd50], R0 ;  /* 0x000d500001007387 */ /* 0x0001e80000100800 */
[----:B------:R-:W3:Y:S01]  /*13b10*/  LDL.LU.64 R64, [R1+0xc0] ;  /* 0x0000c00001407983 */ /* 0x000ee20000300a00 */
[----:B0-----:R-:W-:-:S05]  /*13b20*/  IADD3 R0, P5, PT, R6, R125, RZ ;  /* 0x0000007d06007210 */ /* 0x001fca0007fbe0ff */
[----:B------:R0:W-:Y:S01]  /*13b30*/  STL [R1+0xd54], R0 ;  /* 0x000d540001007387 */ /* 0x0001e20000100800 */
[----:B------:R-:W-:-:S03]  /*13b40*/  IMAD.X R5, R7, 0x1, R123, P5 ;  /* 0x0000000107057824 */ /* 0x000fc600028e067b */
[----:B------:R1:W-:Y:S01]  /*13b50*/  STL [R1+0xdb0], R2 ;  /* 0x000db00201007387 */ /* 0x0003e20000100800 */
[----:B0-----:R-:W-:-:S05]  /*13b60*/  IMAD.X R0, R67, 0x1, R123, P4 ;  /* 0x0000000143007824 */ /* 0x001fca00020e067b */
[----:B------:R4:W-:Y:S01]  /*13b70*/  STL [R1+0xd48], R0 ;  /* 0x000d480001007387 */ /* 0x0009e20000100800 */
[----:B-1----:R-:W-:-:S03]  /*13b80*/  IADD3 R2, P0, PT, R36, R125, RZ ;  /* 0x0000007d24027210 */ /* 0x002fc60007f1e0ff */
[----:B------:R-:W-:Y:S04]  /*13b90*/  STL [R1+0xd4c], R5 ;  /* 0x000d4c0501007387 */ /* 0x000fe80000100800 */
[----:B------:R-:W3:Y:S04]  /*13ba0*/  LDL.LU.64 R66, [R1+0xc8] ;  /* 0x0000c80001427983 */ /* 0x000ee80000300a00 */
[----:B------:R0:W-:Y:S01]  /*13bb0*/  STL [R1+0xd30], R2 ;  /* 0x000d300201007387 */ /* 0x0001e20000100800 */
[----:B----4-:R-:W-:-:S03]  /*13bc0*/  IADD3 R0, P4, PT, R26, R125, RZ ;  /* 0x0000007d1a007210 */ /* 0x010fc60007f9e0ff */
[----:B------:R-:W4:Y:S04]  /*13bd0*/  LDL.LU.64 R6, [R1+0xd0] ;  /* 0x0000d00001067983 */ /* 0x000f280000300a00 */
[----:B------:R1:W-:Y:S01]  /*13be0*/  STL [R1+0xd34], R0 ;  /* 0x000d340001007387 */ /* 0x0003e20000100800 */
[----:B0-----:R-:W-:-:S03]  /*13bf0*/  IMAD.X R2, R37, 0x1, R123, P0 ;  /* 0x0000000125027824 */ /* 0x001fc600000e067b */
[----:B------:R-:W4:Y:S01]  /*13c00*/  LDL.LU.64 R36, [R1+0xd8] ;  /* 0x0000d80001247983 */ /* 0x000f220000300a00 */
[----:B-1----:R-:W-:-:S05]  /*13c10*/  IADD3 R0, P5, PT, R10, R125, RZ ;  /* 0x0000007d0a007210 */ /* 0x002fca0007fbe0ff */
[----:B------:R0:W-:Y:S01]  /*13c20*/  STL [R1+0xd1c], R0 ;  /* 0x000d1c0001007387 */ /* 0x0001e20000100800 */
[----:B------:R-:W-:-:S03]  /*13c30*/  IMAD.X R5, R11, 0x1, R123, P5 ;  /* 0x000000010b057824 */ /* 0x000fc600028e067b */
[----:B------:R2:W-:Y:S01]  /*13c40*/  STL [R1+0xd14], R2 ;  /* 0x000d140201007387 */ /* 0x0005e20000100800 */
[----:B0-----:R-:W-:-:S05]  /*13c50*/  IMAD.X R0, R27, 0x1, R123, P4 ;  /* 0x000000011b007824 */ /* 0x001fca00020e067b */
[----:B------:R0:W-:Y:S04]  /*13c60*/  STL [R1+0xd18], R0 ;  /* 0x000d180001007387 */ /* 0x0001e80000100800 */
[----:B------:R-:W-:Y:S04]  /*13c70*/  STL [R1+0xa8], R5 ;  /* 0x0000a80501007387 */ /* 0x000fe80000100800 */
[----:B------:R-:W4:Y:S01]  /*13c80*/  LDL.LU.64 R26, [R1+0xe0] ;  /* 0x0000e000011a7983 */ /* 0x000f220000300a00 */
[-C--:B--2---:R-:W-:Y:S02]  /*13c90*/  IADD3 R2, P0, PT, R8, R125.reuse, RZ ;  /* 0x0000007d08027210 */ /* 0x084fe40007f1e0ff */
[----:B0-----:R-:W-:-:S03]  /*13ca0*/  IADD3 R0, P4, PT, R80, R125, RZ ;  /* 0x0000007d50007210 */ /* 0x001fc60007f9e0ff */
[----:B------:R0:W-:Y:S04]  /*13cb0*/  STL [R1+0xd10], R2 ;  /* 0x000d100201007387 */ /* 0x0001e80000100800 */
[----:B------:R-:W2:Y:S04]  /*13cc0*/  LDL.LU.64 R10, [R1+0xe8] ;  /* 0x0000e800010a7983 */ /* 0x000ea80000300a00 */
[----:B------:R3:W-:Y:S01]  /*13cd0*/  STL [R1+0xe14], R0 ;  /* 0x000e140001007387 */ /* 0x0007e20000100800 */
[----:B0-----:R-:W-:-:S03]  /*13ce0*/  IMAD.X R2, R9, 0x1, R123, P0 ;  /* 0x0000000109027824 */ /* 0x001fc600000e067b */
[----:B------:R-:W2:Y:S01]  /*13cf0*/  LDL.LU.64 R8, [R1+0xf0] ;  /* 0x0000f00001087983 */ /* 0x000ea20000300a00 */
[----:B---3--:R-:W-:-:S05]  /*13d00*/  IADD3 R0, P5, PT, R64, R125, RZ ;  /* 0x0000007d40007210 */ /* 0x008fca0007fbe0ff */
[----:B------:R0:W-:Y:S01]  /*13d10*/  STL [R1+0xe18], R0 ;  /* 0x000e180001007387 */ /* 0x0001e20000100800 */
[----:B------:R-:W-:-:S03]  /*13d20*/  IMAD.X R5, R65, 0x1, R123, P5 ;  /* 0x0000000141057824 */ /* 0x000fc600028e067b */
[----:B------:R1:W-:Y:S01]  /*13d30*/  STL [R1+0xb0], R2 ;  /* 0x0000b00201007387 */ /* 0x0003e20000100800 */
[----:B0-----:R-:W-:-:S05]  /*13d40*/  IMAD.X R0, R81, 0x1, R123, P4 ;  /* 0x0000000151007824 */ /* 0x001fca00020e067b */
[----:B------:R4:W-:Y:S04]  /*13d50*/  STL [R1+0xdb4], R0 ;  /* 0x000db40001007387 */ /* 0x0009e80000100800 */
[----:B------:R0:W-:Y:S04]  /*13d60*/  STL [R1+0xdb8], R5 ;  /* 0x000db80501007387 */ /* 0x0001e80000100800 */
[----:B------:R-:W3:Y:S01]  /*13d70*/  LDL.LU.64 R120, [R1+0xf8] ;  /* 0x0000f80001787983 */ /* 0x000ee20000300a00 */
[----:B-1----:R-:W-:-:S05]  /*13d80*/  IADD3 R2, P0, PT, R66, R125, RZ ;  /* 0x0000007d42027210 */ /* 0x002fca0007f1e0ff */
[----:B------:R1:W-:Y:S04]  /*13d90*/  STL [R1+0xe1c], R2 ;  /* 0x000e1c0201007387 */ /* 0x0003e80000100800 */
[----:B------:R-:W3:Y:S01]  /*13da0*/  LDL.LU.64 R64, [R1+0x100] ;  /* 0x0001000001407983 */ /* 0x000ee20000300a00 */
[-C--:B----4-:R-:W-:Y:S02]  /*13db0*/  IADD3 R0, P4, PT, R6, R125.reuse, RZ ;  /* 0x0000007d06007210 */ /* 0x090fe40007f9e0ff */
[----:B0-----:R-:W-:-:S03]  /*13dc0*/  IADD3 R5, P5, PT, R36, R125, RZ ;  /* 0x0000007d24057210 */ /* 0x001fc60007fbe0ff */
[----:B------:R0:W-:Y:S01]  /*13dd0*/  STL [R1+0xe20], R0 ;  /* 0x000e200001007387 */ /* 0x0001e20000100800 */
[----:B-1----:R-:W-:-:S03]  /*13de0*/  IMAD.X R2, R67, 0x1, R123, P0 ;  /* 0x0000000143027824 */ /* 0x002fc600000e067b */
[----:B------:R1:W-:Y:S01]  /*13df0*/  STL [R1+0xd84], R5 ;  /* 0x000d840501007387 */ /* 0x0003e20000100800 */
[----:B0-----:R-:W-:-:S03]  /*13e00*/  IMAD.X R0, R7, 0x1, R123, P4 ;  /* 0x0000000107007824 */ /* 0x001fc600020e067b */
[----:B------:R-:W4:Y:S01]  /*13e10*/  LDL.LU.64 R6, [R1+0x108] ;  /* 0x0001080001067983 */ /* 0x000f220000300a00 */
[----:B-1----:R-:W-:-:S03]  /*13e20*/  IMAD.X R5, R37, 0x1, R123, P5 ;  /* 0x0000000125057824 */ /* 0x002fc600028e067b */
[----:B------:R0:W-:Y:S04]  /*13e30*/  STL [R1+0xdbc], R2 ;  /* 0x000dbc0201007387 */ /* 0x0001e80000100800 */
[----:B------:R2:W-:Y:S04]  /*13e40*/  STL [R1+0xdc0], R0 ;  /* 0x000dc00001007387 */ /* 0x0005e80000100800 */
[----:B------:R-:W-:Y:S04]  /*13e50*/  STL [R1+0xd68], R5 ;  /* 0x000d680501007387 */ /* 0x000fe80000100800 */
[----:B------:R-:W4:Y:S01]  /*13e60*/  LDL.LU.64 R36, [R1+0x110] ;  /* 0x0001100001247983 */ /* 0x000f220000300a00 */
[----:B0-----:R-:W-:-:S05]  /*13e70*/  IADD3 R2, P0, PT, R26, R125, RZ ;  /* 0x0000007d1a027210 */ /* 0x001fca0007f1e0ff */
[----:B------:R0:W-:Y:S04]  /*13e80*/  STL [R1+0xd78], R2 ;  /* 0x000d780201007387 */ /* 0x0001e80000100800 */
[----:B------:R-:W4:Y:S01]  /*13e90*/  LDL.LU.64 R80, [R1+0x118] ;  /* 0x0001180001507983 */ /* 0x000f220000300a00 */
[----:B--2---:R-:W-:-:S05]  /*13ea0*/  IADD3 R0, P4, PT, R10, R125, RZ ;  /* 0x0000007d0a007210 */ /* 0x004fca0007f9e0ff */
[----:B------:R1:W-:Y:S01]  /*13eb0*/  STL [R1+0xd70], R0 ;  /* 0x000d700001007387 */ /* 0x0003e20000100800 */
[----:B0-----:R-:W-:-:S03]  /*13ec0*/  IMAD.X R2, R27, 0x1, R123, P0 ;  /* 0x000000011b027824 */ /* 0x001fc600000e067b */
[----:B------:R-:W2:Y:S01]  /*13ed0*/  LDL.LU.64 R66, [R1+0x120] ;  /* 0x0001200001427983 */ /* 0x000ea20000300a00 */
[----:B-1----:R-:W-:-:S05]  /*13ee0*/  IADD3 R0, P5, PT, R8, R125, RZ ;  /* 0x0000007d08007210 */ /* 0x002fca0007fbe0ff */
[----:B------:R0:W-:Y:S01]  /*13ef0*/  STL [R1+0xd74], R0 ;  /* 0x000d740001007387 */ /* 0x0001e20000100800 */
[----:B------:R-:W-:-:S03]  /*13f00*/  IMAD.X R5, R9, 0x1, R123, P5 ;  /* 0x0000000109057824 */ /* 0x000fc600028e067b */
[----:B------:R3:W-:Y:S01]  /*13f10*/  STL [R1+0xd6c], R2 ;  /* 0x000d6c0201007387 */ /* 0x0007e20000100800 */
[----:B0-----:R-:W-:-:S05]  /*13f20*/  IMAD.X R0, R11, 0x1, R123, P4 ;  /* 0x000000010b007824 */ /* 0x001fca00020e067b */
[----:B------:R0:W-:Y:S04]  /*13f30*/  STL [R1+0xd58], R0 ;  /* 0x000d580001007387 */ /* 0x0001e80000100800 */
[----:B------:R-:W-:Y:S04]  /*13f40*/  STL [R1+0xd5c], R5 ;  /* 0x000d5c0501007387 */ /* 0x000fe80000100800 */
[----:B------:R-:W2:Y:S01]  /*13f50*/  LDL.LU.64 R26, [R1+0x128] ;  /* 0x00012800011a7983 */ /* 0x000ea20000300a00 */
[----:B---3--:R-:W-:-:S05]  /*13f60*/  IADD3 R2, P0, PT, R120, R125, RZ ;  /* 0x0000007d78027210 */ /* 0x008fca0007f1e0ff */
[----:B------:R1:W-:Y:S04]  /*13f70*/  STL [R1+0xd38], R2 ;  /* 0x000d380201007387 */ /* 0x0003e80000100800 */
[----:B------:R-:W3:Y:S01]  /*13f80*/  LDL.LU.64 R10, [R1+0x130] ;  /* 0x00013000010a7983 */ /* 0x000ee20000300a00 */
[----:B0-----:R-:W-:-:S05]  /*13f90*/  IADD3 R0, P4, PT, R64, R125, RZ ;  /* 0x0000007d40007210 */ /* 0x001fca0007f9e0ff */
[----:B------:R0:W-:Y:S04]  /*13fa0*/  STL [R1+0xd3c], R0 ;  /* 0x000d3c0001007387 */ /* 0x0001e80000100800 */
[----:B------:R-:W3:Y:S01]  /*13fb0*/  LDL.LU.64 R8, [R1+0x138] ;  /* 0x0001380001087983 */ /* 0x000ee20000300a00 */
[--C-:B-1----:R-:W-:Y:S02]  /*13fc0*/  IMAD.X R2, R121, 0x1, R123.reuse, P0 ;  /* 0x0000000179027824 */ /* 0x102fe400000e067b */
[----:B0-----:R-:W-:Y:S01]  /*13fd0*/  IMAD.X R0, R65, 0x1, R123, P4 ;  /* 0x0000000141007824 */ /* 0x001fe200020e067b */
[----:B----4-:R-:W-:-:S05]  /*13fe0*/  IADD3 R5, P5, PT, R6, R125, RZ ;  /* 0x0000007d06057210 */ /* 0x010fca0007fbe0ff */
[----:B------:R0:W-:Y:S04]  /*13ff0*/  STL [R1+0xd40], R5 ;  /* 0x000d400501007387 */ /* 0x0001e80000100800 */
[----:B------:R1:W-:Y:S01]  /*14000*/  STL [R1+0xd20], R2 ;  /* 0x000d200201007387 */ /* 0x0003e20000100800 */
[----:B0-----:R-:W-:-:S03]  /*14010*/  IMAD.X R5, R7, 0x1, R123, P5 ;  /* 0x0000000107057824 */ /* 0x001fc600028e067b */
[----:B------:R0:W-:Y:S01]  /*14020*/  STL [R1+0xd24], R0 ;  /* 0x000d240001007387 */ /* 0x0001e20000100800 */
[----:B-1----:R-:W-:-:S03]  /*14030*/  IADD3 R2, P0, PT, R36, R125, RZ ;  /* 0x0000007d24027210 */ /* 0x002fc60007f1e0ff */
[----:B------:R-:W-:Y:S04]  /*14040*/  STL [R1+0xd28], R5 ;  /* 0x000d280501007387 */ /* 0x000fe80000100800 */
[----:B------:R-:W4:Y:S04]  /*14050*/  LDL.LU.64 R64, [R1+0x140] ;  /* 0x0001400001407983 */ /* 0x000f280000300a00 */
[----:B------:R-:W-:Y:S01]  /*14060*/  STL [R1+0xd44], R2 ;  /* 0x000d440201007387 */ /* 0x000fe20000100800 */
[----:B0-----:R-:W-:-:S03]  /*14070*/  IADD3 R0, P4, PT, R80, R125, RZ ;  /* 0x0000007d50007210 */ /* 0x001fc60007f9e0ff */
[----:B------:R-:W4:Y:S04]  /*14080*/  LDL.LU.64 R6, [R1+0x148] ;  /* 0x0001480001067983 */ /* 0x000f280000300a00 */
[----:B------:R0:W-:Y:S02]  /*14090*/  STL [R1+0xd08], R0 ;  /* 0x000d080001007387 */ /* 0x0001e40000100800 */
[--C-:B0-----:R-:W-:Y:S02]  /*140a0*/  IMAD.X R0, R37, 0x1, R123.reuse, P0 ;  /* 0x0000000125007824 */ /* 0x101fe400000e067b */
[----:B------:R-:W4:Y:S01]  /*140b0*/  LDL.LU.64 R36, [R1+0x150] ;  /* 0x0001500001247983 */ /* 0x000f220000300a00 */
[----:B--2---:R-:W-:Y:S01]  /*140c0*/  IADD3 R2, P5, PT, R66, R125, RZ ;  /* 0x0000007d42027210 */ /* 0x004fe20007fbe0ff */
[----:B------:R-:W-:-:S04]  /*140d0*/  IMAD.X R5, R81, 0x1, R123, P4 ;  /* 0x0000000151057824 */ /* 0x000fc800020e067b */
[----:B------:R0:W-:Y:S04]  /*140e0*/  STL [R1+0xd0c], R2 ;  /* 0x000d0c0201007387 */ /* 0x0001e80000100800 */
[----:B------:R1:W-:Y:S04]  /*140f0*/  STL [R1+0xd2c], R0 ;  /* 0x000d2c0001007387 */ /* 0x0003e80000100800 */
[----:B------:R-:W-:Y:S01]  /*14100*/  STL [R1+0xd00], R5 ;  /* 0x000d000501007387 */ /* 0x000fe20000100800 */
[----:B0-----:R-:W-:-:S05]  /*14110*/  IMAD.X R2, R67, 0x1, R123, P5 ;  /* 0x0000000143027824 */ /* 0x001fca00028e067b */
[----:B------:R-:W-:Y:S01]  /*14120*/  STL [R1+0xd04], R2 ;  /* 0x000d040201007387 */ /* 0x000fe20000100800 */
[----:B-1----:R-:W-:-:S05]  /*14130*/  IADD3 R0, P0, PT, R26, R125, RZ ;  /* 0x0000007d1a007210 */ /* 0x002fca0007f1e0ff */
[----:B------:R0:W-:Y:S02]  /*14140*/  STL [R1+0xcf8], R0 ;  /* 0x000cf80001007387 */ /* 0x0001e40000100800 */
[----:B0-----:R-:W-:Y:S01]  /*14150*/  IMAD.X R0, R27, 0x1, R123, P0 ;  /* 0x000000011b007824 */ /* 0x001fe200000e067b */
[----:B---3--:R-:W-:-:S05]  /*14160*/  IADD3 R5, P4, PT, R10, R125, RZ ;  /* 0x0000007d0a057210 */ /* 0x008fca0007f9e0ff */
[----:B------:R-:W-:Y:S04]  /*14170*/  STL [R1+0xcfc], R5 ;  /* 0x000cfc0501007387 */ /* 0x000fe80000100800 */
[----:B------:R-:W2:Y:S01]  /*14180*/  LDL.LU.64 R26, [R1+0x158] ;  /* 0x00015800011a7983 */ /* 0x000ea20000300a00 */
[----:B------:R-:W-:-:S05]  /*14190*/  IADD3 R2, P5, PT, R8, R125, RZ ;  /* 0x0000007d08027210 */ /* 0x000fca0007fbe0ff */
[----:B------:R0:W-:Y:S04]  /*141a0*/  STL [R1+0xe24], R2 ;  /* 0x000e240201007387 */ /* 0x0001e80000100800 */
[----:B------:R-:W3:Y:S04]  /*141b0*/  LDL.LU.64 R80, [R1+0x160] ;  /* 0x0001600001507983 */ /* 0x000ee80000300a00 */
[----:B------:R1:W-:Y:S01]  /*141c0*/  STL [R1+0xcf0], R0 ;  /* 0x000cf00001007387 */ /* 0x0003e20000100800 */
[----:B0-----:R-:W-:-:S03]  /*141d0*/  IMAD.X R2, R11, 0x1, R123, P4 ;  /* 0x000000010b027824 */ /* 0x001fc600020e067b */
[----:B------:R-:W3:Y:S01]  /*141e0*/  LDL.LU.64 R10, [R1+0x168] ;  /* 0x00016800010a7983 */ /* 0x000ee20000300a00 */
[----:B-1----:R-:W-:-:S03]  /*141f0*/  IMAD.X R0, R9, 0x1, R123, P5 ;  /* 0x0000000109007824 */ /* 0x002fc600028e067b */
[----:B------:R4:W-:Y:S04]  /*14200*/  STL [R1+0xcf4], R2 ;  /* 0x000cf40201007387 */ /* 0x0009e80000100800 */
[----:B------:R0:W-:Y:S04]  /*14210*/  STL [R1+0xdc4], R0 ;  /* 0x000dc40001007387 */ /* 0x0001e80000100800 */
[----:B------:R-:W3:Y:S01]  /*14220*/  LDL.LU.64 R8, [R1+0x170] ;  /* 0x0001700001087983 */ /* 0x000ee20000300a00 */
[----:B----4-:R-:W-:-:S05]  /*14230*/  IADD3 R2, P0, PT, R64, R125, RZ ;  /* 0x0000007d40027210 */ /* 0x010fca0007f1e0ff */
[----:B------:R-:W-:Y:S01]  /*14240*/  STL [R1+0xe28], R2 ;  /* 0x000e280201007387 */ /* 0x000fe20000100800 */
[----:B0-----:R-:W-:-:S03]  /*14250*/  IADD3 R0, P4, PT, R6, R125, RZ ;  /* 0x0000007d06007210 */ /* 0x001fc60007f9e0ff */
[----:B------:R-:W4:Y:S04]  /*14260*/  LDL.LU.64 R66, [R1+0x178] ;  /* 0x0001780001427983 */ /* 0x000f280000300a00 */
[----:B------:R0:W-:Y:S02]  /*14270*/  STL [R1+0xe2c], R0 ;  /* 0x000e2c0001007387 */ /* 0x0001e40000100800 */
[----:B0-----:R-:W-:-:S05]  /*14280*/  IADD3 R0, P5, PT, R36, R125, RZ ;  /* 0x0000007d24007210 */ /* 0x001fca0007fbe0ff */
[----:B------:R0:W-:Y:S02]  /*14290*/  STL [R1+0x12a0], R0 ;  /* 0x0012a00001007387 */ /* 0x0001e40000100800 */
[--C-:B0-----:R-:W-:Y:S02]  /*142a0*/  IMAD.X R0, R7, 0x1, R123.reuse, P4 ;  /* 0x0000000107007824 */ /* 0x101fe400020e067b */
[----:B------:R-:W4:Y:S01]  /*142b0*/  LDL.LU.64 R6, [R1+0x180] ;  /* 0x0001800001067983 */ /* 0x000f220000300a00 */
[----:B------:R-:W-:-:S05]  /*142c0*/  IMAD.X R2, R65, 0x1, R123, P0 ;  /* 0x0000000141027824 */ /* 0x000fca00000e067b */
[----:B------:R0:W-:Y:S04]  /*142d0*/  STL [R1+0xdc8], R2 ;  /* 0x000dc80201007387 */ /* 0x0001e80000100800 */
[----:B------:R-:W-:Y:S01]  /*142e0*/  STL [R1+0xdcc], R0 ;  /* 0x000dcc0001007387 */ /* 0x000fe20000100800 */
[----:B0-----:R-:W-:-:S05]  /*142f0*/  IMAD.X R2, R37, 0x1, R123, P5 ;  /* 0x0000000125027824 */ /* 0x001fca00028e067b */
[----:B------:R2:W-:Y:S04]  /*14300*/  STL [R1+0x12a4], R2 ;  /* 0x0012a40201007387 */ /* 0x0005e80000100800 */
[----:B------:R-:W4:Y:S01]  /*14310*/  LDL.LU.64 R64, [R1+0x188] ;  /* 0x0001880001407983 */ /* 0x000f220000300a00 */
[----:B--2---:R-:W-:-:S05]  /*14320*/  IADD3 R2, P0, PT, R26, R125, RZ ;  /* 0x0000007d1a027210 */ /* 0x004fca0007f1e0ff */
[----:B------:R0:W-:Y:S04]  /*14330*/  STL [R1+0xce4], R2 ;  /* 0x000ce40201007387 */ /* 0x0001e80000100800 */
[----:B------:R-:W2:Y:S01]  /*14340*/  LDL.LU.64 R36, [R1+0x190] ;  /* 0x0001900001247983 */ /* 0x000ea20000300a00 */
[----:B---3--:R-:W-:Y:S01]  /*14350*/  IADD3 R0, P4, PT, R80, R125, RZ ;  /* 0x0000007d50007210 */ /* 0x008fe20007f9e0ff */
[----:B0-----:R-:W-:-:S04]  /*14360*/  IMAD.X R2, R27, 0x1, R123, P0 ;  /* 0x000000011b027824 */ /* 0x001fc800000e067b */
[----:B------:R0:W-:Y:S04]  /*14370*/  STL [R1+0xce8], R0 ;  /* 0x000ce80001007387 */ /* 0x0001e80000100800 */
[----:B------:R-:W3:Y:S01]  /*14380*/  LDL.LU.64 R26, [R1+0x198] ;  /* 0x00019800011a7983 */ /* 0x000ee20000300a00 */
[----:B0-----:R-:W-:-:S05]  /*14390*/  IADD3 R0, P5, PT, R10, R125, RZ ;  /* 0x0000007d0a007210 */ /* 0x001fca0007fbe0ff */
[----:B------:R0:W-:Y:S01]  /*143a0*/  STL [R1+0xcec], R0 ;  /* 0x000cec0001007387 */ /* 0x0001e20000100800 */
[----:B------:R-:W-:-:S03]  /*143b0*/  IMAD.X R5, R11, 0x1, R123, P5 ;  /* 0x000000010b057824 */ /* 0x000fc600028e067b */
[----:B------:R1:W-:Y:S01]  /*143c0*/  STL [R1+0x158], R2 ;  /* 0x0001580201007387 */ /* 0x0003e20000100800 */
[----:B0-----:R-:W-:Y:S01]  /*143d0*/  IMAD.X R0, R81, 0x1, R123, P4 ;  /* 0x0000000151007824 */ /* 0x001fe200020e067b */
[----:B-1----:R-:W-:-:S04]  /*143e0*/  IADD3 R2, P0, PT, R8, R125, RZ ;  /* 0x0000007d08027210 */ /* 0x002fc80007f1e0ff */
[----:B------:R4:W-:Y:S04]  /*143f0*/  STL [R1+0xcc8], R0 ;  /* 0x000cc80001007387 */ /* 0x0009e80000100800 */
[----:B------:R-:W-:Y:S04]  /*14400*/  STL [R1+0x168], R5 ;  /* 0x0001680501007387 */ /* 0x000fe80000100800 */
[----:B------:R-:W3:Y:S01]  /*14410*/  LDL.LU.64 R120, [R1+0x1a0] ;  /* 0x0001a00001787983 */ /* 0x000ee20000300a00 */
[----:B----4-:R-:W-:-:S03]  /*14420*/  IADD3 R0, P4, PT, R66, R125, RZ ;  /* 0x0000007d42007210 */ /* 0x010fc60007f9e0ff */
[----:B------:R0:W-:Y:S04]  /*14430*/  STL [R1+0xccc], R2 ;  /* 0x000ccc0201007387 */ /* 0x0001e80000100800 */
        /* <DEDUP_REMOVED lines=9> */
[----:B------:R-:W-:Y:S04]  /*144d0*/  STL [R1+0x178], R0 ;  /* 0x0001780001007387 */ /* 0x000fe80000100800 */
[----:B------:R-:W-:Y:S04]  /*144e0*/  STL [R1+0x180], R5 ;  /* 0x0001800501007387 */ /* 0x000fe80000100800 */
[----:B------:R-:W4:Y:S01]  /*144f0*/  LDL.LU.64 R80, [R1+0x1b8] ;  /* 0x0001b80001507983 */ /* 0x000f220000300a00 */
[----:B-1----:R-:W-:-:S05]  /*14500*/  IADD3 R2, P0, PT, R64, R125, RZ ;  /* 0x0000007d40027210 */ /* 0x002fca0007f1e0ff */
[----:B------:R0:W-:Y:S04]  /*14510*/  STL [R1+0xcd8], R2 ;  /* 0x000cd80201007387 */ /* 0x0001e80000100800 */
[----:B------:R-:W4:Y:S01]  /*14520*/  LDL.LU.64 R6, [R1+0x1c0] ;  /* 0x0001c00001067983 */ /* 0x000f220000300a00 */
[----:B0-----:R-:W-:Y:S01]  /*14530*/  IMAD.X R2, R65, 0x1, R123, P0 ;  /* 0x0000000141027824 */ /* 0x001fe200000e067b */
[----:B--2---:R-:W-:-:S05]  /*14540*/  IADD3 R0, P4, PT, R36, R125, RZ ;  /* 0x0000007d24007210 */ /* 0x004fca0007f9e0ff */
[----:B------:R3:W-:Y:S04]  /*14550*/  STL [R1+0xcdc], R0 ;  /* 0x000cdc0001007387 */ /* 0x0007e80000100800 */
[----:B------:R-:W2:Y:S01]  /*14560*/  LDL.LU.64 R66, [R1+0x1c8] ;  /* 0x0001c80001427983 */ /* 0x000ea20000300a00 */
[----:B---3--:R-:W-:-:S05]  /*14570*/  IADD3 R0, P5, PT, R26, R125, RZ ;  /* 0x0000007d1a007210 */ /* 0x008fca0007fbe0ff */
[----:B------:R0:W-:Y:S01]  /*14580*/  STL [R1+0xce0], R0 ;  /* 0x000ce00001007387 */ /* 0x0001e20000100800 */
[----:B------:R-:W-:-:S03]  /*14590*/  IMAD.X R5, R27, 0x1, R123, P5 ;  /* 0x000000011b057824 */ /* 0x000fc600028e067b */
[----:B------:R1:W-:Y:S01]  /*145a0*/  STL [R1+0xcc0], R2 ;  /* 0x000cc00201007387 */ /* 0x0003e20000100800 */
[----:B0-----:R-:W-:-:S05]  /*145b0*/  IMAD.X R0, R37, 0x1, R123, P4 ;  /* 0x0000000125007824 */ /* 0x001fca00020e067b */
[----:B------:R4:W-:Y:S04]  /*145c0*/  STL [R1+0xcc4], R0 ;  /* 0x000cc40001007387 */ /* 0x0009e80000100800 */
[----:B------:R-:W-:Y:S04]  /*145d0*/  STL [R1+0x198], R5 ;  /* 0x0001980501007387 */ /* 0x000fe80000100800 */
[----:B------:R-:W3:Y:S01]  /*145e0*/  LDL.LU.64 R64, [R1+0x1d0] ;  /* 0x0001d00001407983 */ /* 0x000ee20000300a00 */
[----:B-1----:R-:W-:-:S05]  /*145f0*/  IADD3 R2, P0, PT, R120, R125, RZ ;  /* 0x0000007d78027210 */ /* 0x002fca0007f1e0ff */
        /* <DEDUP_REMOVED lines=14> */
[----:B-1----:R-:W-:-:S05]  /*146e0*/  IADD3 R2, P0, PT, R80, R125, RZ ;  /* 0x0000007d50027210 */ /* 0x002fca0007f1e0ff */
[----:B------:R1:W-:Y:S04]  /*146f0*/  STL [R1+0xdd0], R2 ;  /* 0x000dd00201007387 */ /* 0x0003e80000100800 */
[----:B------:R-:W4:Y:S01]  /*14700*/  LDL.LU.64 R8, [R1+0x1f0] ;  /* 0x0001f00001087983 */ /* 0x000f220000300a00 */
[----:B0-----:R-:W-:-:S05]  /*14710*/  IADD3 R0, P4, PT, R6, R125, RZ ;  /* 0x0000007d06007210 */ /* 0x001fca0007f9e0ff */
[----:B------:R0:W-:Y:S01]  /*14720*/  STL [R1+0xdd4], R0 ;  /* 0x000dd40001007387 */ /* 0x0001e20000100800 */
[--C-:B-1----:R-:W-:Y:S02]  /*14730*/  IMAD.X R2, R81, 0x1, R123.reuse, P0 ;  /* 0x0000000151027824 */ /* 0x102fe400000e067b */
[----:B0-----:R-:W-:Y:S01]  /*14740*/  IMAD.X R0, R7, 0x1, R123, P4 ;  /* 0x0000000107007824 */ /* 0x001fe200020e067b */
[----:B--2---:R-:W-:-:S05]  /*14750*/  IADD3 R5, P5, PT, R66, R125, RZ ;  /* 0x0000007d42057210 */ /* 0x004fca0007fbe0ff */
[----:B------:R0:W-:Y:S04]  /*14760*/  STL [R1+0xdd8], R5 ;  /* 0x000dd80501007387 */ /* 0x0001e80000100800 */
[----:B------:R-:W2:Y:S01]  /*14770*/  LDL.LU.64 R6, [R1+0x1f8] ;  /* 0x0001f80001067983 */ /* 0x000ea20000300a00 */
[----:B0-----:R-:W-:-:S03]  /*14780*/  IMAD.X R5, R67, 0x1, R123, P5 ;  /* 0x0000000143057824 */ /* 0x001fc600028e067b */
[----:B------:R-:W-:Y:S04]  /*14790*/  STL [R1+0xd88], R2 ;  /* 0x000d880201007387 */ /* 0x000fe80000100800 */
[----:B------:R3:W-:Y:S04]  /*147a0*/  STL [R1+0xd8c], R0 ;  /* 0x000d8c0001007387 */ /* 0x0007e80000100800 */
[----:B------:R-:W-:Y:S04]  /*147b0*/  STL [R1+0xd90], R5 ;  /* 0x000d900501007387 */ /* 0x000fe80000100800 */
[----:B------:R-:W2:Y:S01]  /*147c0*/  LDL.LU.64 R120, [R1+0x200] ;  /* 0x0002000001787983 */ /* 0x000ea20000300a00 */
[----:B---3--:R-:W-:-:S05]  /*147d0*/  IADD3 R0, P0, PT, R64, R125, RZ ;  /* 0x0000007d40007210 */ /* 0x008fca0007f1e0ff */
[----:B------:R0:W-:Y:S01]  /*147e0*/  STL [R1+0xddc], R0 ;  /* 0x000ddc0001007387 */ /* 0x0001e20000100800 */
[----:B----4-:R-:W-:-:S05]  /*147f0*/  IADD3 R2, P4, PT, R36, R125, RZ ;  /* 0x0000007d24027210 */ /* 0x010fca0007f9e0ff */
[----:B------:R1:W-:Y:S01]  /*14800*/  STL [R1+0xca8], R2 ;  /* 0x000ca80201007387 */ /* 0x0003e20000100800 */
[----:B0-----:R-:W-:-:S03]  /*14810*/  IADD3 R0, P5, PT, R26, R125, RZ ;  /* 0x0000007d1a007210 */ /* 0x001fc60007fbe0ff */
[----:B------:R-:W3:Y:S04]  /*14820*/  LDL.LU.64 R80, [R1+0x208] ;  /* 0x0002080001507983 */ /* 0x000ee80000300a00 */
[----:B------:R0:W-:Y:S01]  /*14830*/  STL [R1+0xcac], R0 ;  /* 0x000cac0001007387 */ /* 0x0001e20000100800 */
[----:B-1----:R-:W-:-:S03]  /*14840*/  IMAD.X R2, R65, 0x1, R123, P0 ;  /* 0x0000000141027824 */ /* 0x002fc600000e067b */
[----:B------:R-:W4:Y:S01]  /*14850*/  LDL.LU.64 R66, [R1+0x210] ;  /* 0x0002100001427983 */ /* 0x000f220000300a00 */
[--C-:B------:R-:W-:Y:S02]  /*14860*/  IMAD.X R5, R27, 0x1, R123.reuse, P5 ;  /* 0x000000011b057824 */ /* 0x100fe400028e067b */
[----:B0-----:R-:W-:Y:S01]  /*14870*/  IMAD.X R0, R37, 0x1, R123, P4 ;  /* 0x0000000125007824 */ /* 0x001fe200020e067b */
[----:B------:R0:W-:Y:S04]  /*14880*/  STL [R1+0xd94], R2 ;  /* 0x000d940201007387 */ /* 0x0001e80000100800 */
[----:B------:R1:W-:Y:S04]  /*14890*/  STL [R1+0x1d8], R0 ;  /* 0x0001d80001007387 */ /* 0x0003e80000100800 */
[----:B------:R-:W-:Y:S04]  /*148a0*/  STL [R1+0x1e0], R5 ;  /* 0x0001e00501007387 */ /* 0x000fe80000100800 */
[----:B------:R-:W4:Y:S01]  /*148b0*/  LDL.LU.64 R64, [R1+0x218] ;  /* 0x0002180001407983 */ /* 0x000f220000300a00 */
[----:B0-----:R-:W-:-:S05]  /*148c0*/  IADD3 R2, P0, PT, R10, R125, RZ ;  /* 0x0000007d0a027210 */ /* 0x001fca0007f1e0ff */
[----:B------:R0:W-:Y:S04]  /*148d0*/  STL [R1+0xc9c], R2 ;  /* 0x000c9c0201007387 */ /* 0x0001e80000100800 */
[----:B------:R-:W4:Y:S01]  /*148e0*/  LDL.LU.64 R36, [R1+0x220] ;  /* 0x0002200001247983 */ /* 0x000f220000300a00 */
[----:B-1----:R-:W-:-:S05]  /*148f0*/  IADD3 R0, P4, PT, R8, R125, RZ ;  /* 0x0000007d08007210 */ /* 0x002fca0007f9e0ff */
[----:B------:R2:W-:Y:S04]  /*14900*/  STL [R1+0xca0], R0 ;  /* 0x000ca00001007387 */ /* 0x0005e80000100800 */
[----:B------:R-:W4:Y:S01]  /*14910*/  LDL.LU.64 R26, [R1+0x228] ;  /* 0x00022800011a7983 */ /* 0x000f220000300a00 */
[--C-:B0-----:R-:W-:Y:S02]  /*14920*/  IMAD.X R2, R11, 0x1, R123.reuse, P0 ;  /* 0x000000010b027824 */ /* 0x101fe400000e067b */
[----:B------:R-:W-:Y:S01]  /*14930*/  IMAD.X R5, R9, 0x1, R123, P4 ;  /* 0x0000000109057824 */ /* 0x000fe200020e067b */
[----:B--2---:R-:W-:-:S05]  /*14940*/  IADD3 R0, P5, PT, R6, R125, RZ ;  /* 0x0000007d06007210 */ /* 0x004fca0007fbe0ff */
[----:B------:R0:W-:Y:S04]  /*14950*/  STL [R1+0xca4], R0 ;  /* 0x000ca40001007387 */ /* 0x0001e80000100800 */
[----:B------:R1:W-:Y:S04]  /*14960*/  STL [R1+0xc94], R2 ;  /* 0x000c940201007387 */ /* 0x0003e80000100800 */
[----:B------:R-:W-:Y:S01]  /*14970*/  STL [R1+0xc98], R5 ;  /* 0x000c980501007387 */ /* 0x000fe20000100800 */
[----:B0-----:R-:W-:-:S03]  /*14980*/  IMAD.X R0, R7, 0x1, R123, P5 ;  /* 0x0000000107007824 */ /* 0x001fc600028e067b */
[----:B------:R-:W2:Y:S01]  /*14990*/  LDL.LU.64 R10, [R1+0x230] ;  /* 0x00023000010a7983 */ /* 0x000ea20000300a00 */
[----:B-1----:R-:W-:-:S03]  /*149a0*/  IADD3 R2, P0, PT, R120, R125, RZ ;  /* 0x0000007d78027210 */ /* 0x002fc60007f1e0ff */
[----:B------:R-:W-:Y:S04]  /*149b0*/  STL [R1+0x1f8], R0 ;  /* 0x0001f80001007387 */ /* 0x000fe80000100800 */
[----:B------:R0:W-:Y:S04]  /*149c0*/  STL [R1+0xc88], R2 ;  /* 0x000c880201007387 */ /* 0x0001e80000100800 */
[----:B------:R-:W2:Y:S04]  /*149d0*/  LDL.LU.64 R8, [R1+0x238] ;  /* 0x0002380001087983 */ /* 0x000ea80000300a00 */
[----:B------:R-:W2:Y:S01]  /*149e0*/  LDL.LU.64 R6, [R1+0x240] ;  /* 0x0002400001067983 */ /* 0x000ea20000300a00 */
[----:B0-----:R-:W-:Y:S01]  /*149f0*/  IMAD.X R2, R121, 0x1, R123, P0 ;  /* 0x0000000179027824 */ /* 0x001fe200000e067b */
[----:B---3--:R-:W-:-:S02]  /*14a00*/  IADD3 R0, P4, PT, R80, R125, RZ ;  /* 0x0000007d50007210 */ /* 0x008fc40007f9e0ff */
[----:B----4-:R-:W-:-:S03]  /*14a10*/  IADD3 R5, P5, PT, R66, R125, RZ ;  /* 0x0000007d42057210 */ /* 0x010fc60007fbe0ff */
[----:B------:R0:W-:Y:S04]  /*14a20*/  STL [R1+0xc8c], R0 ;  /* 0x000c8c0001007387 */ /* 0x0001e80000100800 */
[----:B------:R1:W-:Y:S01]  /*14a30*/  STL [R1+0xc90], R5 ;  /* 0x000c900501007387 */ /* 0x0003e20000100800 */
[----:B0-----:R-:W-:-:S03]  /*14a40*/  IMAD.X R0, R81, 0x1, R123, P4 ;  /* 0x0000000151007824 */ /* 0x001fc600020e067b */
[----:B------:R0:W-:Y:S01]  /*14a50*/  STL [R1+0xc74], R2 ;  /* 0x000c740201007387 */ /* 0x0001e20000100800 */
[----:B-1----:R-:W-:-:S03]  /*14a60*/  IMAD.X R5, R67, 0x1, R123, P5 ;  /* 0x0000000143057824 */ /* 0x002fc600028e067b */
[----:B------:R1:W-:Y:S04]  /*14a70*/  STL [R1+0x208], R0 ;  /* 0x0002080001007387 */ /* 0x0003e80000100800 */
[----:B------:R3:W-:Y:S01]  /*14a80*/  STL [R1+0x210], R5 ;  /* 0x0002100501007387 */ /* 0x0007e20000100800 */
[----:B0-----:R-:W-:-:S05]  /*14a90*/  IADD3 R2, P0, PT, R64, R125, RZ ;  /* 0x0000007d40027210 */ /* 0x001fca0007f1e0ff */
[----:B------:R-:W-:Y:S01]  /*14aa0*/  STL [R1+0xc78], R2 ;  /* 0x000c780201007387 */ /* 0x000fe20000100800 */
[----:B-1----:R-:W-:-:S05]  /*14ab0*/  IADD3 R0, P4, PT, R36, R125, RZ ;  /* 0x0000007d24007210 */ /* 0x002fca0007f9e0ff */
[----:B------:R0:W-:Y:S01]  /*14ac0*/  STL [R1+0xc7c], R0 ;  /* 0x000c7c0001007387 */ /* 0x0001e20000100800 */
[----:B---3--:R-:W-:Y:S01]  /*14ad0*/  IADD3 R5, P5, PT, R26, R125, RZ ;  /* 0x0000007d1a057210 */ /* 0x008fe20007fbe0ff */
[----:B0-----:R-:W-:-:S04]  /*14ae0*/  IMAD.X R0, R37, 0x1, R123, P4 ;  /* 0x0000000125007824 */ /* 0x001fc800020e067b */
[----:B------:R-:W-:Y:S04]  /*14af0*/  STL [R1+0xc80], R5 ;  /* 0x000c800501007387 */ /* 0x000fe80000100800 */
[----:B------:R-:W3:Y:S01]  /*14b00*/  LDL.LU.64 R36, [R1+0x248] ;  /* 0x0002480001247983 */ /* 0x000ee20000300a00 */
[----:B------:R-:W-:-:S05]  /*14b10*/  IMAD.X R2, R65, 0x1, R123, P0 ;  /* 0x0000000141027824 */ /* 0x000fca00000e067b */
[----:B------:R0:W-:Y:S04]  /*14b20*/  STL [R1+0x218], R2 ;  /* 0x0002180201007387 */ /* 0x0001e80000100800 */
[----:B------:R-:W4:Y:S04]  /*14b30*/  LDL.LU.64 R66, [R1+0x250] ;  /* 0x0002500001427983 */ /* 0x000f280000300a00 */
[----:B------:R2:W-:Y:S01]  /*14b40*/  STL [R1+0x220], R0 ;  /* 0x0002200001007387 */ /* 0x0005e20000100800 */
[----:B0-----:R-:W-:-:S03]  /*14b50*/  IMAD.X R2, R27, 0x1, R123, P5 ;  /* 0x000000011b027824 */ /* 0x001fc600028e067b */
[----:B------:R-:W4:Y:S04]  /*14b60*/  LDL.LU.64 R26, [R1+0x258] ;  /* 0x00025800011a7983 */ /* 0x000f280000300a00 */
[----:B------:R0:W-:Y:S01]  /*14b70*/  STL [R1+0xc6c], R2 ;  /* 0x000c6c0201007387 */ /* 0x0001e20000100800 */
[----:B--2---:R-:W-:-:S05]  /*14b80*/  IADD3 R0, P0, PT, R10, R125, RZ ;  /* 0x0000007d0a007210 */ /* 0x004fca0007f1e0ff */
[----:B------:R1:W-:Y:S01]  /*14b90*/  STL [R1+0xc84], R0 ;  /* 0x000c840001007387 */ /* 0x0003e20000100800 */
[-C--:B0-----:R-:W-:Y:S02]  /*14ba0*/  IADD3 R2, P4, PT, R8, R125.reuse, RZ ;  /* 0x0000007d08027210 */ /* 0x081fe40007f9e0ff */
[----:B-1----:R-:W-:-:S05]  /*14bb0*/  IADD3 R0, P5, PT, R6, R125, RZ ;  /* 0x0000007d06007210 */ /* 0x002fca0007fbe0ff */
[----:B------:R0:W-:Y:S04]  /*14bc0*/  STL [R1+0x12b0], R0 ;  /* 0x0012b00001007387 */ /* 0x0001e80000100800 */
[----:B------:R1:W-:Y:S01]  /*14bd0*/  STL [R1+0xf28], R2 ;  /* 0x000f280201007387 */ /* 0x0003e20000100800 */
[----:B0-----:R-:W-:-:S03]  /*14be0*/  IMAD.X R0, R11, 0x1, R123, P0 ;  /* 0x000000010b007824 */ /* 0x001fc600000e067b */
[----:B------:R-:W2:Y:S04]  /*14bf0*/  LDL.LU.64 R10, [R1+0x260] ;  /* 0x00026000010a7983 */ /* 0x000ea80000300a00 */
[----:B------:R-:W2:Y:S04]  /*14c00*/  LDL.LU.64 R64, [R1+0x268] ;  /* 0x0002680001407983 */ /* 0x000ea80000300a00 */
[----:B------:R0:W-:Y:S01]  /*14c10*/  STL [R1+0xc70], R0 ;  /* 0x000c700001007387 */ /* 0x0001e20000100800 */
[--C-:B-1----:R-:W-:Y:S02]  /*14c20*/  IMAD.X R2, R7, 0x1, R123.reuse, P5 ;  /* 0x0000000107027824 */ /* 0x102fe400028e067b */
[----:B0-----:R-:W-:-:S02]  /*14c30*/  IMAD.X R0, R9, 0x1, R123, P4 ;  /* 0x0000000109007824 */ /* 0x001fc400020e067b */
[----:B------:R-:W2:Y:S04]  /*14c40*/  LDL.LU.64 R8, [R1+0x270] ;  /* 0x0002700001087983 */ /* 0x000ea80000300a00 */
[----:B------:R-:W-:Y:S04]  /*14c50*/  STL [R1+0x12c8], R0 ;  /* 0x0012c80001007387 */ /* 0x000fe80000100800 */
[----:B------:R-:W-:Y:S04]  /*14c60*/  STL [R1+0x12cc], R2 ;  /* 0x0012cc0201007387 */ /* 0x000fe80000100800 */
[----:B------:R-:W2:Y:S01]  /*14c70*/  LDL.LU.64 R6, [R1+0x278] ;  /* 0x0002780001067983 */ /* 0x000ea20000300a00 */
[----:B---3--:R-:W-:-:S05]  /*14c80*/  IADD3 R13, P0, PT, R36, R125, RZ ;  /* 0x0000007d240d7210 */ /* 0x008fca0007f1e0ff */
[----:B------:R0:W-:Y:S04]  /*14c90*/  STL [R1+0xc60], R13 ;  /* 0x000c600d01007387 */ /* 0x0001e80000100800 */
[----:B------:R-:W3:Y:S01]  /*14ca0*/  LDL.LU.64 R80, [R1+0x280] ;  /* 0x0002800001507983 */ /* 0x000ee20000300a00 */
[----:B----4-:R-:W-:-:S05]  /*14cb0*/  IADD3 R5, P4, PT, R66, R125, RZ ;  /* 0x0000007d42057210 */ /* 0x010fca0007f9e0ff */
[----:B------:R1:W-:Y:S01]  /*14cc0*/  STL [R1+0xc64], R5 ;  /* 0x000c640501007387 */ /* 0x0003e20000100800 */
[----:B0-----:R-:W-:-:S03]  /*14cd0*/  IMAD.X R13, R37, 0x1, R123, P0 ;  /* 0x00000001250d7824 */ /* 0x001fc600000e067b */
[----:B------:R-:W4:Y:S01]  /*14ce0*/  LDL.LU.64 R36, [R1+0x288] ;  /* 0x0002880001247983 */ /* 0x000f220000300a00 */
[----:B-1----:R-:W-:-:S05]  /*14cf0*/  IADD3 R5, P5, PT, R26, R125, RZ ;  /* 0x0000007d1a057210 */ /* 0x002fca0007fbe0ff */
[----:B------:R0:W-:Y:S01]  /*14d00*/  STL [R1+0xc68], R5 ;  /* 0x000c680501007387 */ /* 0x0001e20000100800 */
[----:B------:R-:W-:-:S03]  /*14d10*/  IMAD.X R26, R27, 0x1, R123, P5 ;  /* 0x000000011b1a7824 */ /* 0x000fc600028e067b */
[----:B------:R-:W-:Y:S01]  /*14d20*/  STL [R1+0x248], R13 ;  /* 0x0002480d01007387 */ /* 0x000fe20000100800 */
[----:B0-----:R-:W-:-:S05]  /*14d30*/  IMAD.X R5, R67, 0x1, R123, P4 ;  /* 0x0000000143057824 */ /* 0x001fca00020e067b */
[----:B------:R-:W-:Y:S04]  /*14d40*/  STL [R1+0xc44], R5 ;  /* 0x000c440501007387 */ /* 0x000fe80000100800 */
[----:B------:R0:W-:Y:S04]  /*14d50*/  STL [R1+0x258], R26 ;  /* 0x0002581a01007387 */ /* 0x0001e80000100800 */
[----:B0-----:R-:W4:Y:S01]  /*14d60*/  LDL.LU.64 R26, [R1+0x290] ;  /* 0x00029000011a7983 */ /* 0x001f220000300a00 */
[-C--:B--2---:R-:W-:Y:S02]  /*14d70*/  IADD3 R13, P0, PT, R10, R125.reuse, RZ ;  /* 0x0000007d0a0d7210 */ /* 0x084fe40007f1e0ff */
[----:B------:R-:W-:-:S03]  /*14d80*/  IADD3 R5, P4, PT, R64, R125, RZ ;  /* 0x0000007d40057210 */ /* 0x000fc60007f9e0ff */
[----:B------:R0:W-:Y:S04]  /*14d90*/  STL [R1+0xc48], R13 ;  /* 0x000c480d01007387 */ /* 0x0001e80000100800 */
[----:B------:R-:W2:Y:S04]  /*14da0*/  LDL.LU.64 R66, [R1+0x298] ;  /* 0x0002980001427983 */ /* 0x000ea80000300a00 */
        /* <DEDUP_REMOVED lines=8> */
[----:B------:R-:W-:Y:S01]  /*14e30*/  STL [R1+0x268], R5 ;  /* 0x0002680501007387 */ /* 0x000fe20000100800 */
[----:B-1----:R-:W-:-:S03]  /*14e40*/  IADD3 R13, P0, PT, R6, R125, RZ ;  /* 0x0000007d060d7210 */ /* 0x002fc60007f1e0ff */
[----:B------:R0:W-:Y:S04]  /*14e50*/  STL [R1+0x270], R8 ;  /* 0x0002700801007387 */ /* 0x0001e80000100800 */
[----:B0-----:R-:W2:Y:S04]  /*14e60*/  LDL.LU.64 R8, [R1+0x2a8] ;  /* 0x0002a80001087983 */ /* 0x001ea80000300a00 */
[----:B------:R0:W-:Y:S04]  /*14e70*/  STL [R1+0xc54], R13 ;  /* 0x000c540d01007387 */ /* 0x0001e80000100800 */
[----:B------:R-:W2:Y:S01]  /*14e80*/  LDL.LU.64 R64, [R1+0x2b0] ;  /* 0x0002b00001407983 */ /* 0x000ea20000300a00 */
[----:B---3--:R-:W-:Y:S01]  /*14e90*/  IADD3 R5, P4, PT, R80, R125, RZ ;  /* 0x0000007d50057210 */ /* 0x008fe20007f9e0ff */
[----:B0-----:R-:W-:-:S04]  /*14ea0*/  IMAD.X R13, R7, 0x1, R123, P0 ;  /* 0x00000001070d7824 */ /* 0x001fc800000e067b */
[----:B------:R4:W-:Y:S04]  /*14eb0*/  STL [R1+0xc58], R5 ;  /* 0x000c580501007387 */ /* 0x0009e80000100800 */
[----:B------:R-:W3:Y:S01]  /*14ec0*/  LDL.LU.64 R6, [R1+0x2b8] ;  /* 0x0002b80001067983 */ /* 0x000ee20000300a00 */
[----:B----4-:R-:W-:-:S05]  /*14ed0*/  IADD3 R5, P5, PT, R36, R125, RZ ;  /* 0x0000007d24057210 */ /* 0x010fca0007fbe0ff */
[----:B------:R0:W-:Y:S01]  /*14ee0*/  STL [R1+0xc5c], R5 ;  /* 0x000c5c0501007387 */ /* 0x0001e20000100800 */
[----:B------:R-:W-:-:S03]  /*14ef0*/  IMAD.X R36, R37, 0x1, R123, P5 ;  /* 0x0000000125247824 */ /* 0x000fc600028e067b */
[----:B------:R-:W-:Y:S01]  /*14f00*/  STL [R1+0x9d8], R13 ;  /* 0x0009d80d01007387 */ /* 0x000fe20000100800 */
[----:B0-----:R-:W-:-:S05]  /*14f10*/  IMAD.X R5, R81, 0x1, R123, P4 ;  /* 0x0000000151057824 */ /* 0x001fca00020e067b */
[----:B------:R-:W-:Y:S04]  /*14f20*/  STL [R1+0xc40], R5 ;  /* 0x000c400501007387 */ /* 0x000fe80000100800 */
[----:B------:R0:W-:Y:S04]  /*14f30*/  STL [R1+0x288], R36 ;  /* 0x0002882401007387 */ /* 0x0001e80000100800 */
[----:B0-----:R-:W4:Y:S01]  /*14f40*/  LDL.LU.64 R36, [R1+0x2c0] ;  /* 0x0002c00001247983 */ /* 0x001f220000300a00 */
[----:B------:R-:W-:-:S05]  /*14f50*/  IADD3 R13, P0, PT, R26, R125, RZ ;  /* 0x0000007d1a0d7210 */ /* 0x000fca0007f1e0ff */
[----:B------:R0:W-:Y:S04]  /*14f60*/  STL [R1+0x9cc], R13 ;  /* 0x0009cc0d01007387 */ /* 0x0001e80000100800 */
[----:B------:R-:W4:Y:S01]  /*14f70*/  LDL.LU.64 R80, [R1+0x2c8] ;  /* 0x0002c80001507983 */ /* 0x000f220000300a00 */
[----:B0-----:R-:W-:Y:S01]  /*14f80*/  IMAD.X R13, R27, 0x1, R123, P0 ;  /* 0x000000011b0d7824 */ /* 0x001fe200000e067b */
[----:B--2---:R-:W-:-:S05]  /*14f90*/  IADD3 R5, P4, PT, R66, R125, RZ ;  /* 0x0000007d42057210 */ /* 0x004fca0007f9e0ff */
[----:B------:R0:W-:Y:S04]  /*14fa0*/  STL [R1+0x9d0], R5 ;  /* 0x0009d00501007387 */ /* 0x0001e80000100800 */
[----:B------:R-:W2:Y:S01]  /*14fb0*/  LDL.LU.64 R26, [R1+0x2d0] ;  /* 0x0002d000011a7983 */ /* 0x000ea20000300a00 */
[----:B0-----:R-:W-:-:S05]  /*14fc0*/  IADD3 R5, P5, PT, R10, R125, RZ ;  /* 0x0000007d0a057210 */ /* 0x001fca0007fbe0ff */
[----:B------:R0:W-:Y:S01]  /*14fd0*/  STL [R1+0x9d4], R5 ;  /* 0x0009d40501007387 */ /* 0x0001e20000100800 */
[----:B------:R-:W-:-:S03]  /*14fe0*/  IMAD.X R10, R11, 0x1, R123, P5 ;  /* 0x000000010b0a7824 */ /* 0x000fc600028e067b */
[----:B------:R1:W-:Y:S01]  /*14ff0*/  STL [R1+0x9b8], R13 ;  /* 0x0009b80d01007387 */ /* 0x0003e20000100800 */
[----:B0-----:R-:W-:-:S05]  /*15000*/  IMAD.X R5, R67, 0x1, R123, P4 ;  /* 0x0000000143057824 */ /* 0x001fca00020e067b */
[----:B------:R-:W-:Y:S04]  /*15010*/  STL [R1+0x298], R5 ;  /* 0x0002980501007387 */ /* 0x000fe80000100800 */
[----:B------:R0:W-:Y:S01]  /*15020*/  STL [R1+0x2a0], R10 ;  /* 0x0002a00a01007387 */ /* 0x0001e20000100800 */
[----:B-1----:R-:W-:-:S03]  /*15030*/  IADD3 R13, P0, PT, R8, R125, RZ ;  /* 0x0000007d080d7210 */ /* 0x002fc60007f1e0ff */
[----:B0-----:R-:W2:Y:S04]  /*15040*/  LDL.LU.64 R10, [R1+0x2d8] ;  /* 0x0002d800010a7983 */ /* 0x001ea80000300a00 */
[----:B------:R0:W-:Y:S01]  /*15050*/  STL [R1+0x9bc], R13 ;  /* 0x0009bc0d01007387 */ /* 0x0001e20000100800 */
[----:B------:R-:W-:-:S03]  /*15060*/  IADD3 R5, P4, PT, R64, R125, RZ ;  /* 0x0000007d40057210 */ /* 0x000fc60007f9e0ff */
[----:B------:R-:W2:Y:S04]  /*15070*/  LDL.LU.64 R66, [R1+0x2e0] ;  /* 0x0002e00001427983 */ /* 0x000ea80000300a00 */
[----:B------:R3:W-:Y:S01]  /*15080*/  STL [R1+0x9c0], R5 ;  /* 0x0009c00501007387 */ /* 0x0007e20000100800 */
[----:B0-----:R-:W-:-:S03]  /*15090*/  IMAD.X R13, R9, 0x1, R123, P0 ;  /* 0x00000001090d7824 */ /* 0x001fc600000e067b */
[----:B------:R-:W2:Y:S01]  /*150a0*/  LDL.LU.64 R8, [R1+0x2e8] ;  /* 0x0002e80001087983 */ /* 0x000ea20000300a00 */
[----:B---3--:R-:W-:-:S05]  /*150b0*/  IADD3 R5, P5, PT, R6, R125, RZ ;  /* 0x0000007d06057210 */ /* 0x008fca0007fbe0ff */
[----:B------:R0:W-:Y:S01]  /*150c0*/  STL [R1+0x9c4], R5 ;  /* 0x0009c40501007387 */ /* 0x0001e20000100800 */
[----:B------:R-:W-:-:S03]  /*150d0*/  IMAD.X R6, R7, 0x1, R123, P5 ;  /* 0x0000000107067824 */ /* 0x000fc600028e067b */
[----:B------:R-:W-:Y:S01]  /*150e0*/  STL [R1+0x2a8], R13 ;  /* 0x0002a80d01007387 */ /* 0x000fe20000100800 */
[----:B0-----:R-:W-:-:S05]  /*150f0*/  IMAD.X R5, R65, 0x1, R123, P4 ;  /* 0x0000000141057824 */ /* 0x001fca00020e067b */
[----:B------:R-:W-:Y:S04]  /*15100*/  STL [R1+0x2b0], R5 ;  /* 0x0002b00501007387 */ /* 0x000fe80000100800 */
[----:B------:R0:W-:Y:S04]  /*15110*/  STL [R1+0x9a8], R6 ;  /* 0x0009a80601007387 */ /* 0x0001e80000100800 */
[----:B0-----:R-:W3:Y:S01]  /*15120*/  LDL.LU.64 R6, [R1+0x2f0] ;  /* 0x0002f00001067983 */ /* 0x001ee20000300a00 */
[----:B----4-:R-:W-:-:S05]  /*15130*/  IADD3 R13, P0, PT, R36, R125, RZ ;  /* 0x0000007d240d7210 */ /* 0x010fca0007f1e0ff */
[----:B------:R0:W-:Y:S04]  /*15140*/  STL [R1+0x9c8], R13 ;  /* 0x0009c80d01007387 */ /* 0x0001e80000100800 */
[----:B------:R-:W4:Y:S01]  /*15150*/  LDL.LU.64 R64, [R1+0x2f8] ;  /* 0x0002f80001407983 */ /* 0x000f220000300a00 */
[----:B------:R-:W-:-:S05]  /*15160*/  IADD3 R5, P4, PT, R80, R125, RZ ;  /* 0x0000007d50057210 */ /* 0x000fca0007f9e0ff */
[----:B------:R2:W-:Y:S01]  /*15170*/  STL [R1+0x9b0], R5 ;  /* 0x0009b00501007387 */ /* 0x0005e20000100800 */
[----:B0-----:R-:W-:-:S03]  /*15180*/  IMAD.X R13, R37, 0x1, R123, P0 ;  /* 0x00000001250d7824 */ /* 0x001fc600000e067b */
[----:B------:R-:W4:Y:S01]  /*15190*/  LDL.LU.64 R36, [R1+0x300] ;  /* 0x0003000001247983 */ /* 0x000f220000300a00 */
[----:B--2---:R-:W-:-:S05]  /*151a0*/  IADD3 R5, P5, PT, R26, R125, RZ ;  /* 0x0000007d1a057210 */ /* 0x004fca0007fbe0ff */
[----:B------:R0:W-:Y:S01]  /*151b0*/  STL [R1+0x9b4], R5 ;  /* 0x0009b40501007387 */ /* 0x0001e20000100800 */
[----:B------:R-:W-:-:S03]  /*151c0*/  IMAD.X R26, R27, 0x1, R123, P5 ;  /* 0x000000011b1a7824 */ /* 0x000fc600028e067b */
[----:B------:R-:W-:Y:S01]  /*151d0*/  STL [R1+0x9ac], R13 ;  /* 0x0009ac0d01007387 */ /* 0x000fe20000100800 */
[----:B0-----:R-:W-:-:S05]  /*151e0*/  IMAD.X R5, R81, 0x1, R123, P4 ;  /* 0x0000000151057824 */ /* 0x001fca00020e067b */
[----:B------:R-:W-:Y:S04]  /*151f0*/  STL [R1+0x2c8], R5 ;  /* 0x0002c80501007387 */ /* 0x000fe80000100800 */
[----:B------:R0:W-:Y:S04]  /*15200*/  STL [R1+0x98c], R26 ;  /* 0x00098c1a01007387 */ /* 0x0001e80000100800 */
[----:B0-----:R-:W2:Y:S01]  /*15210*/  LDL.LU.64 R26, [R1+0x308] ;  /* 0x00030800011a7983 */ /* 0x001ea20000300a00 */
[----:B------:R-:W-:-:S05]  /*15220*/  IADD3 R13, P0, PT, R10, R125, RZ ;  /* 0x0000007d0a0d7210 */ /* 0x000fca0007f1e0ff */
[----:B------:R0:W-:Y:S01]  /*15230*/  STL [R1+0x990], R13 ;  /* 0x0009900d01007387 */ /* 0x0001e20000100800 */
[----:B------:R-:W-:-:S03]  /*15240*/  IADD3 R5, P4, PT, R66, R125, RZ ;  /* 0x0000007d42057210 */ /* 0x000fc60007f9e0ff */
        /* <DEDUP_REMOVED lines=9> */
[----:B------:R-:W-:Y:S04]  /*152e0*/  STL [R1+0x2e0], R5 ;  /* 0x0002e00501007387 */ /* 0x000fe80000100800 */
[----:B------:R0:W-:Y:S01]  /*152f0*/  STL [R1+0x2e8], R8 ;  /* 0x0002e80801007387 */ /* 0x0001e20000100800 */
[----:B---3--:R-:W-:-:S03]  /*15300*/  IADD3 R13, P0, PT, R6, R125, RZ ;  /* 0x0000007d060d7210 */ /* 0x008fc60007f1e0ff */
[----:B0-----:R-:W3:Y:S04]  /*15310*/  LDL.LU.64 R8, [R1+0x320] ;  /* 0x0003200001087983 */ /* 0x001ee80000300a00 */
[----:B------:R0:W-:Y:S04]  /*15320*/  STL [R1+0x99c], R13 ;  /* 0x00099c0d01007387 */ /* 0x0001e80000100800 */
[----:B------:R-:W3:Y:S01]  /*15330*/  LDL.LU.64 R66, [R1+0x328] ;  /* 0x0003280001427983 */ /* 0x000ee20000300a00 */
[----:B----4-:R-:W-:Y:S01]  /*15340*/  IADD3 R5, P4, PT, R64, R125, RZ ;  /* 0x0000007d40057210 */ /* 0x010fe20007f9e0ff */
[----:B0-----:R-:W-:-:S04]  /*15350*/  IMAD.X R13, R7, 0x1, R123, P0 ;  /* 0x00000001070d7824 */ /* 0x001fc800000e067b */
[----:B------:R0:W-:Y:S04]  /*15360*/  STL [R1+0x9a0], R5 ;  /* 0x0009a00501007387 */ /* 0x0001e80000100800 */
[----:B------:R-:W4:Y:S01]  /*15370*/  LDL.LU.64 R6, [R1+0x330] ;  /* 0x0003300001067983 */ /* 0x000f220000300a00 */
[----:B0-----:R-:W-:-:S05]  /*15380*/  IADD3 R5, P5, PT, R36, R125, RZ ;  /* 0x0000007d24057210 */ /* 0x001fca0007fbe0ff */
[----:B------:R0:W-:Y:S01]  /*15390*/  STL [R1+0x9a4], R5 ;  /* 0x0009a40501007387 */ /* 0x0001e20000100800 */
[----:B------:R-:W-:-:S03]  /*153a0*/  IMAD.X R36, R37, 0x1, R123, P5 ;  /* 0x0000000125247824 */ /* 0x000fc600028e067b */
[----:B------:R-:W-:Y:S01]  /*153b0*/  STL [R1+0x2f0], R13 ;  /* 0x0002f00d01007387 */ /* 0x000fe20000100800 */
[----:B0-----:R-:W-:-:S05]  /*153c0*/  IMAD.X R5, R65, 0x1, R123, P4 ;  /* 0x0000000141057824 */ /* 0x001fca00020e067b */
[----:B------:R-:W-:Y:S04]  /*153d0*/  STL [R1+0x984], R5 ;  /* 0x0009840501007387 */ /* 0x000fe80000100800 */
[----:B------:R0:W-:Y:S04]  /*153e0*/  STL [R1+0x988], R36 ;  /* 0x0009882401007387 */ /* 0x0001e80000100800 */
[----:B0-----:R-:W4:Y:S01]  /*153f0*/  LDL.LU.64 R36, [R1+0x338] ;  /* 0x0003380001247983 */ /* 0x001f220000300a00 */
[----:B--2---:R-:W-:-:S05]  /*15400*/  IADD3 R13, P0, PT, R26, R125, RZ ;  /* 0x0000007d1a0d7210 */ /* 0x004fca0007f1e0ff */
[----:B------:R0:W-:Y:S04]  /*15410*/  STL [R1+0x978], R13 ;  /* 0x0009780d01007387 */ /* 0x0001e80000100800 */
[----:B------:R-:W2:Y:S01]  /*15420*/  LDL.LU.64 R64, [R1+0x340] ;  /* 0x0003400001407983 */ /* 0x000ea20000300a00 */
[----:B------:R-:W-:Y:S01]  /*15430*/  IADD3 R5, P4, PT, R80, R125, RZ ;  /* 0x0000007d50057210 */ /* 0x000fe20007f9e0ff */
[----:B0-----:R-:W-:-:S04]  /*15440*/  IMAD.X R13, R27, 0x1, R123, P0 ;  /* 0x000000011b0d7824 */ /* 0x001fc800000e067b */
        /* <DEDUP_REMOVED lines=11> */
[----:B------:R0:W-:Y:S01]  /*15500*/  STL [R1+0x960], R13 ;  /* 0x0009600d01007387 */ /* 0x0001e20000100800 */
[----:B------:R-:W-:-:S03]  /*15510*/  IADD3 R5, P4, PT, R66, R125, RZ ;  /* 0x0000007d42057210 */ /* 0x000fc60007f9e0ff */
[----:B------:R-:W3:Y:S04]  /*15520*/  LDL.LU.64 R80, [R1+0x358] ;  /* 0x0003580001507983 */ /* 0x000ee80000300a00 */
[----:B------:R4:W-:Y:S01]  /*15530*/  STL [R1+0x964], R5 ;  /* 0x0009640501007387 */ /* 0x0009e20000100800 */
[----:B0-----:R-:W-:-:S03]  /*15540*/  IMAD.X R13, R9, 0x1, R123, P0 ;  /* 0x00000001090d7824 */ /* 0x001fc600000e067b */
        /* <DEDUP_REMOVED lines=19> */
[----:B------:R-:W-:Y:S01]  /*15680*/  STL [R1+0x954], R13 ;  /* 0x0009540d01007387 */ /* 0x000fe20000100800 */
[----:B0-----:R-:W-:-:S05]  /*15690*/  IMAD.X R5, R65, 0x1, R123, P4 ;  /* 0x0000000141057824 */ /* 0x001fca00020e067b */
[----:B------:R-:W-:Y:S04]  /*156a0*/  STL [R1+0x958], R5 ;  /* 0x0009580501007387 */ /* 0x000fe80000100800 */
[----:B------:R0:W-:Y:S04]  /*156b0*/  STL [R1+0x348], R26 ;  /* 0x0003481a01007387 */ /* 0x0001e80000100800 */
[----:B0-----:R-:W2:Y:S01]  /*156c0*/  LDL.LU.64 R26, [R1+0x380] ;  /* 0x00038000011a7983 */ /* 0x001ea20000300a00 */
[----:B---3--:R-:W-:-:S05]  /*156d0*/  IADD3 R13, P0, PT, R10, R125, RZ ;  /* 0x0000007d0a0d7210 */ /* 0x008fca0007f1e0ff */
[----:B------:R0:W-:Y:S01]  /*156e0*/  STL [R1+0x6d0], R13 ;  /* 0x0006d00d01007387 */ /* 0x0001e20000100800 */
[----:B------:R-:W-:-:S03]  /*156f0*/  IADD3 R5, P4, PT, R80, R125, RZ ;  /* 0x0000007d50057210 */ /* 0x000fc60007f9e0ff */
[----:B------:R-:W3:Y:S04]  /*15700*/  LDL.LU.64 R64, [R1+0x388] ;  /* 0x0003880001407983 */ /* 0x000ee80000300a00 */
[----:B------:R1:W-:Y:S01]  /*15710*/  STL [R1+0x6f4], R5 ;  /* 0x0006f40501007387 */ /* 0x0003e20000100800 */
[----:B0-----:R-:W-:-:S03]  /*15720*/  IMAD.X R13, R11, 0x1, R123, P0 ;  /* 0x000000010b0d7824 */ /* 0x001fc600000e067b */
[----:B------:R-:W3:Y:S01]  /*15730*/  LDL.LU.64 R10, [R1+0x390] ;  /* 0x00039000010a7983 */ /* 0x000ee20000300a00 */
[----:B-1----:R-:W-:-:S05]  /*15740*/  IADD3 R5, P5, PT, R8, R125, RZ ;  /* 0x0000007d08057210 */ /* 0x002fca0007fbe0ff */
        /* <DEDUP_REMOVED lines=37> */
[----:B0-----:R-:W3:Y:S04]  /*159a0*/  LDL.LU.64 R10, [R1+0x3c8] ;  /* 0x0003c800010a7983 */ /* 0x001ee80000300a00 */
        /* <DEDUP_REMOVED lines=29> */
[----:B------:R-:W-:-:S05]  /*15b80*/  IADD3 R13, P0, PT, R10, R125, RZ ;  /* 0x0000007d0a0d7210 */ /* 0x000fca0007f1e0ff */
        /* <DEDUP_REMOVED lines=30> */
[----:B------:R0:W-:Y:S04]  /*15d70*/  STL [R1+0x354], R13 ;  /* 0x0003540d01007387 */ /* 0x0001e80000100800 */
[----:B------:R-:W3:Y:S01]  /*15d80*/  LDL.LU.64 R80, [R1+0x430] ;  /* 0x0004300001507983 */ /* 0x000ee20000300a00 */
[----:B------:R-:W-:Y:S01]  /*15d90*/  IADD3 R5, P4, PT, R66, R125, RZ ;  /* 0x0000007d42057210 */ /* 0x000fe20007f9e0ff */
[----:B0-----:R-:W-:-:S04]  /*15da0*/  IMAD.X R13, R27, 0x1, R123, P0 ;  /* 0x000000011b0d7824 */ /* 0x001fc800000e067b */
[----:B------:R0:W-:Y:S04]  /*15db0*/  STL [R1+0x378], R5 ;  /* 0x0003780501007387 */ /* 0x0001e80000100800 */
[----:B------:R-:W3:Y:S01]  /*15dc0*/  LDL.LU.64 R26, [R1+0x438] ;  /* 0x00043800011a7983 */ /* 0x000ee20000300a00 */
[----:B0-----:R-:W-:-:S05]  /*15dd0*/  IADD3 R5, P5, PT, R10, R125, RZ ;  /* 0x0000007d0a057210 */ /* 0x001fca0007fbe0ff */
        /* <DEDUP_REMOVED lines=8> */
[----:B------:R0:W-:Y:S01]  /*15e60*/  STL [R1+0x2c4], R13 ;  /* 0x0002c40d01007387 */ /* 0x0001e20000100800 */
[----:B------:R-:W-:-:S03]  /*15e70*/  IADD3 R5, P4, PT, R64, R125, RZ ;  /* 0x0000007d40057210 */ /* 0x000fc60007f9e0ff */
[----:B------:R-:W4:Y:S04]  /*15e80*/  LDL.LU.64 R66, [R1+0x448] ;  /* 0x0004480001427983 */ /* 0x000f280000300a00 */
        /* <DEDUP_REMOVED lines=51> */
[----:B------:R1:W-:Y:S01]  /*161c0*/  STL [R1+0x1cc], R13 ;  /* 0x0001cc0d01007387 */ /* 0x0003e20000100800 */
[----:B0-----:R-:W-:-:S05]  /*161d0*/  IMAD.X R5, R65, 0x1, R123, P4 ;  /* 0x0000000141057824 */ /* 0x001fca00020e067b */
[----:B------:R-:W-:Y:S04]  /*161e0*/  STL [R1+0x1d0], R5 ;  /* 0x0001d00501007387 */ /* 0x000fe80000100800 */
[----:B------:R0:W-:Y:S04]  /*161f0*/  STL [R1+0x1d4], R36 ;  /* 0x0001d42401007387 */ /* 0x0001e80000100800 */
[----:B------:R-:W3:Y:S01]  /*16200*/  LDL.LU.64 R64, [R1+0x4a0] ;  /* 0x0004a00001407983 */ /* 0x000ee20000300a00 */
[----:B-1----:R-:W-:-:S05]  /*16210*/  IADD3 R13, P0, PT, R26, R125, RZ ;  /* 0x0000007d1a0d7210 */ /* 0x002fca0007f1e0ff */
[----:B------:R1:W-:Y:S04]  /*16220*/  STL [R1+0x230], R13 ;  /* 0x0002300d01007387 */ /* 0x0003e80000100800 */
[----:B0-----:R-:W3:Y:S01]  /*16230*/  LDL.LU.64 R36, [R1+0x4a8] ;  /* 0x0004a80001247983 */ /* 0x001ee20000300a00 */
[----:B------:R-:W-:Y:S01]  /*16240*/  IADD3 R5, P4, PT, R80, R125, RZ ;  /* 0x0000007d50057210 */ /* 0x000fe20007f9e0ff */
[----:B-1----:R-:W-:-:S04]  /*16250*/  IMAD.X R13, R27, 0x1, R123, P0 ;  /* 0x000000011b0d7824 */ /* 0x002fc800000e067b */
        /* <DEDUP_REMOVED lines=28> */
[----:B0-----:R-:W-:Y:S01]  /*16420*/  IMAD.X R13, R65, 0x1, R123, P0 ;  /* 0x00000001410d7824 */ /* 0x001fe200000e067b */
[----:B------:R-:W-:-:S05]  /*16430*/  IADD3 R5, P4, PT, R36, R125, RZ ;  /* 0x0000007d24057210 */ /* 0x000fca0007f9e0ff */
        /* <DEDUP_REMOVED lines=8> */
[----:B------:R0:W-:Y:S04]  /*164c0*/  STL [R1+0x154], R26 ;  /* 0x0001541a01007387 */ /* 0x0001e80000100800 */
[----:B------:R-:W3:Y:S01]  /*164d0*/  LDL.LU.64 R36, [R1+0x4e8] ;  /* 0x0004e80001247983 */ /* 0x000ee20000300a00 */
[----:B----4-:R-:W-:-:S05]  /*164e0*/  IADD3 R13, P0, PT, R10, R125, RZ ;  /* 0x0000007d0a0d7210 */ /* 0x010fca0007f1e0ff */
[----:B------:R1:W-:Y:S04]  /*164f0*/  STL [R1+0x1a4], R13 ;  /* 0x0001a40d01007387 */ /* 0x0003e80000100800 */
[----:B0-----:R-:W4:Y:S01]  /*16500*/  LDL.LU.64 R26, [R1+0x4f0] ;  /* 0x0004f000011a7983 */ /* 0x001f220000300a00 */
[----:B------:R-:W-:-:S05]  /*16510*/  IADD3 R5, P4, PT, R80, R125, RZ ;  /* 0x0000007d50057210 */ /* 0x000fca0007f9e0ff */
[----:B------:R2:W-:Y:S01]  /*16520*/  STL [R1+0x1b8], R5 ;  /* 0x0001b80501007387 */ /* 0x0005e20000100800 */
[----:B-1----:R-:W-:-:S03]  /*16530*/  IMAD.X R13, R11, 0x1, R123, P0 ;  /* 0x000000010b0d7824 */ /* 0x002fc600000e067b */
        /* <DEDUP_REMOVED lines=27> */
[----:B----4-:R-:W-:Y:S01]  /*166f0*/  IADD3 R5, P4, PT, R26, R125, RZ ;  /* 0x0000007d1a057210 */ /* 0x010fe20007f9e0ff */
[----:B-1----:R-:W-:-:S04]  /*16700*/  IMAD.X R13, R37, 0x1, R123, P0 ;  /* 0x00000001250d7824 */ /* 0x002fc800000e067b */
[----:B------:R0:W-:Y:S04]  /*16710*/  STL [R1+0x130], R5 ;  /* 0x0001300501007387 */ /* 0x0001e80000100800 */
[----:B------:R-:W4:Y:S01]  /*16720*/  LDL.LU.64 R36, [R1+0x528] ;  /* 0x0005280001247983 */ /* 0x000f220000300a00 */
[----:B0-----:R-:W-:-:S05]  /*16730*/  IADD3 R5, P5, PT, R10, R125, RZ ;  /* 0x0000007d0a057210 */ /* 0x001fca0007fbe0ff */
[----:B------:R0:W-:Y:S01]  /*16740*/  STL [R1+0x134], R5 ;  /* 0x0001340501007387 */ /* 0x0001e20000100800 */
[----:B------:R-:W-:-:S03]  /*16750*/  IMAD.X R11, R11, 0x1, R123, P5 ;  /* 0x000000010b0b7824 */ /* 0x000fc600028e067b */
[----:B------:R1:W-:Y:S01]  /*16760*/  STL [R1+0x10c], R13 ;  /* 0x00010c0d01007387 */ /* 0x0003e20000100800 */
[----:B0-----:R-:W-:-:S05]  /*16770*/  IMAD.X R5, R27, 0x1, R123, P4 ;  /* 0x000000011b057824 */ /* 0x001fca00020e067b */
[----:B------:R-:W-:Y:S04]  /*16780*/  STL [R1+0x110], R5 ;  /* 0x0001100501007387 */ /* 0x000fe80000100800 */
[----:B------:R-:W-:Y:S04]  /*16790*/  STL [R1+0x114], R11 ;  /* 0x0001140b01007387 */ /* 0x000fe80000100800 */
[----:B------:R-:W4:Y:S01]  /*167a0*/  LDL.LU.64 R26, [R1+0x530] ;  /* 0x00053000011a7983 */ /* 0x000f220000300a00 */
[----:B--2---:R-:W-:-:S05]  /*167b0*/  IADD3 R10, P0, PT, R8, R125, RZ ;  /* 0x0000007d080a7210 */ /* 0x004fca0007f1e0ff */
[----:B------:R0:W-:Y:S01]  /*167c0*/  STL [R1+0x138], R10 ;  /* 0x0001380a01007387 */ /* 0x0001e20000100800 */
[----:B-1----:R-:W-:-:S03]  /*167d0*/  IMAD.X R13, R9, 0x1, R123, P0 ;  /* 0x00000001090d7824 */ /* 0x002fc600000e067b */
[----:B0-----:R-:W2:Y:S01]  /*167e0*/  LDL.LU.64 R10, [R1+0x538] ;  /* 0x00053800010a7983 */ /* 0x001ea20000300a00 */
        /* <DEDUP_REMOVED lines=14> */
[----:B------:R-:W-:Y:S01]  /*168d0*/  IADD3 R5, P4, PT, R64, R125, RZ ;  /* 0x0000007d40057210 */ /* 0x000fe20007f9e0ff */
[----:B0-----:R-:W-:-:S04]  /*168e0*/  IMAD.X R13, R67, 0x1, R123, P0 ;  /* 0x00000001430d7824 */ /* 0x001fc800000e067b */
[----:B------:R4:W-:Y:S04]  /*168f0*/  STL [R1+0xf0], R5 ;  /* 0x0000f00501007387 */ /* 0x0009e80000100800 */
[----:B------:R-:W3:Y:S01]  /*16900*/  LDL.LU.64 R66, [R1+0x558] ;  /* 0x0005580001427983 */ /* 0x000ee20000300a00 */
[----:B----4-:R-:W-:-:S05]  /*16910*/  IADD3 R5, P5, PT, R36, R125, RZ ;  /* 0x0000007d24057210 */ /* 0x010fca0007fbe0ff */
[----:B------:R0:W-:Y:S01]  /*16920*/  STL [R1+0xf4], R5 ;  /* 0x0000f40501007387 */ /* 0x0001e20000100800 */
[----:B------:R-:W-:-:S03]  /*16930*/  IMAD.X R36, R37, 0x1, R123, P5 ;  /* 0x0000000125247824 */ /* 0x000fc600028e067b */
[----:B------:R1:W-:Y:S01]  /*16940*/  STL [R1+0xcc], R13 ;  /* 0x0000cc0d01007387 */ /* 0x0003e20000100800 */
[----:B0-----:R-:W-:-:S05]  /*16950*/  IMAD.X R5, R65, 0x1, R123, P4 ;  /* 0x0000000141057824 */ /* 0x001fca00020e067b */
[----:B------:R-:W-:Y:S04]  /*16960*/  STL [R1+0xd0], R5 ;  /* 0x0000d00501007387 */ /* 0x000fe80000100800 */
[----:B------:R0:W-:Y:S04]  /*16970*/  STL [R1+0xd4], R36 ;  /* 0x0000d42401007387 */ /* 0x0001e80000100800 */
[----:B------:R-:W4:Y:S01]  /*16980*/  LDL.LU.64 R64, [R1+0x560] ;  /* 0x0005600001407983 */ /* 0x000f220000300a00 */
[----:B-1----:R-:W-:-:S05]  /*16990*/  IADD3 R13, P0, PT, R26, R125, RZ ;  /* 0x0000007d1a0d7210 */ /* 0x002fca0007f1e0ff */
[----:B------:R1:W-:Y:S04]  /*169a0*/  STL [R1+0xf8], R13 ;  /* 0x0000f80d01007387 */ /* 0x0003e80000100800 */
[----:B0-----:R-:W4:Y:S01]  /*169b0*/  LDL.LU.64 R36, [R1+0x568] ;  /* 0x0005680001247983 */ /* 0x001f220000300a00 */
[----:B-1----:R-:W-:Y:S01]  /*169c0*/  IMAD.X R13, R27, 0x1, R123, P0 ;  /* 0x000000011b0d7824 */ /* 0x002fe200000e067b */
[----:B--2---:R-:W-:-:S05]  /*169d0*/  IADD3 R5, P4, PT, R10, R125, RZ ;  /* 0x0000007d0a057210 */ /* 0x004fca0007f9e0ff */
[----:B------:R3:W-:Y:S04]  /*169e0*/  STL [R1+0xfc], R5 ;  /* 0x0000fc0501007387 */ /* 0x0007e80000100800 */
[----:B------:R-:W2:Y:S01]  /*169f0*/  LDL.LU.64 R26, [R1+0x570] ;  /* 0x00057000011a7983 */ /* 0x000ea20000300a00 */
[----:B---3--:R-:W-:-:S05]  /*16a00*/  IADD3 R5, P5, PT, R8, R125, RZ ;  /* 0x0000007d08057210 */ /* 0x008fca0007fbe0ff */
[----:B------:R0:W-:Y:S01]  /*16a10*/  STL [R1+0x100], R5 ;  /* 0x0001000501007387 */ /* 0x0001e20000100800 */
[----:B------:R-:W-:-:S03]  /*16a20*/  IMAD.X R9, R9, 0x1, R123, P5 ;  /* 0x0000000109097824 */ /* 0x000fc600028e067b */
[----:B------:R-:W-:Y:S01]  /*16a30*/  STL [R1+0xd8], R13 ;  /* 0x0000d80d01007387 */ /* 0x000fe20000100800 */
[----:B0-----:R-:W-:-:S05]  /*16a40*/  IMAD.X R5, R11, 0x1, R123, P4 ;  /* 0x000000010b057824 */ /* 0x001fca00020e067b */
[----:B------:R0:W-:Y:S04]  /*16a50*/  STL [R1+0xdc], R5 ;  /* 0x0000dc0501007387 */ /* 0x0001e80000100800 */
[----:B------:R-:W-:Y:S04]  /*16a60*/  STL [R1+0xe0], R9 ;  /* 0x0000e00901007387 */ /* 0x000fe80000100800 */
[----:B------:R-:W3:Y:S01]  /*16a70*/  LDL.LU.64 R10, [R1+0x578] ;  /* 0x00057800010a7983 */ /* 0x000ee20000300a00 */
[----:B------:R-:W-:-:S05]  /*16a80*/  IADD3 R8, P0, PT, R6, R125, RZ ;  /* 0x0000007d06087210 */ /* 0x000fca0007f1e0ff */
[----:B------:R1:W-:Y:S01]  /*16a90*/  STL [R1+0xc0], R8 ;  /* 0x0000c00801007387 */ /* 0x0003e20000100800 */
[-C--:B0-----:R-:W-:Y:S01]  /*16aa0*/  IADD3 R5, P4, PT, R80, R125.reuse, RZ ;  /* 0x0000007d50057210 */ /* 0x081fe20007f9e0ff */
[----:B------:R-:W-:Y:S02]  /*16ab0*/  IMAD.X R13, R7, 0x1, R123, P0 ;  /* 0x00000001070d7824 */ /* 0x000fe400000e067b */
[----:B-1----:R-:W3:Y:S04]  /*16ac0*/  LDL.LU.64 R8, [R1+0x580] ;  /* 0x0005800001087983 */ /* 0x002ee80000300a00 */
        /* <DEDUP_REMOVED lines=13> */
[----:B------:R-:W-:Y:S01]  /*16ba0*/  IADD3 R5, P4, PT, R36, R125, RZ ;  /* 0x0000007d24057210 */ /* 0x000fe20007f9e0ff */
[----:B-1----:R-:W-:-:S04]  /*16bb0*/  IMAD.X R13, R65, 0x1, R123, P0 ;  /* 0x00000001410d7824 */ /* 0x002fc800000e067b */
[----:B------:R2:W-:Y:S04]  /*16bc0*/  STL [R1+0x9c], R5 ;  /* 0x00009c0501007387 */ /* 0x0005e80000100800 */
[----:B------:R-:W4:Y:S01]  /*16bd0*/  LDL.LU.64 R64, [R1+0x5a0] ;  /* 0x0005a00001407983 */ /* 0x000f220000300a00 */
[----:B--2---:R-:W-:-:S05]  /*16be0*/  IADD3 R5, P5, PT, R26, R125, RZ ;  /* 0x0000007d1a057210 */ /* 0x004fca0007fbe0ff */
[----:B------:R0:W-:Y:S01]  /*16bf0*/  STL [R1+0xa0], R5 ;  /* 0x0000a00501007387 */ /* 0x0001e20000100800 */
[----:B------:R-:W-:-:S03]  /*16c00*/  IMAD.X R26, R27, 0x1, R123, P5 ;  /* 0x000000011b1a7824 */ /* 0x000fc600028e067b */
[----:B------:R3:W-:Y:S01]  /*16c10*/  STL [R1+0x7c], R13 ;  /* 0x00007c0d01007387 */ /* 0x0007e20000100800 */
[----:B0-----:R-:W-:-:S05]  /*16c20*/  IMAD.X R5, R37, 0x1, R123, P4 ;  /* 0x0000000125057824 */ /* 0x001fca00020e067b */
[----:B------:R0:W-:Y:S04]  /*16c30*/  STL [R1+0x80], R5 ;  /* 0x0000800501007387 */ /* 0x0001e80000100800 */
[----:B------:R1:W-:Y:S04]  /*16c40*/  STL [R1+0x84], R26 ;  /* 0x0000841a01007387 */ /* 0x0003e80000100800 */
[----:B------:R-:W2:Y:S01]  /*16c50*/  LDL.LU.64 R36, [R1+0x5a8] ;  /* 0x0005a80001247983 */ /* 0x000ea20000300a00 */
[----:B---3--:R-:W-:-:S05]  /*16c60*/  IADD3 R13, P0, PT, R10, R125, RZ ;  /* 0x0000007d0a0d7210 */ /* 0x008fca0007f1e0ff */
[----:B------:R-:W-:Y:S04]  /*16c70*/  STL [R1+0xa4], R13 ;  /* 0x0000a40d01007387 */ /* 0x000fe80000100800 */
[----:B------:R-:W3:Y:S01]  /*16c80*/  LDL.LU.64 R80, [R1+0x5b0] ;  /* 0x0005b00001507983 */ /* 0x000ee20000300a00 */
[----:B------:R-:W-:Y:S01]  /*16c90*/  IMAD.X R10, R11, 0x1, R123, P0 ;  /* 0x000000010b0a7824 */ /* 0x000fe200000e067b */
[----:B0-----:R-:W-:-:S05]  /*16ca0*/  IADD3 R5, P4, PT, R8, R125, RZ ;  /* 0x0000007d08057210 */ /* 0x001fca0007f9e0ff */
[----:B------:R0:W-:Y:S04]  /*16cb0*/  STL [R1+0xb8], R5 ;  /* 0x0000b80501007387 */ /* 0x0001e80000100800 */
[----:B-1----:R-:W3:Y:S01]  /*16cc0*/  LDL.LU.64 R26, [R1+0x5b8] ;  /* 0x0005b800011a7983 */ /* 0x002ee20000300a00 */
[----:B0-----:R-:W-:-:S05]  /*16cd0*/  IADD3 R5, P5, PT, R6, R125, RZ ;  /* 0x0000007d06057210 */ /* 0x001fca0007fbe0ff */
[----:B------:R0:W-:Y:S01]  /*16ce0*/  STL [R1+0xbc], R5 ;  /* 0x0000bc0501007387 */ /* 0x0001e20000100800 */
[----:B------:R-:W-:-:S03]  /*16cf0*/  IMAD.X R7, R7, 0x1, R123, P5 ;  /* 0x0000000107077824 */ /* 0x000fc600028e067b */
[----:B------:R1:W-:Y:S01]  /*16d00*/  STL [R1+0x88], R10 ;  /* 0x0000880a01007387 */ /* 0x0003e20000100800 */
[----:B0-----:R-:W-:-:S05]  /*16d10*/  IMAD.X R5, R9, 0x1, R123, P4 ;  /* 0x0000000109057824 */ /* 0x001fca00020e067b */
[----:B------:R4:W-:Y:S04]  /*16d20*/  STL [R1+0x8c], R5 ;  /* 0x00008c0501007387 */ /* 0x0009e80000100800 */
[----:B------:R-:W-:Y:S01]  /*16d30*/  STL [R1+0x54], R7 ;  /* 0x0000540701007387 */ /* 0x000fe20000100800 */
[----:B------:R-:W-:-:S03]  /*16d40*/  IADD3 R6, P0, PT, R120, R125, RZ ;  /* 0x0000007d78067210 */ /* 0x000fc60007f1e0ff */
[----:B-1----:R-:W3:Y:S04]  /*16d50*/  LDL.LU.64 R10, [R1+0x5c0] ;  /* 0x0005c000010a7983 */ /* 0x002ee80000300a00 */
[----:B------:R0:W-:Y:S04]  /*16d60*/  STL [R1+0x6c], R6 ;  /* 0x00006c0601007387 */ /* 0x0001e80000100800 */
[----:B------:R-:W3:Y:S01]  /*16d70*/  LDL.LU.64 R8, [R1+0x5c8] ;  /* 0x0005c80001087983 */ /* 0x000ee20000300a00 */
[----:B----4-:R-:W-:Y:S01]  /*16d80*/  IADD3 R5, P4, PT, R66, R125, RZ ;  /* 0x0000007d42057210 */ /* 0x010fe20007f9e0ff */
[----:B------:R-:W-:-:S04]  /*16d90*/  IMAD.X R13, R121, 0x1, R123, P0 ;  /* 0x00000001790d7824 */ /* 0x000fc800000e067b */
[----:B------:R1:W-:Y:S04]  /*16da0*/  STL [R1+0x70], R5 ;  /* 0x0000700501007387 */ /* 0x0003e80000100800 */
[----:B0-----:R-:W4:Y:S01]  /*16db0*/  LDL.LU.64 R6, [R1+0x5d0] ;  /* 0x0005d00001067983 */ /* 0x001f220000300a00 */
        /* <DEDUP_REMOVED lines=9> */
[----:B------:R-:W-:Y:S04]  /*16e50*/  STL [R1+0x5c], R13 ;  /* 0x00005c0d01007387 */ /* 0x000fe80000100800 */
[----:B------:R-:W2:Y:S01]  /*16e60*/  LDL.LU.64 R66, [R1+0x5e0] ;  /* 0x0005e00001427983 */ /* 0x000ea20000300a00 */
[----:B---3--:R-:W-:-:S05]  /*16e70*/  IADD3 R5, P4, PT, R80, R125, RZ ;  /* 0x0000007d50057210 */ /* 0x008fca0007f9e0ff */
[----:B------:R0:W-:Y:S02]  /*16e80*/  STL [R1+0x60], R5 ;  /* 0x0000600501007387 */ /* 0x0001e40000100800 */
[----:B0-----:R-:W-:Y:S02]  /*16e90*/  IMAD.X R5, R37, 0x1, R123, P0 ;  /* 0x0000000125057824 */ /* 0x001fe400000e067b */
[----:B------:R-:W3:Y:S01]  /*16ea0*/  LDL.LU.64 R36, [R1+0x5e8] ;  /* 0x0005e80001247983 */ /* 0x000ee20000300a00 */
[----:B------:R-:W-:-:S05]  /*16eb0*/  IADD3 R13, P5, PT, R26, R125, RZ ;  /* 0x0000007d1a0d7210 */ /* 0x000fca0007fbe0ff */
[----:B------:R0:W-:Y:S01]  /*16ec0*/  STL [R1+0x64], R13 ;  /* 0x0000640d01007387 */ /* 0x0001e20000100800 */
[----:B------:R-:W-:-:S03]  /*16ed0*/  IMAD.X R26, R27, 0x1, R123, P5 ;  /* 0x000000011b1a7824 */ /* 0x000fc600028e067b */
[----:B------:R1:W-:Y:S01]  /*16ee0*/  STL [R1+0x3c], R5 ;  /* 0x00003c0501007387 */ /* 0x0003e20000100800 */
[----:B0-----:R-:W-:-:S05]  /*16ef0*/  IMAD.X R13, R81, 0x1, R123, P4 ;  /* 0x00000001510d7824 */ /* 0x001fca00020e067b */
[----:B------:R0:W-:Y:S04]  /*16f00*/  STL [R1+0x40], R13 ;  /* 0x0000400d01007387 */ /* 0x0001e80000100800 */
[----:B------:R0:W-:Y:S04]  /*16f10*/  STL [R1+0x44], R26 ;  /* 0x0000441a01007387 */ /* 0x0001e80000100800 */
[----:B------:R-:W3:Y:S01]  /*16f20*/  LDL.LU.64 R80, [R1+0x5f0] ;  /* 0x0005f00001507983 */ /* 0x000ee20000300a00 */
[-C--:B-1----:R-:W-:Y:S02]  /*16f30*/  IADD3 R5, P0, PT, R10, R125.reuse, RZ ;  /* 0x0000007d0a057210 */ /* 0x082fe40007f1e0ff */
[----:B0-----:R-:W-:-:S03]  /*16f40*/  IADD3 R13, P4, PT, R8, R125, RZ ;  /* 0x0000007d080d7210 */ /* 0x001fc60007f9e0ff */
[----:B------:R4:W-:Y:S04]  /*16f50*/  STL [R1+0x68], R5 ;  /* 0x0000680501007387 */ /* 0x0009e80000100800 */
[----:B------:R-:W-:Y:S04]  /*16f60*/  STL [R1+0x4c], R13 ;  /* 0x00004c0d01007387 */ /* 0x000fe80000100800 */
[----:B------:R-:W3:Y:S04]  /*16f70*/  LDL.LU.64 R120, [R1+0x5f8] ;  /* 0x0005f80001787983 */ /* 0x000ee80000300a00 */
[----:B------:R-:W3:Y:S01]  /*16f80*/  LDL.LU.64 R26, [R1+0x600] ;  /* 0x00060000011a7983 */ /* 0x000ee20000300a00 */
[----:B----4-:R-:W-:Y:S01]  /*16f90*/  IADD3 R5, P5, PT, R6, R125, RZ ;  /* 0x0000007d06057210 */ /* 0x010fe20007fbe0ff */
[----:B------:R-:W-:-:S04]  /*16fa0*/  IMAD.X R10, R11, 0x1, R123, P0 ;  /* 0x000000010b0a7824 */ /* 0x000fc800000e067b */
        /* <DEDUP_REMOVED lines=8> */
[----:B------:R0:W-:Y:S01]  /*17030*/  STL [R1+0xc], R8 ;  /* 0x00000c0801007387 */ /* 0x0001e20000100800 */
[----:B------:R-:W-:-:S03]  /*17040*/  IMAD.X R65, R65, 0x1, R123, P0 ;  /* 0x0000000141417824 */ /* 0x000fc600000e067b */
[----:B0-----:R-:W4:Y:S01]  /*17050*/  LDL.LU.64 R8, [R1+0x610] ;  /* 0x0006100001087983 */ /* 0x001f220000300a00 */
[----:B--2---:R-:W-:-:S05]  /*17060*/  IADD3 R5, P4, PT, R66, R125, RZ ;  /* 0x0000007d42057210 */ /* 0x004fca0007f9e0ff */
[----:B------:R3:W-:Y:S04]  /*17070*/  STL [R1+0x10], R5 ;  /* 0x0000100501007387 */ /* 0x0007e80000100800 */
[----:B------:R-:W2:Y:S01]  /*17080*/  LDL.LU.64 R10, [R1+0x618] ;  /* 0x00061800010a7983 */ /* 0x000ea20000300a00 */
[----:B------:R-:W-:Y:S01]  /*17090*/  IMAD.X R66, R67, 0x1, R123, P4 ;  /* 0x0000000143427824 */ /* 0x000fe200020e067b */
[----:B---3--:R-:W-:-:S05]  /*170a0*/  IADD3 R5, P5, PT, R36, R125, RZ ;  /* 0x0000007d24057210 */ /* 0x008fca0007fbe0ff */
[----:B------:R0:W-:Y:S01]  /*170b0*/  STL [R1+0x14], R5 ;  /* 0x0000140501007387 */ /* 0x0001e20000100800 */
[----:B------:R-:W-:-:S03]  /*170c0*/  IMAD.X R67, R37, 0x1, R123, P5 ;  /* 0x0000000125437824 */ /* 0x000fc600028e067b */
[----:B------:R-:W3:Y:S01]  /*170d0*/  LDL.LU.64 R36, [R1+0x620] ;  /* 0x0006200001247983 */ /* 0x000ee20000300a00 */
[----:B0-----:R-:W-:-:S05]  /*170e0*/  IADD3 R5, P0, PT, R80, R125, RZ ;  /* 0x0000007d50057210 */ /* 0x001fca0007f1e0ff */
[----:B------:R0:W-:Y:S01]  /*170f0*/  STL [R1+0x18], R5 ;  /* 0x0000180501007387 */ /* 0x0001e20000100800 */
[----:B------:R-:W-:Y:S01]  /*17100*/  IMAD.X R80, R81, 0x1, R123, P0 ;  /* 0x0000000151507824 */ /* 0x000fe200000e067b */
[-C--:B------:R-:W-:Y:S02]  /*17110*/  IADD3 R13, P4, PT, R120, R125.reuse, RZ ;  /* 0x0000007d780d7210 */ /* 0x080fe40007f9e0ff */
[----:B0-----:R-:W-:-:S03]  /*17120*/  IADD3 R5, P5, PT, R26, R125, RZ ;  /* 0x0000007d1a057210 */ /* 0x001fc60007fbe0ff */
[--C-:B------:R-:W-:Y:S01]  /*17130*/  IMAD.X R81, R121, 0x1, R123.reuse, P4 ;  /* 0x0000000179517824 */ /* 0x100fe200020e067b */
[----:B------:R0:W-:Y:S04]  /*17140*/  STL [R1+0x1c], R13 ;  /* 0x00001c0d01007387 */ /* 0x0001e80000100800 */
[----:B------:R1:W-:Y:S04]  /*17150*/  STL [R1+0x20], R5 ;  /* 0x0000200501007387 */ /* 0x0003e80000100800 */
[----:B------:R-:W2:Y:S04]  /*17160*/  LDL.LU.64 R120, [R1+0x17b0] ;  /* 0x0017b00001787983 */ /* 0x000ea80000300a00 */
[----:B------:R-:W-:Y:S04]  /*17170*/  STL [R1+0x1568], R81 ;  /* 0x0015685101007387 */ /* 0x000fe80000100800 */
[----:B0-----:R-:W2:Y:S01]  /*17180*/  LDL.LU R13, [R1+0x638] ;  /* 0x00063800010d7983 */ /* 0x001ea20000300800 */
[----:B-1----:R-:W-:Y:S01]  /*17190*/  IMAD.X R5, R27, 0x1, R123, P5 ;  /* 0x000000011b057824 */ /* 0x002fe200028e067b */
[----:B------:R-:W-:-:S04]  /*171a0*/  PRMT R124, RZ, 0x7610, R124 ;  /* 0x00007610ff7c7816 */ /* 0x000fc8000000007c */
[----:B------:R-:W-:Y:S01]  /*171b0*/  STL [R1], R5 ;  /* 0x0000000501007387 */ /* 0x000fe20000100800 */
[----:B----4-:R-:W-:-:S05]  /*171c0*/  IADD3 R26, P0, PT, R6, R125, RZ ;  /* 0x0000007d061a7210 */ /* 0x010fca0007f1e0ff */
[----:B------:R-:W-:Y:S01]  /*171d0*/  IMAD.X R7, R7, 0x1, R123, P0 ;  /* 0x0000000107077824 */ /* 0x000fe200000e067b */
[----:B------:R-:W-:-:S05]  /*171e0*/  IADD3 R27, P4, PT, R8, R125, RZ ;  /* 0x0000007d081b7210 */ /* 0x000fca0007f9e0ff */
[----:B------:R-:W-:Y:S01]  /*171f0*/  IMAD.X R8, R9, 0x1, R123, P4 ;  /* 0x0000000109087824 */ /* 0x000fe200020e067b */
[----:B------:R-:W-:Y:S04]  /*17200*/  STL [R1+0x1580], R27 ;  /* 0x0015801b01007387 */ /* 0x000fe80000100800 */
[----:B------:R-:W-:Y:S04]  /*17210*/  STL [R1+0x1584], R8 ;  /* 0x0015840801007387 */ /* 0x000fe80000100800 */
[----:B------:R-:W-:Y:S04]  /*17220*/  STL [R1+0xfa4], R125 ;  /* 0x000fa47d01007387 */ /* 0x000fe80000100800 */
[----:B------:R-:W-:Y:S01]  /*17230*/  STL [R1+0x1168], R125 ;  /* 0x0011687d01007387 */ /* 0x000fe20000100800 */
[----:B---3--:R-:W-:-:S05]  /*17240*/  IADD3 R9, P0, PT, R36, R125, RZ ;  /* 0x0000007d24097210 */ /* 0x008fca0007f1e0ff */
[----:B------:R-:W-:Y:S02]  /*17250*/  IMAD.X R6, R37, 0x1, R123, P0 ;  /* 0x0000000125067824 */ /* 0x000fe400000e067b */
[----:B------:R-:W3:Y:S04]  /*17260*/  LDL.LU.64 R36, [R1+0x17a8] ;  /* 0x0017a80001247983 */ /* 0x000ee80000300a00 */
[----:B------:R-:W-:Y:S04]  /*17270*/  STL [R1+0xfa8], R123 ;  /* 0x000fa87b01007387 */ /* 0x000fe80000100800 */
[----:B------:R-:W-:Y:S01]  /*17280*/  STL [R1+0x116c], R123 ;  /* 0x00116c7b01007387 */ /* 0x000fe20000100800 */
[----:B--2---:R-:W-:-:S05]  /*17290*/  VIADD R13, R13, 0x1 ;  /* 0x000000010d0d7836 */ /* 0x004fca0000000000 */
[----:B------:R-:W-:Y:S04]  /*172a0*/  STL [R1+0x638], R13 ;  /* 0x0006380d01007387 */ /* 0x000fe80000100800 */
[----:B------:R0:W-:Y:S04]  /*172b0*/  STL.S16 [R1+0x940], R124 ;  /* 0x0009407c01007387 */ /* 0x0001e80000100600 */
[----:B0-----:R-:W2:Y:S02]  /*172c0*/  LDL.LU R124, [R1+0x17a0] ;  /* 0x0017a000017c7983 */ /* 0x001ea40000300800 */
[----:B--2---:R-:W-:-:S05]  /*172d0*/  PRMT R124, RZ, 0x7610, R124 ;  /* 0x00007610ff7c7816 */ /* 0x004fca000000007c */
        /* <DEDUP_REMOVED lines=154> */
[----:B0-----:R-:W2:Y:S01]  /*17c80*/  LDL.LU R124, [R1+0x16d0] ;  /* 0x0016d000017c7983 */ /* 0x001ea20000300800 */
[----:B------:R-:W-:Y:S02]  /*17c90*/  IADD3 R64, P5, PT, R10, R125, RZ ;  /* 0x0000007d0a407210 */ /* 0x000fe40007fbe0ff */
[----:B--2---:R-:W-:-:S05]  /*17ca0*/  PRMT R124, RZ, 0x7610, R124 ;  /* 0x00007610ff7c7816 */ /* 0x004fca000000007c */
[----:B------:R0:W-:Y:S04]  /*17cb0*/  STL.S16 [R1+0x874], R124 ;  /* 0x0008747c01007387 */ /* 0x0001e80000100600 */
[----:B0-----:R-:W2:Y:S01]  /*17cc0*/  LDL.LU R124, [R1+0x16cc] ;  /* 0x0016cc00017c7983 */ /* 0x001ea20000300800 */
[--C-:B------:R-:W-:Y:S01]  /*17cd0*/  IMAD.X R5, R11, 0x1, R123.reuse, P5 ;  /* 0x000000010b057824 */ /* 0x100fe200028e067b */
[-C--:B------:R-:W-:Y:S02]  /*17ce0*/  IADD3 R10, P4, PT, R118, R125.reuse, RZ ;  /* 0x0000007d760a7210 */ /* 0x080fe40007f9e0ff */
[----:B------:R-:W-:Y:S02]  /*17cf0*/  IADD3 R11, P5, PT, R120, R125, RZ ;  /* 0x0000007d780b7210 */ /* 0x000fe40007fbe0ff */
[----:B------:R-:W-:Y:S01]  /*17d00*/  PRMT R122, RZ, 0x7610, R122 ;  /* 0x00007610ff7a7816 */ /* 0x000fe2000000007a */
[----:B------:R-:W-:-:S02]  /*17d10*/  IMAD.X R118, R119, 0x1, R123, P4 ;  /* 0x0000000177767824 */ /* 0x000fc400020e067b */
[--C-:B------:R-:W-:Y:S01]  /*17d20*/  IMAD.X R120, R121, 0x1, R123.reuse, P5 ;  /* 0x0000000179787824 */ /* 0x100fe200028e067b */
[----:B------:R-:W-:Y:S02]  /*17d30*/  PRMT R123, RZ, 0x7610, R123 ;  /* 0x00007610ff7b7816 */ /* 0x000fe4000000007b */
[----:B------:R-:W-:Y:S02]  /*17d40*/  PRMT R125, RZ, 0x7610, R125 ;  /* 0x00007610ff7d7816 */ /* 0x000fe4000000007d */
[----:B------:R-:W-:Y:S01]  /*17d50*/  PRMT R4, RZ, 0x7610, R4 ;  /* 0x00007610ff047816 */ /* 0x000fe20000000004 */
[----:B------:R-:W-:Y:S01]  /*17d60*/  STL.64 [R1+0x1500], R122 ;  /* 0x0015007a01007387 */ /* 0x000fe20000100a00 */
[----:B--2---:R-:W-:-:S05]  /*17d70*/  PRMT R124, RZ, 0x7610, R124 ;  /* 0x00007610ff7c7816 */ /* 0x004fca000000007c */
[----:B------:R-:W-:Y:S04]  /*17d80*/  STL.64 [R1+0x14a8], R124 ;  /* 0x0014a87c01007387 */ /* 0x000fe80000100a00 */
        /* <DEDUP_REMOVED lines=242> */
[----:B------:R-:W-:Y:S02]  /*18cb0*/  PRMT R125, RZ, 0x7610, R125 ;  /* 0x00007610ff7d7816 */ /* 0x000fe4000000007d */
[----:B------:R-:W-:Y:S02]  /*18cc0*/  PRMT R124, RZ, 0x7610, R124 ;  /* 0x00007610ff7c7816 */ /* 0x000fe4000000007c */
[----:B------:R-:W-:Y:S02]  /*18cd0*/  PRMT R123, RZ, 0x7610, R123 ;  /* 0x00007610ff7b7816 */ /* 0x000fe4000000007b */
        /* <DEDUP_REMOVED lines=34> */
[----:B---3--:R-:W-:Y:S02]  /*18f00*/  PRMT R37, RZ, 0x7610, R37 ;  /* 0x00007610ff257816 */ /* 0x008fe40000000025 */
        /* <DEDUP_REMOVED lines=17> */
[----:B--2---:R-:W-:-:S05]  /*19020*/  PRMT R4, RZ, 0x7610, R4 ;  /* 0x00007610ff047816 */ /* 0x004fca0000000004 */
[----:B------:R0:W-:Y:S04]  /*19030*/  STL.S16 [R1+0x76c], R4 ;  /* 0x00076c0401007387 */ /* 0x0001e80000100600 */
[----:B------:R-:W-:Y:S04]  /*19040*/  STL.S16 [R1+0x768], R125 ;  /* 0x0007687d01007387 */ /* 0x000fe80000100600 */
[----:B------:R-:W-:Y:S01]  /*19050*/  STL.S16 [R1+0x764], R124 ;  /* 0x0007647c01007387 */ /* 0x000fe20000100600 */
[----:B0-----:R-:W0:Y:S03]  /*19060*/  LDC R4, c[0x0][0x3a0] ;  /* 0x0000e800ff047b82 */ /* 0x001e260000000800 */
[----:B------:R-:W-:Y:S04]  /*19070*/  STL.S16 [R1+0x760], R123 ;  /* 0x0007607b01007387 */ /* 0x000fe80000100600 */
        /* <DEDUP_REMOVED lines=34> */
[----:B------:R1:W-:Y:S04]  /*192a0*/  STL.S16 [R1+0x6bc], R37 ;  /* 0x0006bc2501007387 */ /* 0x0003e80000100600 */
[----:B-1----:R-:W2:Y:S04]  /*192b0*/  LDL.LU R37, [R1+0xea8] ;  /* 0x000ea80001257983 */ /* 0x002ea80000300800 */
[----:B------:R-:W-:Y:S04]  /*192c0*/  STL.S16 [R1+0x6b8], R49 ;  /* 0x0006b83101007387 */ /* 0x000fe80000100600 */
[----:B------:R1:W-:Y:S04]  /*192d0*/  STL.S16 [R1+0x6b4], R39 ;  /* 0x0006b42701007387 */ /* 0x0003e80000100600 */
[----:B------:R3:W-:Y:S04]  /*192e0*/  STL [R1+0x12d0], R2 ;  /* 0x0012d00201007387 */ /* 0x0007e80000100800 */
[----:B------:R-:W-:Y:S04]  /*192f0*/  STL [R1+0x12d4], R0 ;  /* 0x0012d40001007387 */ /* 0x000fe80000100800 */
[----:B-1----:R-:W4:Y:S04]  /*19300*/  LDL.LU R39, [R1+0xeac] ;  /* 0x000eac0001277983 */ /* 0x002f280000300800 */
[----:B------:R-:W-:Y:S04]  /*19310*/  STL.S16 [R1+0x6a8], R47 ;  /* 0x0006a82f01007387 */ /* 0x000fe80000100600 */
[----:B------:R-:W-:Y:S04]  /*19320*/  STL.S16 [R1+0x6a4], R45 ;  /* 0x0006a42d01007387 */ /* 0x000fe80000100600 */
[----:B------:R-:W4:Y:S04]  /*19330*/  LDL.LU R53, [R1+0xeb0] ;  /* 0x000eb00001357983 */ /* 0x000f280000300800 */
        /* <DEDUP_REMOVED lines=8> */
[----:B------:R-:W4:Y:S01]  /*193c0*/  LDL.LU R71, [R1+0xebc] ;  /* 0x000ebc0001477983 */ /* 0x000f220000300800 */
[----:B---3--:R-:W-:-:S03]  /*193d0*/  PRMT R2, RZ, 0x7610, R2 ;  /* 0x00007610ff027816 */ /* 0x008fc60000000002 */
[----:B------:R-:W-:Y:S04]  /*193e0*/  STL.S16 [R1+0x678], R25 ;  /* 0x0006781901007387 */ /* 0x000fe80000100600 */
[----:B------:R-:W-:Y:S04]  /*193f0*/  STL.S16 [R1+0x674], R23 ;  /* 0x0006741701007387 */ /* 0x000fe80000100600 */
[----:B------:R-:W3:Y:S04]  /*19400*/  LDL.LU R83, [R1+0xec0] ;  /* 0x000ec00001537983 */ /* 0x000ee80000300800 */
[----:B------:R-:W-:Y:S04]  /*19410*/  STL.S16 [R1+0x660], R21 ;  /* 0x0006601501007387 */ /* 0x000fe80000100600 */
[----:B------:R-:W3:Y:S04]  /*19420*/  LDL.LU R85, [R1+0xec4] ;  /* 0x000ec40001557983 */ /* 0x000ee80000300800 */
[----:B------:R-:W-:Y:S04]  /*19430*/  STL.S16 [R1+0x65c], R19 ;  /* 0x00065c1301007387 */ /* 0x000fe80000100600 */
[----:B------:R1:W-:Y:S04]  /*19440*/  STL.64 [R1+0x14b0], R2 ;  /* 0x0014b00201007387 */ /* 0x0003e80000100a00 */
[----:B------:R-:W3:Y:S01]  /*19450*/  LDL.LU R95, [R1+0xec8] ;  /* 0x000ec800015f7983 */ /* 0x000ee20000300800 */
[----:B------:R-:W-:-:S02]  /*19460*/  PRMT R17, RZ, 0x7610, R17 ;  /* 0x00007610ff117816 */ /* 0x000fc40000000011 */
[----:B------:R-:W-:-:S03]  /*19470*/  PRMT R15, RZ, 0x7610, R15 ;  /* 0x00007610ff0f7816 */ /* 0x000fc6000000000f */
[----:B------:R-:W-:Y:S01]  /*19480*/  STL.S16 [R1+0x650], R17 ;  /* 0x0006501101007387 */ /* 0x000fe20000100600 */
[----:B-1----:R-:W-:Y:S02]  /*19490*/  PRMT R3, RZ, 0x7610, R3 ;  /* 0x00007610ff037816 */ /* 0x002fe40000000003 */
[----:B------:R-:W-:Y:S01]  /*194a0*/  PRMT R2, RZ, 0x7610, R2 ;  /* 0x00007610ff027816 */ /* 0x000fe20000000002 */
[----:B------:R-:W3:Y:S04]  /*194b0*/  LDL.LU R97, [R1+0xecc] ;  /* 0x000ecc0001617983 */ /* 0x000ee80000300800 */
[----:B------:R1:W-:Y:S04]  /*194c0*/  STL.S16 [R1+0x64c], R15 ;  /* 0x00064c0f01007387 */ /* 0x0003e80000100600 */
[----:B------:R-:W-:Y:S01]  /*194d0*/  STL.S16 [R1+0x648], R3 ;  /* 0x0006480301007387 */ /* 0x000fe20000100600 */
[----:B0-----:R-:W-:-:S03]  /*194e0*/  IMAD R4, R13, -0x80, R4 ;  /* 0xffffff800d047824 */ /* 0x001fc600078e0204 */
[----:B------:R-:W3:Y:S04]  /*194f0*/  LDL.LU R107, [R1+0xed0] ;  /* 0x000ed000016b7983 */ /* 0x000ee80000300800 */
[----:B------:R-:W-:Y:S04]  /*19500*/  STL.S16 [R1+0x644], R2 ;  /* 0x0006440201007387 */ /* 0x000fe80000100600 */
[----:B------:R-:W3:Y:S01]  /*19510*/  LDL.LU R109, [R1+0xed4] ;  /* 0x000ed400016d7983 */ /* 0x000ee20000300800 */
[----:B--2---:R-:W-:-:S04]  /*19520*/  LOP3.LUT R37, R37, R36, RZ, 0x3c, !PT ;  /* 0x0000002425257212 */ /* 0x004fc800078e3cff */
[----:B------:R-:W-:-:S04]  /*19530*/  LOP3.LUT R36, R37, R36, RZ, 0x3c, !PT ;  /* 0x0000002425247212 */ /* 0x000fc800078e3cff */
[----:B------:R-:W-:Y:S02]  /*19540*/  LOP3.LUT R37, R37, R36, RZ, 0x3c, !PT ;  /* 0x0000002425257212 */ /* 0x000fe400078e3cff */
[----:B----4-:R-:W-:-:S04]  /*19550*/  LOP3.LUT R39, R39, R38, RZ, 0x3c, !PT ;  /* 0x0000002627277212 */ /* 0x010fc800078e3cff */
[C---:B------:R-:W-:Y:S01]  /*19560*/  LOP3.LUT R38, R39.reuse, R38, RZ, 0x3c, !PT ;  /* 0x0000002627267212 */ /* 0x040fe200078e3cff */
[----:B------:R-:W-:Y:S03]  /*19570*/  STL.64 [R1+0x12a8], R36 ;  /* 0x0012a82401007387 */ /* 0x000fe60000100a00 */
[----:B------:R-:W-:Y:S01]  /*19580*/  LOP3.LUT R39, R39, R38, RZ, 0x3c, !PT ;  /* 0x0000002627277212 */ /* 0x000fe200078e3cff */
[----:B------:R-:W2:Y:S04]  /*19590*/  LDL.LU R13, [R1+0xed8] ;  /* 0x000ed800010d7983 */ /* 0x000ea80000300800 */
[----:B------:R-:W-:Y:S04]  /*195a0*/  STL.64 [R1+0x12b8], R38 ;  /* 0x0012b82601007387 */ /* 0x000fe80000100a00 */
[----:B-1----:R-:W4:Y:S01]  /*195b0*/  LDL.LU R15, [R1+0xedc] ;  /* 0x000edc00010f7983 */ /* 0x002f220000300800 */
[----:B------:R-:W-:-:S04]  /*195c0*/  LOP3.LUT R53, R53, R52, RZ, 0x3c, !PT ;  /* 0x0000003435357212 */ /* 0x000fc800078e3cff */
[----:B------:R-:W-:Y:S02]  /*195d0*/  LOP3.LUT R52, R53, R52, RZ, 0x3c, !PT ;  /* 0x0000003435347212 */ /* 0x000fe400078e3cff */
[----:B------:R-:W-:Y:S02]  /*195e0*/  LOP3.LUT R55, R55, R54, RZ, 0x3c, !PT ;  /* 0x0000003637377212 */ /* 0x000fe400078e3cff */
[----:B------:R-:W-:Y:S02]  /*195f0*/  LOP3.LUT R53, R53, R52, RZ, 0x3c, !PT ;  /* 0x0000003435357212 */ /* 0x000fe400078e3cff */
[----:B------:R-:W-:Y:S02]  /*19600*/  LOP3.LUT R54, R55, R54, RZ, 0x3c, !PT ;  /* 0x0000003637367212 */ /* 0x000fe400078e3cff */
[----:B------:R-:W-:Y:S02]  /*19610*/  LOP3.LUT R69, R69, R68, RZ, 0x3c, !PT ;  /* 0x0000004445457212 */ /* 0x000fe400078e3cff */
[----:B------:R-:W-:-:S02]  /*19620*/  LOP3.LUT R55, R55, R54, RZ, 0x3c, !PT ;  /* 0x0000003637377212 */ /* 0x000fc400078e3cff */
[----:B------:R-:W-:Y:S01]  /*19630*/  LOP3.LUT R68, R69, R68, RZ, 0x3c, !PT ;  /* 0x0000004445447212 */ /* 0x000fe200078e3cff */
[----:B------:R0:W-:Y:S01]  /*19640*/  STL.64 [R1+0x12c0], R52 ;  /* 0x0012c03401007387 */ /* 0x0001e20000100a00 */
[----:B------:R-:W-:-:S03]  /*19650*/  LOP3.LUT R71, R71, R70, RZ, 0x3c, !PT ;  /* 0x0000004647477212 */ /* 0x000fc600078e3cff */
[----:B------:R-:W4:Y:S01]  /*19660*/  LDL.LU R17, [R1+0xee0] ;  /* 0x000ee00001117983 */ /* 0x000f220000300800 */
[----:B------:R-:W-:Y:S02]  /*19670*/  LOP3.LUT R69, R69, R68, RZ, 0x3c, !PT ;  /* 0x0000004445457212 */ /* 0x000fe400078e3cff */
[----:B------:R-:W-:Y:S01]  /*19680*/  LOP3.LUT R70, R71, R70, RZ, 0x3c, !PT ;  /* 0x0000004647467212 */ /* 0x000fe200078e3cff */
[----:B------:R-:W-:Y:S01]  /*19690*/  STL.64 [R1+0x12d8], R54 ;  /* 0x0012d83601007387 */ /* 0x000fe20000100a00 */
[----:B---3--:R-:W-:-:S03]  /*196a0*/  LOP3.LUT R83, R83, R82, RZ, 0x3c, !PT ;  /* 0x0000005253537212 */ /* 0x008fc600078e3cff */
[----:B------:R-:W3:Y:S01]  /*196b0*/  LDL.LU R19, [R1+0xee4] ;  /* 0x000ee40001137983 */ /* 0x000ee20000300800 */
[----:B------:R-:W-:Y:S02]  /*196c0*/  LOP3.LUT R71, R71, R70, RZ, 0x3c, !PT ;  /* 0x0000004647477212 */ /* 0x000fe400078e3cff */
[----:B------:R-:W-:Y:S02]  /*196d0*/  LOP3.LUT R82, R83, R82, RZ, 0x3c, !PT ;  /* 0x0000005253527212 */ /* 0x000fe400078e3cff */
[----:B------:R-:W-:Y:S01]  /*196e0*/  LOP3.LUT R85, R85, R84, RZ, 0x3c, !PT ;  /* 0x0000005455557212 */ /* 0x000fe200078e3cff */
[----:B------:R1:W-:Y:S01]  /*196f0*/  STL.64 [R1+0x12e0], R68 ;  /* 0x0012e04401007387 */ /* 0x0003e20000100a00 */
[----:B------:R-:W-:Y:S02]  /*19700*/  LOP3.LUT R83, R83, R82, RZ, 0x3c, !PT ;  /* 0x0000005253537212 */ /* 0x000fe400078e3cff */
[C---:B------:R-:W-:Y:S01]  /*19710*/  LOP3.LUT R84, R85.reuse, R84, RZ, 0x3c, !PT ;  /* 0x0000005455547212 */ /* 0x040fe200078e3cff */
[----:B------:R-:W3:Y:S03]  /*19720*/  LDL.LU R41, [R1+0xee8] ;  /* 0x000ee80001297983 */ /* 0x000ee60000300800 */
[----:B------:R-:W-:-:S02]  /*19730*/  LOP3.LUT R85, R85, R84, RZ, 0x3c, !PT ;  /* 0x0000005455557212 */ /* 0x000fc400078e3cff */
[-C--:B------:R-:W-:Y:S01]  /*19740*/  LOP3.LUT R95, R95, R94.reuse, RZ, 0x3c, !PT ;  /* 0x0000005e5f5f7212 */ /* 0x080fe200078e3cff */
[----:B------:R-:W-:Y:S03]  /*19750*/  STL.64 [R1+0x12e8], R70 ;  /* 0x0012e84601007387 */ /* 0x000fe60000100a00 */
[C---:B------:R-:W-:Y:S01]  /*19760*/  LOP3.LUT R94, R95.reuse, R94, RZ, 0x3c, !PT ;  /* 0x0000005e5f5e7212 */ /* 0x040fe200078e3cff */
[----:B------:R-:W3:Y:S04]  /*19770*/  LDL.LU R43, [R1+0xeec] ;  /* 0x000eec00012b7983 */ /* 0x000ee80000300800 */
[----:B------:R-:W-:Y:S01]  /*19780*/  STL.64 [R1+0x12f0], R82 ;  /* 0x0012f05201007387 */ /* 0x000fe20000100a00 */
[----:B------:R-:W-:-:S03]  /*19790*/  LOP3.LUT R95, R95, R94, RZ, 0x3c, !PT ;  /* 0x0000005e5f5f7212 */ /* 0x000fc600078e3cff */
[----:B------:R-:W3:Y:S04]  /*197a0*/  LDL.LU R57, [R1+0xef0] ;  /* 0x000ef00001397983 */ /* 0x000ee80000300800 */
[----:B------:R-:W-:Y:S04]  /*197b0*/  STL.64 [R1+0x12f8], R84 ;  /* 0x0012f85401007387 */ /* 0x000fe80000100a00 */
[----:B------:R-:W3:Y:S04]  /*197c0*/  LDL.LU R59, [R1+0xef4] ;  /* 0x000ef400013b7983 */ /* 0x000ee80000300800 */
[----:B------:R-:W-:Y:S04]  /*197d0*/  STL.64 [R1+0x1300], R94 ;  /* 0x0013005e01007387 */ /* 0x000fe80000100a00 */
[----:B------:R-:W3:Y:S01]  /*197e0*/  LDL.LU R73, [R1+0xef8] ;  /* 0x000ef80001497983 */ /* 0x000ee20000300800 */
[----:B------:R-:W-:-:S02]  /*197f0*/  LOP3.LUT R97, R97, R96, RZ, 0x3c, !PT ;  /* 0x0000006061617212 */ /* 0x000fc400078e3cff */
[----:B------:R-:W-:Y:S02]  /*19800*/  LOP3.LUT R107, R107, R106, RZ, 0x3c, !PT ;  /* 0x0000006a6b6b7212 */ /* 0x000fe400078e3cff */
[----:B------:R-:W-:Y:S02]  /*19810*/  LOP3.LUT R109, R109, R108, RZ, 0x3c, !PT ;  /* 0x0000006c6d6d7212 */ /* 0x000fe400078e3cff */
[----:B------:R-:W-:Y:S02]  /*19820*/  LOP3.LUT R96, R97, R96, RZ, 0x3c, !PT ;  /* 0x0000006061607212 */ /* 0x000fe400078e3cff */
[----:B------:R-:W-:Y:S02]  /*19830*/  LOP3.LUT R106, R107, R106, RZ, 0x3c, !PT ;  /* 0x0000006a6b6a7212 */ /* 0x000fe400078e3cff */
[----:B------:R-:W-:Y:S02]  /*19840*/  LOP3.LUT R108, R109, R108, RZ, 0x3c, !PT ;  /* 0x0000006c6d6c7212 */ /* 0x000fe400078e3cff */
[----:B------:R-:W-:-:S02]  /*19850*/  LOP3.LUT R97, R97, R96, RZ, 0x3c, !PT ;  /* 0x0000006061617212 */ /* 0x000fc400078e3cff */
[----:B------:R-:W-:Y:S02]  /*19860*/  LOP3.LUT R107, R107, R106, RZ, 0x3c, !PT ;  /* 0x0000006a6b6b7212 */ /* 0x000fe400078e3cff */
[----:B------:R-:W-:Y:S01]  /*19870*/  LOP3.LUT R109, R109, R108, RZ, 0x3c, !PT ;  /* 0x0000006c6d6d7212 */ /* 0x000fe200078e3cff */
[----:B------:R-:W-:Y:S04]  /*19880*/  STL.64 [R1+0x1308], R96 ;  /* 0x0013086001007387 */ /* 0x000fe80000100a00 */
[----:B------:R-:W-:Y:S04]  /*19890*/  STL.64 [R1+0x1310], R106 ;  /* 0x0013106a01007387 */ /* 0x000fe80000100a00 */
[----:B------:R-:W3:Y:S04]  /*198a0*/  LDL.LU R75, [R1+0xefc] ;  /* 0x000efc00014b7983 */ /* 0x000ee80000300800 */
[----:B------:R-:W-:Y:S04]  /*198b0*/  STL.64 [R1+0x1318], R108 ;  /* 0x0013186c01007387 */ /* 0x000fe80000100a00 */
[----:B------:R-:W3:Y:S01]  /*198c0*/  LDL.LU R87, [R1+0xf00] ;  /* 0x000f000001577983 */ /* 0x000ee20000300800 */
[----:B--2---:R-:W-:-:S04]  /*198d0*/  LOP3.LUT R13, R13, R12, RZ, 0x3c, !PT ;  /* 0x0000000c0d0d7212 */ /* 0x004fc800078e3cff */
[----:B------:R-:W-:Y:S02]  /*198e0*/  LOP3.LUT R12, R13, R12, RZ, 0x3c, !PT ;  /* 0x0000000c0d0c7212 */ /* 0x000fe400078e3cff */
[----:B----4-:R-:W-:Y:S02]  /*198f0*/  LOP3.LUT R15, R15, R14, RZ, 0x3c, !PT ;  /* 0x0000000e0f0f7212 */ /* 0x010fe400078e3cff */
[----:B------:R-:W-:Y:S02]  /*19900*/  LOP3.LUT R13, R13, R12, RZ, 0x3c, !PT ;  /* 0x0000000c0d0d7212 */ /* 0x000fe400078e3cff */
[----:B------:R-:W-:-:S03]  /*19910*/  LOP3.LUT R14, R15, R14, RZ, 0x3c, !PT ;  /* 0x0000000e0f0e7212 */ /* 0x000fc600078e3cff */
[----:B------:R-:W-:Y:S01]  /*19920*/  STL.64 [R1+0x1240], R12 ;  /* 0x0012400c01007387 */ /* 0x000fe20000100a00 */
[----:B------:R-:W-:-:S03]  /*19930*/  LOP3.LUT R15, R15, R14, RZ, 0x3c, !PT ;  /* 0x0000000e0f0f7212 */ /* 0x000fc600078e3cff */
[----:B------:R-:W2:Y:S04]  /*19940*/  LDL.LU R89, [R1+0xf04] ;  /* 0x000f040001597983 */ /* 0x000ea80000300800 */
[----:B------:R-:W4:Y:S04]  /*19950*/  LDL.LU R99, [R1+0xf08] ;  /* 0x000f080001637983 */ /* 0x000f280000300800 */
[----:B------:R-:W-:Y:S04]  /*19960*/  STL.64 [R1+0x1248], R14 ;  /* 0x0012480e01007387 */ /* 0x000fe80000100a00 */
[----:B------:R-:W4:Y:S01]  /*19970*/  LDL.LU R101, [R1+0xf0c] ;  /* 0x000f0c0001657983 */ /* 0x000f220000300800 */
[----:B------:R-:W-:-:S04]  /*19980*/  LOP3.LUT R17, R17, R16, RZ, 0x3c, !PT ;  /* 0x0000001011117212 */ /* 0x000fc800078e3cff */
[----:B------:R-:W-:Y:S02]  /*19990*/  LOP3.LUT R16, R17, R16, RZ, 0x3c, !PT ;  /* 0x0000001011107212 */ /* 0x000fe400078e3cff */
[----:B---3--:R-:W-:-:S04]  /*199a0*/  LOP3.LUT R19, R19, R18, RZ, 0x3c, !PT ;  /* 0x0000001213137212 */ /* 0x008fc800078e3cff */
[----:B------:R-:W-:Y:S02]  /*199b0*/  LOP3.LUT R18, R19, R18, RZ, 0x3c, !PT ;  /* 0x0000001213127212 */ /* 0x000fe400078e3cff */
[----:B------:R-:W-:Y:S02]  /*199c0*/  LOP3.LUT R17, R17, R16, RZ, 0x3c, !PT ;  /* 0x0000001011117212 */ /* 0x000fe400078e3cff */
[----:B------:R-:W-:Y:S02]  /*199d0*/  LOP3.LUT R41, R41, R40, RZ, 0x3c, !PT ;  /* 0x0000002829297212 */ /* 0x000fe400078e3cff */
[----:B------:R-:W-:Y:S02]  /*199e0*/  LOP3.LUT R19, R19, R18, RZ, 0x3c, !PT ;  /* 0x0000001213137212 */ /* 0x000fe400078e3cff */
[----:B------:R-:W-:Y:S02]  /*199f0*/  LOP3.LUT R40, R41, R40, RZ, 0x3c, !PT ;  /* 0x0000002829287212 */ /* 0x000fe400078e3cff */
[----:B------:R-:W-:-:S02]  /*19a00*/  LOP3.LUT R43, R43, R42, RZ, 0x3c, !PT ;  /* 0x0000002a2b2b7212 */ /* 0x000fc400078e3cff */
[----:B------:R-:W-:Y:S02]  /*19a10*/  LOP3.LUT R41, R41, R40, RZ, 0x3c, !PT ;  /* 0x0000002829297212 */ /* 0x000fe400078e3cff */
[----:B------:R-:W-:Y:S02]  /*19a20*/  LOP3.LUT R42, R43, R42, RZ, 0x3c, !PT ;  /* 0x0000002a2b2a7212 */ /* 0x000fe400078e3cff */
[----:B------:R-:W-:Y:S01]  /*19a30*/  LOP3.LUT R57, R57, R56, RZ, 0x3c, !PT ;  /* 0x0000003839397212 */ /* 0x000fe200078e3cff */
[----:B------:R-:W-:Y:S01]  /*19a40*/  STL.64 [R1+0x1250], R16 ;  /* 0x0012501001007387 */ /* 0x000fe20000100a00 */
[----:B------:R-:W-:Y:S02]  /*19a50*/  LOP3.LUT R43, R43, R42, RZ, 0x3c, !PT ;  /* 0x0000002a2b2b7212 */ /* 0x000fe400078e3cff */
[----:B------:R-:W-:Y:S02]  /*19a60*/  LOP3.LUT R56, R57, R56, RZ, 0x3c, !PT ;  /* 0x0000003839387212 */ /* 0x000fe400078e3cff */
[----:B------:R-:W-:Y:S01]  /*19a70*/  LOP3.LUT R59, R59, R58, RZ, 0x3c, !PT ;  /* 0x0000003a3b3b7212 */ /* 0x000fe200078e3cff */
[----:B------:R-:W-:Y:S01]  /*19a80*/  STL.64 [R1+0x1258], R18 ;  /* 0x0012581201007387 */ /* 0x000fe20000100a00 */
[----:B------:R-:W-:-:S02]  /*19a90*/  LOP3.LUT R57, R57, R56, RZ, 0x3c, !PT ;  /* 0x0000003839397212 */ /* 0x000fc400078e3cff */
[----:B------:R-:W-:Y:S01]  /*19aa0*/  LOP3.LUT R58, R59, R58, RZ, 0x3c, !PT ;  /* 0x0000003a3b3a7212 */ /* 0x000fe200078e3cff */
[----:B------:R-:W3:Y:S01]  /*19ab0*/  LDL.LU R111, [R1+0xf10] ;  /* 0x000f1000016f7983 */ /* 0x000ee20000300800 */
[----:B------:R-:W-:-:S03]  /*19ac0*/  LOP3.LUT R73, R73, R72, RZ, 0x3c, !PT ;  /* 0x0000004849497212 */ /* 0x000fc600078e3cff */
[----:B------:R-:W-:Y:S01]  /*19ad0*/  STL.64 [R1+0x1320], R40 ;  /* 0x0013202801007387 */ /* 0x000fe20000100a00 */
[----:B------:R-:W-:Y:S02]  /*19ae0*/  LOP3.LUT R59, R59, R58, RZ, 0x3c, !PT ;  /* 0x0000003a3b3b7212 */ /* 0x000fe400078e3cff */
[C---:B------:R-:W-:Y:S01]  /*19af0*/  LOP3.LUT R72, R73.reuse, R72, RZ, 0x3c, !PT ;  /* 0x0000004849487212 */ /* 0x040fe200078e3cff */
[----:B------:R-:W3:Y:S04]  /*19b00*/  LDL.LU R113, [R1+0xf14] ;  /* 0x000f140001717983 */ /* 0x000ee80000300800 */
[----:B------:R-:W-:Y:S01]  /*19b10*/  STL.64 [R1+0x1328], R42 ;  /* 0x0013282a01007387 */ /* 0x000fe20000100a00 */
[----:B------:R-:W-:-:S03]  /*19b20*/  LOP3.LUT R73, R73, R72, RZ, 0x3c, !PT ;  /* 0x0000004849497212 */ /* 0x000fc600078e3cff */
[----:B------:R-:W3:Y:S04]  /*19b30*/  LDL.LU R21, [R1+0xf18] ;  /* 0x000f180001157983 */ /* 0x000ee80000300800 */
[----:B------:R-:W-:Y:S04]  /*19b40*/  STL.64 [R1+0x1330], R56 ;  /* 0x0013303801007387 */ /* 0x000fe80000100a00 */
[----:B------:R-:W3:Y:S04]  /*19b50*/  LDL.LU R23, [R1+0xf1c] ;  /* 0x000f1c0001177983 */ /* 0x000ee80000300800 */
[----:B------:R-:W3:Y:S04]  /*19b60*/  LDL.LU R25, [R1+0xf20] ;  /* 0x000f200001197983 */ /* 0x000ee80000300800 */
[----:B------:R-:W-:Y:S04]  /*19b70*/  STL.64 [R1+0x1338], R58 ;  /* 0x0013383a01007387 */ /* 0x000fe80000100a00 */
[----:B------:R-:W3:Y:S04]  /*19b80*/  LDL.LU R45, [R1+0xf24] ;  /* 0x000f2400012d7983 */ /* 0x000ee80000300800 */
        /* <DEDUP_REMOVED lines=8> */
[----:B------:R-:W-:-:S03]  /*19c10*/  LOP3.LUT R87, R87, R86, RZ, 0x3c, !PT ;  /* 0x0000005657577212 */ /* 0x000fc600078e3cff */
[----:B------:R-:W-:Y:S04]  /*19c20*/  STL.64 [R1+0x1348], R74 ;  /* 0x0013484a01007387 */ /* 0x000fe80000100a00 */
[----:B------:R-:W3:Y:S04]  /*19c30*/  LDL.LU R63, [R1+0xe38] ;  /* 0x000e3800013f7983 */ /* 0x000ee80000300800 */
[----:B------:R-:W-:Y:S01]  /*19c40*/  STL.64 [R1+0x1350], R86 ;  /* 0x0013505601007387 */ /* 0x000fe20000100a00 */
[----:B--2---:R-:W-:Y:S02]  /*19c50*/  LOP3.LUT R89, R89, R88, RZ, 0x3c, !PT ;  /* 0x0000005859597212 */ /* 0x004fe400078e3cff */
[----:B----4-:R-:W-:-:S02]  /*19c60*/  LOP3.LUT R99, R99, R98, RZ, 0x3c, !PT ;  /* 0x0000006263637212 */ /* 0x010fc400078e3cff */
[----:B------:R-:W-:Y:S02]  /*19c70*/  LOP3.LUT R88, R89, R88, RZ, 0x3c, !PT ;  /* 0x0000005859587212 */ /* 0x000fe400078e3cff */
[----:B------:R-:W-:Y:S02]  /*19c80*/  LOP3.LUT R98, R99, R98, RZ, 0x3c, !PT ;  /* 0x0000006263627212 */ /* 0x000fe400078e3cff */
[----:B------:R-:W-:Y:S02]  /*19c90*/  LOP3.LUT R101, R101, R100, RZ, 0x3c, !PT ;  /* 0x0000006465657212 */ /* 0x000fe400078e3cff */
[----:B------:R-:W-:Y:S02]  /*19ca0*/  LOP3.LUT R89, R89, R88, RZ, 0x3c, !PT ;  /* 0x0000005859597212 */ /* 0x000fe400078e3cff */
[----:B------:R-:W-:Y:S02]  /*19cb0*/  LOP3.LUT R100, R101, R100, RZ, 0x3c, !PT ;  /* 0x0000006465647212 */ /* 0x000fe400078e3cff */
[----:B------:R-:W-:Y:S01]  /*19cc0*/  LOP3.LUT R99, R99, R98, RZ, 0x3c, !PT ;  /* 0x0000006263637212 */ /* 0x000fe200078e3cff */
[----:B------:R-:W-:Y:S01]  /*19cd0*/  STL.64 [R1+0x1358], R88 ;  /* 0x0013585801007387 */ /* 0x000fe20000100a00 */
[----:B------:R-:W-:-:S03]  /*19ce0*/  LOP3.LUT R101, R101, R100, RZ, 0x3c, !PT ;  /* 0x0000006465657212 */ /* 0x000fc600078e3cff */
[----:B------:R-:W2:Y:S04]  /*19cf0*/  LDL.LU R77, [R1+0xe3c] ;  /* 0x000e3c00014d7983 */ /* 0x000ea80000300800 */
[----:B------:R-:W-:Y:S04]  /*19d00*/  STL.64 [R1+0x1360], R98 ;  /* 0x0013606201007387 */ /* 0x000fe80000100a00 */
[----:B------:R-:W4:Y:S04]  /*19d10*/  LDL.LU R79, [R1+0xe40] ;  /* 0x000e4000014f7983 */ /* 0x000f280000300800 */
[----:B------:R-:W4:Y:S04]  /*19d20*/  LDL.LU R91, [R1+0xe44] ;  /* 0x000e4400015b7983 */ /* 0x000f280000300800 */
[----:B------:R-:W-:Y:S04]  /*19d30*/  STL.64 [R1+0x1368], R100 ;  /* 0x0013686401007387 */ /* 0x000fe80000100a00 */
[----:B------:R-:W4:Y:S04]  /*19d40*/  LDL.LU R93, [R1+0xe48] ;  /* 0x000e4800015d7983 */ /* 0x000f280000300800 */
[----:B------:R-:W4:Y:S01]  /*19d50*/  LDL.LU R103, [R1+0xe4c] ;  /* 0x000e4c0001677983 */ /* 0x000f220000300800 */
[----:B---3--:R-:W-:-:S04]  /*19d60*/  LOP3.LUT R111, R111, R110, RZ, 0x3c, !PT ;  /* 0x0000006e6f6f7212 */ /* 0x008fc800078e3cff */
[----:B------:R-:W-:Y:S02]  /*19d70*/  LOP3.LUT R110, R111, R110, RZ, 0x3c, !PT ;  /* 0x0000006e6f6e7212 */ /* 0x000fe400078e3cff */
[----:B------:R-:W-:Y:S02]  /*19d80*/  LOP3.LUT R113, R113, R112, RZ, 0x3c, !PT ;  /* 0x0000007071717212 */ /* 0x000fe400078e3cff */
[----:B------:R-:W-:Y:S02]  /*19d90*/  LOP3.LUT R111, R111, R110, RZ, 0x3c, !PT ;  /* 0x0000006e6f6f7212 */ /* 0x000fe400078e3cff */
[----:B------:R-:W-:Y:S02]  /*19da0*/  LOP3.LUT R112, R113, R112, RZ, 0x3c, !PT ;  /* 0x0000007071707212 */ /* 0x000fe400078e3cff */
[----:B------:R-:W-:-:S04]  /*19db0*/  LOP3.LUT R21, R21, R20, RZ, 0x3c, !PT ;  /* 0x0000001415157212 */ /* 0x000fc800078e3cff */
        /* <DEDUP_REMOVED lines=8> */
[----:B------:R-:W-:Y:S02]  /*19e40*/  LOP3.LUT R44, R45, R44, RZ, 0x3c, !PT ;  /* 0x0000002c2d2c7212 */ /* 0x000fe400078e3cff */
[----:B------:R-:W-:Y:S02]  /*19e50*/  LOP3.LUT R21, R21, R20, RZ, 0x3c, !PT ;  /* 0x0000001415157212 */ /* 0x000fe400078e3cff */
[----:B------:R-:W-:Y:S02]  /*19e60*/  LOP3.LUT R61, R61, R60, RZ, 0x3c, !PT ;  /* 0x0000003c3d3d7212 */ /* 0x000fe400078e3cff */
[----:B------:R-:W-:Y:S01]  /*19e70*/  LOP3.LUT R46, R47, R46, RZ, 0x3c, !PT ;  /* 0x0000002e2f2e7212 */ /* 0x000fe200078e3cff */
[----:B------:R-:W-:Y:S01]  /*19e80*/  STL.64 [R1+0x1370], R110 ;  /* 0x0013706e01007387 */ /* 0x000fe20000100a00 */
[----:B------:R-:W-:-:S02]  /*19e90*/  LOP3.LUT R23, R23, R22, RZ, 0x3c, !PT ;  /* 0x0000001617177212 */ /* 0x000fc400078e3cff */
[----:B------:R-:W-:Y:S01]  /*19ea0*/  LOP3.LUT R25, R25, R24, RZ, 0x3c, !PT ;  /* 0x0000001819197212 */ /* 0x000fe200078e3cff */
[----:B------:R-:W3:Y:S01]  /*19eb0*/  LDL.LU R105, [R1+0xe50] ;  /* 0x000e500001697983 */ /* 0x000ee20000300800 */
[----:B------:R-:W-:Y:S02]  /*19ec0*/  LOP3.LUT R45, R45, R44, RZ, 0x3c, !PT ;  /* 0x0000002c2d2d7212 */ /* 0x000fe400078e3cff */
[----:B------:R-:W-:Y:S01]  /*19ed0*/  LOP3.LUT R60, R61, R60, RZ, 0x3c, !PT ;  /* 0x0000003c3d3c7212 */ /* 0x000fe200078e3cff */
[----:B------:R-:W-:Y:S01]  /*19ee0*/  STL.64 [R1+0x1378], R112 ;  /* 0x0013787001007387 */ /* 0x000fe20000100a00 */
[----:B------:R-:W-:-:S03]  /*19ef0*/  LOP3.LUT R47, R47, R46, RZ, 0x3c, !PT ;  /* 0x0000002e2f2f7212 */ /* 0x000fc600078e3cff */
[----:B------:R0:W-:Y:S01]  /*19f00*/  STL.64 [R1+0x1260], R20 ;  /* 0x0012601401007387 */ /* 0x0001e20000100a00 */
[----:B------:R-:W-:-:S03]  /*19f10*/  LOP3.LUT R61, R61, R60, RZ, 0x3c, !PT ;  /* 0x0000003c3d3d7212 */ /* 0x000fc600078e3cff */
[----:B------:R0:W-:Y:S04]  /*19f20*/  STL.64 [R1+0x1270], R22 ;  /* 0x0012701601007387 */ /* 0x0001e80000100a00 */
[----:B------:R-:W-:Y:S04]  /*19f30*/  STL.64 [R1+0x1278], R24 ;  /* 0x0012781801007387 */ /* 0x000fe80000100a00 */
[----:B------:R-:W-:Y:S04]  /*19f40*/  STL.64 [R1+0x1380], R44 ;  /* 0x0013802c01007387 */ /* 0x000fe80000100a00 */
[----:B------:R-:W-:Y:S04]  /*19f50*/  STL.64 [R1+0x1388], R46 ;  /* 0x0013882e01007387 */ /* 0x000fe80000100a00 */
[----:B------:R-:W3:Y:S04]  /*19f60*/  LDL.LU R115, [R1+0xe54] ;  /* 0x000e540001737983 */ /* 0x000ee80000300800 */
[----:B------:R-:W3:Y:S04]  /*19f70*/  LDL.LU R117, [R1+0xe58] ;  /* 0x000e580001757983 */ /* 0x000ee80000300800 */
[----:B------:R-:W-:Y:S04]  /*19f80*/  STL.64 [R1+0x1390], R60 ;  /* 0x0013903c01007387 */ /* 0x000fe80000100a00 */
[----:B------:R-:W3:Y:S04]  /*19f90*/  LDL.LU R29, [R1+0xe5c] ;  /* 0x000e5c00011d7983 */ /* 0x000ee80000300800 */
[----:B------:R-:W3:Y:S01]  /*19fa0*/  LDL.LU R31, [R1+0xe60] ;  /* 0x000e6000011f7983 */ /* 0x000ee20000300800 */
[----:B------:R-:W-:-:S04]  /*19fb0*/  LOP3.LUT R63, R63, R62, RZ, 0x3c, !PT ;  /* 0x0000003e3f3f7212 */ /* 0x000fc800078e3cff */
[----:B------:R-:W-:-:S04]  /*19fc0*/  LOP3.LUT R62, R63, R62, RZ, 0x3c, !PT ;  /* 0x0000003e3f3e7212 */ /* 0x000fc800078e3cff */
[----:B------:R-:W-:-:S05]  /*19fd0*/  LOP3.LUT R63, R63, R62, RZ, 0x3c, !PT ;  /* 0x0000003e3f3f7212 */ /* 0x000fca00078e3cff */
[----:B------:R-:W-:Y:S04]  /*19fe0*/  STL.64 [R1+0x1398], R62 ;  /* 0x0013983e01007387 */ /* 0x000fe80000100a00 */
[----:B------:R-:W3:Y:S01]  /*19ff0*/  LDL.LU R33, [R1+0xe64] ;  /* 0x000e640001217983 */ /* 0x000ee20000300800 */
[----:B--2---:R-:W-:-:S04]  /*1a000*/  LOP3.LUT R77, R77, R76, RZ, 0x3c, !PT ;  /* 0x0000004c4d4d7212 */ /* 0x004fc800078e3cff */
[----:B------:R-:W-:Y:S02]  /*1a010*/  LOP3.LUT R76, R77, R76, RZ, 0x3c, !PT ;  /* 0x0000004c4d4c7212 */ /* 0x000fe400078e3cff */
[----:B----4-:R-:W-:Y:S02]  /*1a020*/  LOP3.LUT R79, R79, R78, RZ, 0x3c, !PT ;  /* 0x0000004e4f4f7212 */ /* 0x010fe400078e3cff */
        /* <DEDUP_REMOVED lines=9> */
[----:B------:R-:W-:-:S02]  /*1a0c0*/  LOP3.LUT R91, R91, R90, RZ, 0x3c, !PT ;  /* 0x0000005a5b5b7212 */ /* 0x000fc400078e3cff */
[----:B------:R-:W-:Y:S01]  /*1a0d0*/  LOP3.LUT R93, R93, R92, RZ, 0x3c, !PT ;  /* 0x0000005c5d5d7212 */ /* 0x000fe200078e3cff */
[----:B------:R-:W-:Y:S01]  /*1a0e0*/  STL.64 [R1+0x13a0], R76 ;  /* 0x0013a04c01007387 */ /* 0x000fe20000100a00 */
[----:B------:R-:W-:-:S03]  /*1a0f0*/  LOP3.LUT R103, R103, R102, RZ, 0x3c, !PT ;  /* 0x0000006667677212 */ /* 0x000fc600078e3cff */
[----:B------:R-:W-:Y:S04]  /*1a100*/  STL.64 [R1+0x13a8], R78 ;  /* 0x0013a84e01007387 */ /* 0x000fe80000100a00 */
[----:B------:R-:W-:Y:S04]  /*1a110*/  STL.64 [R1+0x13b0], R90 ;  /* 0x0013b05a01007387 */ /* 0x000fe80000100a00 */
[----:B------:R-:W-:Y:S04]  /*1a120*/  STL.64 [R1+0x13b8], R92 ;  /* 0x0013b85c01007387 */ /* 0x000fe80000100a00 */
[----:B------:R-:W-:Y:S04]  /*1a130*/  STL.64 [R1+0x13c0], R102 ;  /* 0x0013c06601007387 */ /* 0x000fe80000100a00 */
[----:B------:R-:W2:Y:S04]  /*1a140*/  LDL.LU R35, [R1+0xe68] ;  /* 0x000e680001237983 */ /* 0x000ea80000300800 */
[----:B------:R-:W4:Y:S04]  /*1a150*/  LDL.LU R49, [R1+0xe6c] ;  /* 0x000e6c0001317983 */ /* 0x000f280000300800 */
[----:B------:R-:W4:Y:S04]  /*1a160*/  LDL.LU R51, [R1+0xe70] ;  /* 0x000e700001337983 */ /* 0x000f280000300800 */
[----:B0-----:R-:W4:Y:S04]  /*1a170*/  LDL.LU R52, [R1+0x28] ;  /* 0x0000280001347983 */ /* 0x001f280000300800 */
[----:B------:R-:W4:Y:S04]  /*1a180*/  LDL.LU R53, [R1+0xd60] ;  /* 0x000d600001357983 */ /* 0x000f280000300800 */
[----:B------:R-:W4:Y:S04]  /*1a190*/  LDL.LU R38, [R1+0x30] ;  /* 0x0000300001267983 */ /* 0x000f280000300800 */
[----:B------:R-:W4:Y:S04]  /*1a1a0*/  LDL.LU R39, [R1+0xd64] ;  /* 0x000d640001277983 */ /* 0x000f280000300800 */
[----:B------:R-:W4:Y:S04]  /*1a1b0*/  LDL.LU R36, [R1+0xa8] ;  /* 0x0000a80001247983 */ /* 0x000f280000300800 */
[----:B------:R-:W4:Y:S04]  /*1a1c0*/  LDL.LU R37, [R1+0xd1c] ;  /* 0x000d1c0001257983 */ /* 0x000f280000300800 */
[----:B------:R-:W4:Y:S04]  /*1a1d0*/  LDL.LU R2, [R1+0xb0] ;  /* 0x0000b00001027983 */ /* 0x000f280000300800 */
[----:B------:R-:W4:Y:S01]  /*1a1e0*/  LDL.LU R3, [R1+0xd10] ;  /* 0x000d100001037983 */ /* 0x000f220000300800 */
[----:B---3--:R-:W-:-:S04]  /*1a1f0*/  LOP3.LUT R105, R105, R104, RZ, 0x3c, !PT ;  /* 0x0000006869697212 */ /* 0x008fc800078e3cff */
[----:B------:R-:W-:-:S04]  /*1a200*/  LOP3.LUT R104, R105, R104, RZ, 0x3c, !PT ;  /* 0x0000006869687212 */ /* 0x000fc800078e3cff */
[----:B------:R-:W-:-:S05]  /*1a210*/  LOP3.LUT R105, R105, R104, RZ, 0x3c, !PT ;  /* 0x0000006869697212 */ /* 0x000fca00078e3cff */
[----:B------:R-:W-:Y:S01]  /*1a220*/  STL.64 [R1+0x13c8], R104 ;  /* 0x0013c86801007387 */ /* 0x000fe20000100a00 */
        /* <DEDUP_REMOVED lines=12> */
[----:B------:R-:W-:Y:S04]  /*1a2f0*/  STL.64 [R1+0x13d0], R114 ;  /* 0x0013d07201007387 */ /* 0x000fe80000100a00 */
[----:B------:R-:W-:Y:S04]  /*1a300*/  STL.64 [R1+0x13d8], R116 ;  /* 0x0013d87401007387 */ /* 0x000fe80000100a00 */
[----:B------:R0:W-:Y:S04]  /*1a310*/  STL.64 [R1+0x1280], R28 ;  /* 0x0012801c01007387 */ /* 0x0001e80000100a00 */
[----:B------:R3:W-:Y:S04]  /*1a320*/  STL.64 [R1+0x1288], R30 ;  /* 0x0012881e01007387 */ /* 0x0007e80000100a00 */
[----:B-1----:R-:W3:Y:S04]  /*1a330*/  LDL.LU R68, [R1+0x158] ;  /* 0x0001580001447983 */ /* 0x002ee80000300800 */
[----:B------:R-:W3:Y:S04]  /*1a340*/  LDL.LU R69, [R1+0xce4] ;  /* 0x000ce40001457983 */ /* 0x000ee80000300800 */
[----:B------:R-:W3:Y:S04]  /*1a350*/  LDL.LU R54, [R1+0x168] ;  /* 0x0001680001367983 */ /* 0x000ee80000300800 */
[----:B------:R-:W3:Y:S04]  /*1a360*/  LDL.LU R55, [R1+0xcec] ;  /* 0x000cec0001377983 */ /* 0x000ee80000300800 */
[----:B------:R-:W3:Y:S04]  /*1a370*/  LDL.LU R124, [R1+0x170] ;  /* 0x00017000017c7983 */ /* 0x000ee80000300800 */
[----:B------:R-:W3:Y:S04]  /*1a380*/  LDL.LU R125, [R1+0xccc] ;  /* 0x000ccc00017d7983 */ /* 0x000ee80000300800 */
[----:B------:R-:W3:Y:S04]  /*1a390*/  LDL.LU R122, [R1+0x178] ;  /* 0x00017800017a7983 */ /* 0x000ee80000300800 */
[----:B------:R-:W3:Y:S04]  /*1a3a0*/  LDL.LU R123, [R1+0xcd0] ;  /* 0x000cd000017b7983 */ /* 0x000ee80000300800 */
[----:B------:R-:W3:Y:S04]  /*1a3b0*/  LDL.LU R121, [R1+0x180] ;  /* 0x0001800001797983 */ /* 0x000ee80000300800 */
[----:B------:R-:W3:Y:S01]  /*1a3c0*/  LDL.LU R119, [R1+0xcd4] ;  /* 0x000cd40001777983 */ /* 0x000ee20000300800 */
[----:B------:R-:W-:-:S04]  /*1a3d0*/  LOP3.LUT R33, R33, R32, RZ, 0x3c, !PT ;  /* 0x0000002021217212 */ /* 0x000fc800078e3cff */
[----:B------:R-:W-:-:S04]  /*1a3e0*/  LOP3.LUT R32, R33, R32, RZ, 0x3c, !PT ;  /* 0x0000002021207212 */ /* 0x000fc800078e3cff */
[----:B------:R-:W-:-:S05]  /*1a3f0*/  LOP3.LUT R33, R33, R32, RZ, 0x3c, !PT ;  /* 0x0000002021217212 */ /* 0x000fca00078e3cff */
[----:B------:R-:W-:Y:S01]  /*1a400*/  STL.64 [R1+0x1290], R32 ;  /* 0x0012902001007387 */ /* 0x000fe20000100a00 */
[----:B--2---:R-:W-:Y:S02]  /*1a410*/  LOP3.LUT R35, R35, R34, RZ, 0x3c, !PT ;  /* 0x0000002223237212 */ /* 0x004fe400078e3cff */
[----:B----4-:R-:W-:Y:S02]  /*1a420*/  LOP3.LUT R49, R49, R48, RZ, 0x3c, !PT ;  /* 0x0000003031317212 */ /* 0x010fe400078e3cff */
[----:B------:R-:W-:Y:S02]  /*1a430*/  LOP3.LUT R34, R35, R34, RZ, 0x3c, !PT ;  /* 0x0000002223227212 */ /* 0x000fe400078e3cff */
[----:B------:R-:W-:Y:S02]  /*1a440*/  LOP3.LUT R51, R51, R50, RZ, 0x3c, !PT ;  /* 0x0000003233337212 */ /* 0x000fe400078e3cff */
[----:B------:R-:W-:Y:S02]  /*1a450*/  LOP3.LUT R48, R49, R48, RZ, 0x3c, !PT ;  /* 0x0000003031307212 */ /* 0x000fe400078e3cff */
[----:B------:R-:W-:-:S02]  /*1a460*/  LOP3.LUT R50, R51, R50, RZ, 0x3c, !PT ;  /* 0x0000003233327212 */ /* 0x000fc400078e3cff */
[----:B------:R-:W-:Y:S02]  /*1a470*/  LOP3.LUT R35, R35, R34, RZ, 0x3c, !PT ;  /* 0x0000002223237212 */ /* 0x000fe400078e3cff */
[----:B------:R-:W-:Y:S02]  /*1a480*/  LOP3.LUT R49, R49, R48, RZ, 0x3c, !PT ;  /* 0x0000003031317212 */ /* 0x000fe400078e3cff */
[----:B------:R-:W-:Y:S01]  /*1a490*/  LOP3.LUT R51, R51, R50, RZ, 0x3c, !PT ;  /* 0x0000003233337212 */ /* 0x000fe200078e3cff */
[----:B------:R1:W-:Y:S01]  /*1a4a0*/  STL.64 [R1+0x1298], R34 ;  /* 0x0012982201007387 */ /* 0x0003e20000100a00 */
[----:B------:R-:W-:-:S03]  /*1a4b0*/  IMAD.MOV.U32 R21, RZ, RZ, R52 ;  /* 0x000000ffff157224 */ /* 0x000fc600078e0034 */
[----:B------:R-:W-:Y:S01]  /*1a4c0*/  STL.64 [R1+0x13e0], R48 ;  /* 0x0013e03001007387 */ /* 0x000fe20000100a00 */
[----:B------:R-:W-:-:S03]  /*1a4d0*/  IMAD.MOV.U32 R20, RZ, RZ, R53 ;  /* 0x000000ffff147224 */ /* 0x000fc600078e0035 */
[----:B------:R-:W-:Y:S01]  /*1a4e0*/  STL.64 [R1+0x13e8], R50 ;  /* 0x0013e83201007387 */ /* 0x000fe20000100a00 */
[----:B------:R-:W-:-:S03]  /*1a4f0*/  IMAD.MOV.U32 R23, RZ, RZ, R38 ;  /* 0x000000ffff177224 */ /* 0x000fc600078e0026 */
[----:B------:R-:W1:Y:S01]  /*1a500*/  LDL.LU R52, [R1+0x198] ;  /* 0x0001980001347983 */ /* 0x000e620000300800 */
[----:B------:R-:W-:-:S03]  /*1a510*/  IMAD.MOV.U32 R22, RZ, RZ, R39 ;  /* 0x000000ffff167224 */ /* 0x000fc600078e0027 */
[----:B------:R-:W2:Y:S01]  /*1a520*/  LDL.LU R53, [R1+0xce0] ;  /* 0x000ce00001357983 */ /* 0x000ea20000300800 */
[----:B0-----:R-:W-:-:S03]  /*1a530*/  IMAD.MOV.U32 R29, RZ, RZ, R36 ;  /* 0x000000ffff1d7224 */ /* 0x001fc600078e0024 */
[----:B------:R-:W4:Y:S01]  /*1a540*/  LDL.LU R38, [R1+0x1a8] ;  /* 0x0001a80001267983 */ /* 0x000f220000300800 */
[----:B------:R-:W-:-:S03]  /*1a550*/  IMAD.MOV.U32 R28, RZ, RZ, R37 ;  /* 0x000000ffff1c7224 */ /* 0x000fc600078e0025 */
[----:B------:R-:W4:Y:S04]  /*1a560*/  LDL.LU R39, [R1+0xcb8] ;  /* 0x000cb80001277983 */ /* 0x000f280000300800 */
[----:B------:R-:W4:Y:S04]  /*1a570*/  LDL.LU R36, [R1+0x1b0] ;  /* 0x0001b00001247983 */ /* 0x000f280000300800 */
[----:B------:R-:W4:Y:S01]  /*1a580*/  LDL.LU R37, [R1+0xcbc] ;  /* 0x000cbc0001257983 */ /* 0x000f220000300800 */
[----:B---3--:R-:W-:Y:S02]  /*1a590*/  IMAD.MOV.U32 R31, RZ, RZ, R2 ;  /* 0x000000ffff1f7224 */ /* 0x008fe400078e0002 */
[----:B------:R-:W-:Y:S01]  /*1a5a0*/  IMAD.MOV.U32 R30, RZ, RZ, R3 ;  /* 0x000000ffff1e7224 */ /* 0x000fe200078e0003 */
[----:B------:R-:W3:Y:S04]  /*1a5b0*/  LDL.LU R2, [R1+0x1d8] ;  /* 0x0001d80001027983 */ /* 0x000ee80000300800 */
[----:B------:R-:W3:Y:S04]  /*1a5c0*/  LDL.LU R3, [R1+0xca8] ;  /* 0x000ca80001037983 */ /* 0x000ee80000300800 */
[----:B------:R-:W-:Y:S04]  /*1a5d0*/  STL.64 [R1+0x28], R20 ;  /* 0x0000281401007387 */ /* 0x000fe80000100a00 */
[----:B------:R-:W-:Y:S04]  /*1a5e0*/  STL.64 [R1+0x13f0], R20 ;  /* 0x0013f01401007387 */ /* 0x000fe80000100a00 */
[----:B------:R-:W-:Y:S04]  /*1a5f0*/  STL.64 [R1+0x30], R22 ;  /* 0x0000301601007387 */ /* 0x000fe80000100a00 */
[----:B------:R-:W-:Y:S04]  /*1a600*/  STL.64 [R1+0x13f8], R22 ;  /* 0x0013f81601007387 */ /* 0x000fe80000100a00 */
[----:B------:R-:W-:Y:S04]  /*1a610*/  STL.64 [R1+0xa8], R28 ;  /* 0x0000a81c01007387 */ /* 0x000fe80000100a00 */
[----:B------:R-:W-:Y:S04]  /*1a620*/  STL.64 [R1+0x1400], R28 ;  /* 0x0014001c01007387 */ /* 0x000fe80000100a00 */
[----:B------:R-:W-:Y:S04]  /*1a630*/  STL.64 [R1+0xb0], R30 ;  /* 0x0000b01e01007387 */ /* 0x000fe80000100a00 */
[----:B------:R-:W-:Y:S01]  /*1a640*/  STL.64 [R1+0x1408], R30 ;  /* 0x0014081e01007387 */ /* 0x000fe20000100a00 */
[----:B------:R-:W-:-:S02]  /*1a650*/  IMAD.MOV.U32 R15, RZ, RZ, R68 ;  /* 0x000000ffff0f7224 */ /* 0x000fc400078e0044 */
[----:B------:R-:W-:-:S05]  /*1a660*/  IMAD.MOV.U32 R14, RZ, RZ, R69 ;  /* 0x000000ffff0e7224 */ /* 0x000fca00078e0045 */
[----:B------:R0:W-:Y:S01]  /*1a670*/  STL.64 [R1+0x158], R14 ;  /* 0x0001580e01007387 */ /* 0x0001e20000100a00 */
[----:B------:R-:W-:Y:S02]  /*1a680*/  IMAD.MOV.U32 R13, RZ, RZ, R54 ;  /* 0x000000ffff0d7224 */ /* 0x000fe400078e0036 */
[----:B------:R-:W-:Y:S01]  /*1a690*/  IMAD.MOV.U32 R12, RZ, RZ, R55 ;  /* 0x000000ffff0c7224 */ /* 0x000fe200078e0037 */
[----:B------:R-:W3:Y:S01]  /*1a6a0*/  LDL.LU R94, [R1+0x1e0] ;  /* 0x0001e000015e7983 */ /* 0x000ee20000300800 */
[----:B------:R-:W-:-:S03]  /*1a6b0*/  IMAD.MOV.U32 R55, RZ, RZ, R124 ;  /* 0x000000ffff377224 */ /* 0x000fc600078e007c */
        /* <DEDUP_REMOVED lines=8> */
[----:B------:R-:W3:Y:S04]  /*1a740*/  LDL.LU R123, [R1+0xc8c] ;  /* 0x000c8c00017b7983 */ /* 0x000ee80000300800 */
[----:B------:R-:W3:Y:S01]  /*1a750*/  LDL.LU R121, [R1+0x210] ;  /* 0x0002100001797983 */ /* 0x000ee20000300800 */
[----:B------:R-:W-:-:S03]  /*1a760*/  IMAD.MOV.U32 R16, RZ, RZ, R119 ;  /* 0x000000ffff107224 */ /* 0x000fc600078e0077 */
[----:B------:R-:W3:Y:S04]  /*1a770*/  LDL.LU R119, [R1+0xc90] ;  /* 0x000c900001777983 */ /* 0x000ee80000300800 */
[----:B------:R-:W-:Y:S04]  /*1a780*/  STL.64 [R1+0x168], R12 ;  /* 0x0001680c01007387 */ /* 0x000fe80000100a00 */
[----:B------:R-:W-:Y:S04]  /*1a790*/  STL.64 [R1+0x1410], R12 ;  /* 0x0014100c01007387 */ /* 0x000fe80000100a00 */
[----:B------:R-:W-:Y:S04]  /*1a7a0*/  STL.64 [R1+0x170], R54 ;  /* 0x0001703601007387 */ /* 0x000fe80000100a00 */
[----:B------:R0:W-:Y:S04]  /*1a7b0*/  STL.64 [R1+0x1418], R54 ;  /* 0x0014183601007387 */ /* 0x0001e80000100a00 */
[----:B------:R-:W-:Y:S04]  /*1a7c0*/  STL.64 [R1+0x178], R68 ;  /* 0x0001784401007387 */ /* 0x000fe80000100a00 */
[----:B------:R0:W-:Y:S04]  /*1a7d0*/  STL.64 [R1+0x1420], R68 ;  /* 0x0014204401007387 */ /* 0x0001e80000100a00 */
[----:B------:R-:W-:Y:S04]  /*1a7e0*/  STL.64 [R1+0x180], R16 ;  /* 0x0001801001007387 */ /* 0x000fe80000100a00 */
[----:B------:R0:W-:Y:S01]  /*1a7f0*/  STL.64 [R1+0x1428], R16 ;  /* 0x0014281001007387 */ /* 0x0001e20000100a00 */
[----:B-1----:R-:W-:-:S03]  /*1a800*/  IMAD.MOV.U32 R35, RZ, RZ, R52 ;  /* 0x000000ffff237224 */ /* 0x002fc600078e0034 */
[----:B------:R-:W3:Y:S01]  /*1a810*/  LDL.LU R52, [R1+0x218] ;  /* 0x0002180001347983 */ /* 0x000ee20000300800 */
[----:B--2---:R-:W-:-:S03]  /*1a820*/  IMAD.MOV.U32 R34, RZ, RZ, R53 ;  /* 0x000000ffff227224 */ /* 0x004fc600078e0035 */
[----:B------:R-:W2:Y:S01]  /*1a830*/  LDL.LU R53, [R1+0xc78] ;  /* 0x000c780001357983 */ /* 0x000ea20000300800 */
[----:B----4-:R-:W-:-:S03]  /*1a840*/  IMAD.MOV.U32 R71, RZ, RZ, R38 ;  /* 0x000000ffff477224 */ /* 0x010fc600078e0026 */
[----:B------:R-:W4:Y:S01]  /*1a850*/  LDL.LU R38, [R1+0x220] ;  /* 0x0002200001267983 */ /* 0x000f220000300800 */
[----:B------:R-:W-:-:S03]  /*1a860*/  IMAD.MOV.U32 R70, RZ, RZ, R39 ;  /* 0x000000ffff467224 */ /* 0x000fc600078e0027 */
[----:B------:R-:W4:Y:S01]  /*1a870*/  LDL.LU R39, [R1+0xc7c] ;  /* 0x000c7c0001277983 */ /* 0x000f220000300800 */
[----:B------:R-:W-:-:S03]  /*1a880*/  IMAD.MOV.U32 R83, RZ, RZ, R36 ;  /* 0x000000ffff537224 */ /* 0x000fc600078e0024 */
[----:B------:R-:W4:Y:S01]  /*1a890*/  LDL.LU R36, [R1+0x248] ;  /* 0x0002480001247983 */ /* 0x000f220000300800 */
[----:B------:R-:W-:-:S03]  /*1a8a0*/  IMAD.MOV.U32 R82, RZ, RZ, R37 ;  /* 0x000000ffff527224 */ /* 0x000fc600078e0025 */
[----:B------:R-:W4:Y:S01]  /*1a8b0*/  LDL.LU R37, [R1+0xc60] ;  /* 0x000c600001257983 */ /* 0x000f220000300800 */
[----:B---3--:R-:W-:-:S03]  /*1a8c0*/  IMAD.MOV.U32 R85, RZ, RZ, R2 ;  /* 0x000000ffff557224 */ /* 0x008fc600078e0002 */
[----:B------:R-:W3:Y:S01]  /*1a8d0*/  LDL.LU R2, [R1+0x258] ;  /* 0x0002580001027983 */ /* 0x000ee20000300800 */
[----:B------:R-:W-:-:S03]  /*1a8e0*/  IMAD.MOV.U32 R84, RZ, RZ, R3 ;  /* 0x000000ffff547224 */ /* 0x000fc600078e0003 */
[----:B------:R-:W3:Y:S04]  /*1a8f0*/  LDL.LU R3, [R1+0xc68] ;  /* 0x000c680001037983 */ /* 0x000ee80000300800 */
[----:B------:R-:W-:Y:S04]  /*1a900*/  STL.64 [R1+0x198], R34 ;  /* 0x0001982201007387 */ /* 0x000fe80000100a00 */
[----:B------:R1:W-:Y:S04]  /*1a910*/  STL.64 [R1+0x1430], R34 ;  /* 0x0014302201007387 */ /* 0x0003e80000100a00 */
[----:B------:R-:W-:Y:S04]  /*1a920*/  STL.64 [R1+0x1a8], R70 ;  /* 0x0001a84601007387 */ /* 0x000fe80000100a00 */
[----:B------:R-:W-:Y:S04]  /*1a930*/  STL.64 [R1+0x1438], R70 ;  /* 0x0014384601007387 */ /* 0x000fe80000100a00 */
[----:B------:R-:W-:Y:S04]  /*1a940*/  STL.64 [R1+0x1b0], R82 ;  /* 0x0001b05201007387 */ /* 0x000fe80000100a00 */
[----:B------:R-:W-:Y:S04]  /*1a950*/  STL.64 [R1+0x1440], R82 ;  /* 0x0014405201007387 */ /* 0x000fe80000100a00 */
[----:B------:R-:W-:Y:S04]  /*1a960*/  STL.64 [R1+0x1d8], R84 ;  /* 0x0001d85401007387 */ /* 0x000fe80000100a00 */
[----:B------:R-:W-:Y:S04]  /*1a970*/  STL.64 [R1+0x1448], R84 ;  /* 0x0014485401007387 */ /* 0x000fe80000100a00 */
[----:B------:R-:W3:Y:S04]  /*1a980*/  LDL.LU R40, [R1+0x260] ;  /* 0x0002600001287983 */ /* 0x000ee80000300800 */
        /* <DEDUP_REMOVED lines=13> */
[----:B------:R-:W-:-:S04]  /*1aa60*/  LOP3.LUT R95, R95, R94, RZ, 0x3c, !PT ;  /* 0x0000005e5f5f7212 */ /* 0x000fc800078e3cff */
[----:B------:R-:W-:-:S04]  /*1aa70*/  LOP3.LUT R94, R95, R94, RZ, 0x3c, !PT ;  /* 0x0000005e5f5e7212 */ /* 0x000fc800078e3cff */
[----:B------:R-:W-:-:S05]  /*1aa80*/  LOP3.LUT R95, R95, R94, RZ, 0x3c, !PT ;  /* 0x0000005e5f5f7212 */ /* 0x000fca00078e3cff */
        /* <DEDUP_REMOVED lines=8> */
[----:B0-----:R-:W3:Y:S04]  /*1ab10*/  LDL.LU R14, [R1+0x298] ;  /* 0x00029800010e7983 */ /* 0x001ee80000300800 */
[----:B------:R-:W3:Y:S01]  /*1ab20*/  LDL.LU R15, [R1+0x9d0] ;  /* 0x0009d000010f7983 */ /* 0x000ee20000300800 */
[----:B------:R-:W-:-:S03]  /*1ab30*/  IMAD.MOV.U32 R25, RZ, RZ, R52 ;  /* 0x000000ffff197224 */ /* 0x000fc600078e0034 */
        /* <DEDUP_REMOVED lines=35> */
[----:B------:R-:W-:Y:S02]  /*1ad70*/  IMAD.MOV.U32 R56, RZ, RZ, R41 ;  /* 0x000000ffff387224 */ /* 0x000fe400078e0029 */
[----:B------:R-:W-:-:S05]  /*1ad80*/  IMAD.MOV.U32 R57, RZ, RZ, R40 ;  /* 0x000000ffff397224 */ /* 0x000fca00078e0028 */
        /* <DEDUP_REMOVED lines=10> */
[----:B------:R-:W-:Y:S04]  /*1ae30*/  STL.64 [R1+0x298], R86 ;  /* 0x0002985601007387 */ /* 0x000fe80000100a00 */
[----:B------:R-:W-:Y:S01]  /*1ae40*/  STL.64 [R1+0x14c0], R86 ;  /* 0x0014c05601007387 */ /* 0x000fe20000100a00 */
[----:B------:R-:W-:Y:S02]  /*1ae50*/  IMAD.MOV.U32 R89, RZ, RZ, R52 ;  /* 0x000000ffff597224 */ /* 0x000fe400078e0034 */
[----:B--2---:R-:W-:Y:S02]  /*1ae60*/  IMAD.MOV.U32 R88, RZ, RZ, R53 ;  /* 0x000000ffff587224 */ /* 0x004fe400078e0035 */
[----:B----4-:R-:W-:-:S03]  /*1ae70*/  IMAD.MOV.U32 R41, RZ, RZ, R38 ;  /* 0x000000ffff297224 */ /* 0x010fc600078e0026 */
[----:B------:R-:W-:Y:S01]  /*1ae80*/  STL.64 [R1+0x2a0], R88 ;  /* 0x0002a05801007387 */ /* 0x000fe20000100a00 */
[----:B------:R-:W-:-:S03]  /*1ae90*/  IMAD.MOV.U32 R40, RZ, RZ, R39 ;  /* 0x000000ffff287224 */ /* 0x000fc600078e0027 */
[----:B------:R-:W-:Y:S01]  /*1aea0*/  STL.64 [R1+0x14c8], R88 ;  /* 0x0014c85801007387 */ /* 0x000fe20000100a00 */
[----:B------:R-:W-:-:S03]  /*1aeb0*/  IMAD.MOV.U32 R99, RZ, RZ, R36 ;  /* 0x000000ffff637224 */ /* 0x000fc600078e0024 */
[----:B------:R-:W-:Y:S01]  /*1aec0*/  STL.64 [R1+0x2a8], R40 ;  /* 0x0002a82801007387 */ /* 0x000fe20000100a00 */
[----:B------:R-:W-:-:S03]  /*1aed0*/  IMAD.MOV.U32 R98, RZ, RZ, R37 ;  /* 0x000000ffff627224 */ /* 0x000fc600078e0025 */
[----:B------:R-:W-:Y:S04]  /*1aee0*/  STL.64 [R1+0x14d0], R40 ;  /* 0x0014d02801007387 */ /* 0x000fe80000100a00 */
[----:B------:R-:W-:Y:S04]  /*1aef0*/  STL.64 [R1+0x2b0], R98 ;  /* 0x0002b06201007387 */ /* 0x000fe80000100a00 */
[----:B------:R-:W-:Y:S04]  /*1af00*/  STL.64 [R1+0x14d8], R98 ;  /* 0x0014d86201007387 */ /* 0x000fe80000100a00 */
[----:B------:R-:W2:Y:S04]  /*1af10*/  LDL.LU R60, [R1+0x2f0] ;  /* 0x0002f000013c7983 */ /* 0x000ea80000300800 */
[----:B------:R-:W2:Y:S04]  /*1af20*/  LDL.LU R61, [R1+0x99c] ;  /* 0x00099c00013d7983 */ /* 0x000ea80000300800 */
        /* <DEDUP_REMOVED lines=12> */
[----:B---3--:R-:W-:-:S03]  /*1aff0*/  IMAD.MOV.U32 R111, RZ, RZ, R2 ;  /* 0x000000ffff6f7224 */ /* 0x008fc600078e0002 */
[----:B------:R-:W3:Y:S01]  /*1b000*/  LDL.LU R36, [R1+0x358] ;  /* 0x0003580001247983 */ /* 0x000ee20000300800 */
[----:B------:R-:W-:-:S03]  /*1b010*/  IMAD.MOV.U32 R110, RZ, RZ, R3 ;  /* 0x000000ffff6e7224 */ /* 0x000fc600078e0003 */
[----:B------:R-:W3:Y:S04]  /*1b020*/  LDL.LU R37, [R1+0x6f4] ;  /* 0x0006f40001257983 */ /* 0x000ee80000300800 */
        /* <DEDUP_REMOVED lines=22> */
[----:B--2---:R-:W-:-:S04]  /*1b190*/  LOP3.LUT R61, R61, R60, RZ, 0x3c, !PT ;  /* 0x0000003c3d3d7212 */ /* 0x004fc800078e3cff */
[----:B------:R-:W-:Y:S02]  /*1b1a0*/  LOP3.LUT R60, R61, R60, RZ, 0x3c, !PT ;  /* 0x0000003c3d3c7212 */ /* 0x000fe400078e3cff */
[----:B----4-:R-:W-:Y:S02]  /*1b1b0*/  LOP3.LUT R63, R63, R62, RZ, 0x3c, !PT ;  /* 0x0000003e3f3f7212 */ /* 0x010fe400078e3cff */
[----:B------:R-:W-:Y:S02]  /*1b1c0*/  LOP3.LUT R61, R61, R60, RZ, 0x3c, !PT ;  /* 0x0000003c3d3d7212 */ /* 0x000fe400078e3cff */
[----:B------:R-:W-:Y:S02]  /*1b1d0*/  LOP3.LUT R62, R63, R62, RZ, 0x3c, !PT ;  /* 0x0000003e3f3e7212 */ /* 0x000fe400078e3cff */
[----:B------:R-:W-:Y:S02]  /*1b1e0*/  LOP3.LUT R77, R77, R76, RZ, 0x3c, !PT ;  /* 0x0000004c4d4d7212 */ /* 0x000fe400078e3cff */
[----:B------:R-:W-:-:S02]  /*1b1f0*/  LOP3.LUT R63, R63, R62, RZ, 0x3c, !PT ;  /* 0x0000003e3f3f7212 */ /* 0x000fc400078e3cff */
[C---:B------:R-:W-:Y:S01]  /*1b200*/  LOP3.LUT R76, R77.reuse, R76, RZ, 0x3c, !PT ;  /* 0x0000004c4d4c7212 */ /* 0x040fe200078e3cff */
[----:B------:R-:W-:Y:S01]  /*1b210*/  STL.64 [R1+0x2f0], R60 ;  /* 0x0002f03c01007387 */ /* 0x000fe20000100a00 */
[----:B------:R-:W-:Y:S02]  /*1b220*/  IMAD.MOV.U32 R79, RZ, RZ, R100 ;  /* 0x000000ffff4f7224 */ /* 0x000fe400078e0064 */
[----:B------:R-:W-:Y:S01]  /*1b230*/  LOP3.LUT R77, R77, R76, RZ, 0x3c, !PT ;  /* 0x0000004c4d4d7212 */ /* 0x000fe200078e3cff */
[----:B------:R-:W-:Y:S01]  /*1b240*/  IMAD.MOV.U32 R78, RZ, RZ, R101 ;  /* 0x000000ffff4e7224 */ /* 0x000fe200078e0065 */
[----:B------:R-:W-:Y:S01]  /*1b250*/  STL.64 [R1+0x1508], R60 ;  /* 0x0015083c01007387 */ /* 0x000fe20000100a00 */
[----:B------:R-:W-:-:S03]  /*1b260*/  IMAD.MOV.U32 R91, RZ, RZ, R14 ;  /* 0x000000ffff5b7224 */ /* 0x000fc600078e000e */
        /* <DEDUP_REMOVED lines=11> */
[----:B---3--:R-:W-:-:S03]  /*1b320*/  IMAD.MOV.U32 R101, RZ, RZ, R36 ;  /* 0x000000ffff657224 */ /* 0x008fc600078e0024 */
[----:B------:R-:W-:Y:S01]  /*1b330*/  STL.64 [R1+0x328], R90 ;  /* 0x0003285a01007387 */ /* 0x000fe20000100a00 */
[----:B------:R-:W-:-:S03]  /*1b340*/  IMAD.MOV.U32 R100, RZ, RZ, R37 ;  /* 0x000000ffff647224 */ /* 0x000fc600078e0025 */
        /* <DEDUP_REMOVED lines=8> */
[----:B------:R-:W2:Y:S01]  /*1b3d0*/  LDL.LU R125, [R1+0x394] ;  /* 0x00039400017d7983 */ /* 0x000ea20000300800 */
[----:B------:R-:W-:-:S03]  /*1b3e0*/  IMAD.MOV.U32 R117, RZ, RZ, R122 ;  /* 0x000000ffff757224 */ /* 0x000fc600078e007a */
[----:B------:R-:W3:Y:S01]  /*1b3f0*/  LDL.LU R122, [R1+0x398] ;  /* 0x00039800017a7983 */ /* 0x000ee20000300800 */
[----:B------:R-:W-:-:S03]  /*1b400*/  IMAD.MOV.U32 R116, RZ, RZ, R123 ;  /* 0x000000ffff747224 */ /* 0x000fc600078e007b */
[----:B------:R-:W4:Y:S01]  /*1b410*/  LDL.LU R123, [R1+0x3a0] ;  /* 0x0003a000017b7983 */ /* 0x000f220000300800 */
[----:B------:R-:W-:-:S03]  /*1b420*/  IMAD.MOV.U32 R49, RZ, RZ, R121 ;  /* 0x000000ffff317224 */ /* 0x000fc600078e0079 */
        /* <DEDUP_REMOVED lines=13> */
[----:B------:R-:W1:Y:S04]  /*1b500*/  LDL.LU R52, [R1+0x304] ;  /* 0x0003040001347983 */ /* 0x000e680000300800 */
[----:B------:R-:W4:Y:S04]  /*1b510*/  LDL.LU R53, [R1+0x350] ;  /* 0x0003500001357983 */ /* 0x000f280000300800 */
[----:B------:R-:W4:Y:S04]  /*1b520*/  LDL.LU R38, [R1+0x284] ;  /* 0x0002840001267983 */ /* 0x000f280000300800 */
[----:B------:R-:W4:Y:S01]  /*1b530*/  LDL.LU R39, [R1+0x37c] ;  /* 0x00037c0001277983 */ /* 0x000f220000300800 */
[----:B------:R-:W-:-:S03]  /*1b540*/  IMAD.MOV.U32 R105, RZ, RZ, R2 ;  /* 0x000000ffff697224 */ /* 0x000fc600078e0002 */
[----:B------:R-:W4:Y:S01]  /*1b550*/  LDL.LU R36, [R1+0x23c] ;  /* 0x00023c0001247983 */ /* 0x000f220000300800 */
[----:B------:R-:W-:-:S03]  /*1b560*/  IMAD.MOV.U32 R104, RZ, RZ, R3 ;  /* 0x000000ffff687224 */ /* 0x000fc600078e0003 */
[----:B------:R-:W4:Y:S01]  /*1b570*/  LDL.LU R37, [R1+0x2d0] ;  /* 0x0002d00001257983 */ /* 0x000f220000300800 */
[----:B------:R-:W-:-:S03]  /*1b580*/  IMAD.MOV.U32 R115, RZ, RZ, R124 ;  /* 0x000000ffff737224 */ /* 0x000fc600078e007c */
[----:B------:R-:W4:Y:S01]  /*1b590*/  LDL.LU R2, [R1+0x240] ;  /* 0x0002400001027983 */ /* 0x000f220000300800 */
[----:B------:R-:W-:-:S03]  /*1b5a0*/  IMAD.MOV.U32 R48, RZ, RZ, R119 ;  /* 0x000000ffff307224 */ /* 0x000fc600078e0077 */
[----:B------:R-:W4:Y:S04]  /*1b5b0*/  LDL.LU R3, [R1+0x2d4] ;  /* 0x0002d40001037983 */ /* 0x000f280000300800 */
[----:B------:R-:W4:Y:S04]  /*1b5c0*/  LDL.LU R124, [R1+0x244] ;  /* 0x00024400017c7983 */ /* 0x000f280000300800 */
[----:B------:R-:W4:Y:S04]  /*1b5d0*/  LDL.LU R119, [R1+0x294] ;  /* 0x0002940001777983 */ /* 0x000f280000300800 */
        /* <DEDUP_REMOVED lines=8> */
[----:B--2---:R-:W-:-:S03]  /*1b660*/  IMAD.MOV.U32 R51, RZ, RZ, R125 ;  /* 0x000000ffff337224 */ /* 0x004fc600078e007d */
[----:B------:R-:W2:Y:S01]  /*1b670*/  LDL.LU R125, [R1+0x250] ;  /* 0x00025000017d7983 */ /* 0x000ea20000300800 */
[----:B---3--:R-:W-:-:S03]  /*1b680*/  IMAD.MOV.U32 R50, RZ, RZ, R122 ;  /* 0x000000ffff327224 */ /* 0x008fc600078e007a */
[----:B------:R-:W3:Y:S01]  /*1b690*/  LDL.LU R122, [R1+0x2b8] ;  /* 0x0002b800017a7983 */ /* 0x000ee20000300800 */
[----:B----4-:R-:W-:-:S03]  /*1b6a0*/  IMAD.MOV.U32 R21, RZ, RZ, R123 ;  /* 0x000000ffff157224 */ /* 0x010fc600078e007b */
[----:B------:R-:W4:Y:S01]  /*1b6b0*/  LDL.LU R123, [R1+0x1f4] ;  /* 0x0001f400017b7983 */ /* 0x000f220000300800 */
[----:B------:R-:W-:-:S03]  /*1b6c0*/  IMAD.MOV.U32 R20, RZ, RZ, R121 ;  /* 0x000000ffff147224 */ /* 0x000fc600078e0079 */
[----:B------:R-:W3:Y:S01]  /*1b6d0*/  LDL.LU R121, [R1+0x27c] ;  /* 0x00027c0001797983 */ /* 0x000ee20000300800 */
[----:B------:R-:W-:-:S04]  /*1b6e0*/  LOP3.LUT R23, R23, R22, RZ, 0x3c, !PT ;  /* 0x0000001617177212 */ /* 0x000fc800078e3cff */
[----:B------:R-:W-:Y:S02]  /*1b6f0*/  LOP3.LUT R22, R23, R22, RZ, 0x3c, !PT ;  /* 0x0000001617167212 */ /* 0x000fe400078e3cff */
[----:B------:R-:W-:-:S04]  /*1b700*/  LOP3.LUT R29, R29, R28, RZ, 0x3c, !PT ;  /* 0x0000001c1d1d7212 */ /* 0x000fc800078e3cff */
[----:B------:R-:W-:Y:S02]  /*1b710*/  LOP3.LUT R28, R29, R28, RZ, 0x3c, !PT ;  /* 0x0000001c1d1c7212 */ /* 0x000fe400078e3cff */
[----:B------:R-:W-:Y:S01]  /*1b720*/  LOP3.LUT R55, R55, R54, RZ, 0x3c, !PT ;  /* 0x0000003637377212 */ /* 0x000fe200078e3cff */
[----:B------:R-:W-:Y:S01]  /*1b730*/  STL.64 [R1+0x398], R50 ;  /* 0x0003983201007387 */ /* 0x000fe20000100a00 */
[----:B------:R-:W-:Y:S02]  /*1b740*/  LOP3.LUT R23, R23, R22, RZ, 0x3c, !PT ;  /* 0x0000001617177212 */ /* 0x000fe400078e3cff */
[----:B------:R-:W-:Y:S02]  /*1b750*/  LOP3.LUT R13, R13, R12, RZ, 0x3c, !PT ;  /* 0x0000000c0d0d7212 */ /* 0x000fe400078e3cff */
[----:B------:R-:W-:Y:S02]  /*1b760*/  LOP3.LUT R54, R55, R54, RZ, 0x3c, !PT ;  /* 0x0000003637367212 */ /* 0x000fe400078e3cff */
[----:B------:R-:W-:Y:S01]  /*1b770*/  LOP3.LUT R12, R13, R12, RZ, 0x3c, !PT ;  /* 0x0000000c0d0c7212 */ /* 0x000fe200078e3cff */
[----:B------:R-:W-:Y:S01]  /*1b780*/  STL.64 [R1+0x1570], R50 ;  /* 0x0015703201007387 */ /* 0x000fe20000100a00 */
[----:B------:R-:W-:-:S02]  /*1b790*/  LOP3.LUT R29, R29, R28, RZ, 0x3c, !PT ;  /* 0x0000001c1d1d7212 */ /* 0x000fc400078e3cff */
[----:B------:R-:W-:Y:S01]  /*1b7a0*/  LOP3.LUT R13, R13, R12, RZ, 0x3c, !PT ;  /* 0x0000000c0d0d7212 */ /* 0x000fe200078e3cff */
[----:B------:R-:W-:Y:S01]  /*1b7b0*/  STL.64 [R1+0x3a0], R20 ;  /* 0x0003a01401007387 */ /* 0x000fe20000100a00 */
[----:B------:R-:W-:Y:S01]  /*1b7c0*/  LOP3.LUT R55, R55, R54, RZ, 0x3c, !PT ;  /* 0x0000003637377212 */ /* 0x000fe200078e3cff */
[----:B------:R-:W-:Y:S02]  /*1b7d0*/  IMAD.MOV.U32 R68, RZ, RZ, R31 ;  /* 0x000000ffff447224 */ /* 0x000fe400078e001f */
[----:B------:R-:W-:Y:S01]  /*1b7e0*/  STL.64 [R1+0x1578], R20 ;  /* 0x0015781401007387 */ /* 0x000fe20000100a00 */
[----:B------:R-:W-:Y:S02]  /*1b7f0*/  IMAD.MOV.U32 R69, RZ, RZ, R30 ;  /* 0x000000ffff457224 */ /* 0x000fe400078e001e */
[----:B------:R-:W-:Y:S01]  /*1b800*/  IMAD.MOV.U32 R16, RZ, RZ, R15 ;  /* 0x000000ffff107224 */ /* 0x000fe200078e000f */
[----:B------:R-:W-:Y:S01]  /*1b810*/  STL.64 [R1+0x3a8], R22 ;  /* 0x0003a81601007387 */ /* 0x000fe20000100a00 */
[----:B------:R-:W-:-:S02]  /*1b820*/  IMAD.MOV.U32 R17, RZ, RZ, R14 ;  /* 0x000000ffff117224 */ /* 0x000fc400078e000e */
[----:B-1----:R-:W-:Y:S01]  /*1b830*/  IMAD.MOV.U32 R35, RZ, RZ, R52 ;  /* 0x000000ffff237224 */ /* 0x002fe200078e0034 */
[----:B------:R-:W-:Y:S01]  /*1b840*/  STL.64 [R1+0x3b0], R28 ;  /* 0x0003b01c01007387 */ /* 0x000fe20000100a00 */
[----:B------:R-:W-:-:S03]  /*1b850*/  IMAD.MOV.U32 R34, RZ, RZ, R53 ;  /* 0x000000ffff227224 */ /* 0x000fc600078e0035 */
[----:B------:R0:W-:Y:S04]  /*1b860*/  STL.64 [R1+0x3d8], R12 ;  /* 0x0003d80c01007387 */ /* 0x0001e80000100a00 */
[----:B------:R-:W-:Y:S04]  /*1b870*/  STL.64 [R1+0x3c8], R54 ;  /* 0x0003c83601007387 */ /* 0x000fe80000100a00 */
[----:B------:R-:W-:Y:S01]  /*1b880*/  STL.64 [R1+0x3e0], R68 ;  /* 0x0003e04401007387 */ /* 0x000fe20000100a00 */
[----:B0-----:R-:W-:Y:S02]  /*1b890*/  IMAD.MOV.U32 R12, RZ, RZ, R39 ;  /* 0x000000ffff0c7224 */ /* 0x001fe400078e0027 */
[----:B------:R-:W-:Y:S01]  /*1b8a0*/  IMAD.MOV.U32 R13, RZ, RZ, R38 ;  /* 0x000000ffff0d7224 */ /* 0x000fe200078e0026 */
[----:B------:R-:W-:Y:S01]  /*1b8b0*/  STL.64 [R1+0x3e8], R16 ;  /* 0x0003e81001007387 */ /* 0x000fe20000100a00 */
[----:B------:R-:W-:-:S03]  /*1b8c0*/  IMAD.MOV.U32 R71, RZ, RZ, R36 ;  /* 0x000000ffff477224 */ /* 0x000fc600078e0024 */
[----:B------:R-:W-:Y:S01]  /*1b8d0*/  STL.64 [R1+0x3f0], R34 ;  /* 0x0003f02201007387 */ /* 0x000fe20000100a00 */
[----:B------:R-:W-:-:S03]  /*1b8e0*/  IMAD.MOV.U32 R70, RZ, RZ, R37 ;  /* 0x000000ffff467224 */ /* 0x000fc600078e0025 */
[----:B------:R-:W-:Y:S04]  /*1b8f0*/  STL.64 [R1+0x408], R12 ;  /* 0x0004080c01007387 */ /* 0x000fe80000100a00 */
[----:B------:R-:W4:Y:S04]  /*1b900*/  LDL.LU R39, [R1+0x1cc] ;  /* 0x0001cc0001277983 */ /* 0x000f280000300800 */
[----:B------:R-:W4:Y:S01]  /*1b910*/  LDL.LU R36, [R1+0x204] ;  /* 0x0002040001247983 */ /* 0x000f220000300800 */
[----:B------:R-:W-:-:S03]  /*1b920*/  IMAD.MOV.U32 R84, RZ, RZ, R119 ;  /* 0x000000ffff547224 */ /* 0x000fc600078e0077 */
[----:B------:R-:W4:Y:S04]  /*1b930*/  LDL.LU R37, [R1+0x1d0] ;  /* 0x0001d00001257983 */ /* 0x000f280000300800 */
[----:B------:R-:W4:Y:S01]  /*1b940*/  LDL.LU R119, [R1+0x228] ;  /* 0x0002280001777983 */ /* 0x000f220000300800 */
[----:B------:R-:W-:Y:S02]  /*1b950*/  IMAD.MOV.U32 R82, RZ, RZ, R3 ;  /* 0x000000ffff527224 */ /* 0x000fe400078e0003 */
[----:B------:R-:W-:Y:S02]  /*1b960*/  IMAD.MOV.U32 R83, RZ, RZ, R2 ;  /* 0x000000ffff537224 */ /* 0x000fe400078e0002 */
[----:B------:R-:W-:Y:S01]  /*1b970*/  IMAD.MOV.U32 R85, RZ, RZ, R124 ;  /* 0x000000ffff557224 */ /* 0x000fe200078e007c */
[----:B------:R-:W-:Y:S04]  /*1b980*/  STL.64 [R1+0x418], R70 ;  /* 0x0004184601007387 */ /* 0x000fe80000100a00 */
[----:B------:R-:W-:Y:S04]  /*1b990*/  STL.64 [R1+0x420], R82 ;  /* 0x0004205201007387 */ /* 0x000fe80000100a00 */
[----:B------:R-:W-:Y:S04]  /*1b9a0*/  STL.64 [R1+0x428], R84 ;  /* 0x0004285401007387 */ /* 0x000fe80000100a00 */
        /* <DEDUP_REMOVED lines=17> */
[----:B--2---:R-:W-:-:S03]  /*1bac0*/  IMAD.MOV.U32 R95, RZ, RZ, R125 ;  /* 0x000000ffff5f7224 */ /* 0x004fc600078e007d */
[----:B------:R-:W2:Y:S04]  /*1bad0*/  LDL.LU R125, [R1+0x140] ;  /* 0x00014000017d7983 */ /* 0x000ea80000300800 */
[----:B------:R-:W2:Y:S04]  /*1bae0*/  LDL.LU R2, [R1+0x108] ;  /* 0x0001080001027983 */ /* 0x000ea80000300800 */
[----:B------:R-:W2:Y:S01]  /*1baf0*/  LDL.LU R3, [R1+0x144] ;  /* 0x0001440001037983 */ /* 0x000ea20000300800 */
[----:B---3--:R-:W-:Y:S02]  /*1bb00*/  IMAD.MOV.U32 R94, RZ, RZ, R122 ;  /* 0x000000ffff5e7224 */ /* 0x008fe400078e007a */
[----:B----4-:R-:W-:Y:S01]  /*1bb10*/  IMAD.MOV.U32 R97, RZ, RZ, R123 ;  /* 0x000000ffff617224 */ /* 0x010fe200078e007b */
[----:B------:R-:W3:Y:S01]  /*1bb20*/  LDL.LU R38, [R1+0x10c] ;  /* 0x00010c0001267983 */ /* 0x000ee20000300800 */
[----:B------:R-:W-:-:S03]  /*1bb30*/  IMAD.MOV.U32 R96, RZ, RZ, R121 ;  /* 0x000000ffff607224 */ /* 0x000fc600078e0079 */
[----:B------:R-:W4:Y:S04]  /*1bb40*/  LDL.LU R122, [R1+0x12c] ;  /* 0x00012c00017a7983 */ /* 0x000f280000300800 */
[----:B------:R-:W3:Y:S04]  /*1bb50*/  LDL.LU R123, [R1+0x110] ;  /* 0x00011000017b7983 */ /* 0x000ee80000300800 */
[----:B------:R-:W3:Y:S04]  /*1bb60*/  LDL.LU R121, [R1+0x130] ;  /* 0x0001300001797983 */ /* 0x000ee80000300800 */
        /* <DEDUP_REMOVED lines=10> */
[----:B------:R-:W-:Y:S01]  /*1bc10*/  STL.64 [R1+0x458], R106 ;  /* 0x0004586a01007387 */ /* 0x000fe20000100a00 */
[----:B------:R-:W-:-:S04]  /*1bc20*/  LOP3.LUT R15, R15, R14, RZ, 0x3c, !PT ;  /* 0x0000000e0f0f7212 */ /* 0x000fc800078e3cff */
        /* <DEDUP_REMOVED lines=12> */
[----:B------:R-:W-:Y:S01]  /*1bcf0*/  LOP3.LUT R31, R31, R30, RZ, 0x3c, !PT ;  /* 0x0000001e1f1f7212 */ /* 0x000fe200078e3cff */
[----:B------:R-:W-:Y:S01]  /*1bd00*/  STL.64 [R1+0x460], R18 ;  /* 0x0004601201007387 */ /* 0x000fe20000100a00 */
[----:B------:R-:W-:-:S02]  /*1bd10*/  LOP3.LUT R33, R33, R32, RZ, 0x3c, !PT ;  /* 0x0000002021217212 */ /* 0x000fc400078e3cff */
[----:B------:R-:W-:Y:S02]  /*1bd20*/  LOP3.LUT R30, R31, R30, RZ, 0x3c, !PT ;  /* 0x0000001e1f1e7212 */ /* 0x000fe400078e3cff */
[----:B------:R-:W-:Y:S01]  /*1bd30*/  LOP3.LUT R57, R57, R56, RZ, 0x3c, !PT ;  /* 0x0000003839397212 */ /* 0x000fe200078e3cff */
[----:B------:R-:W-:Y:S01]  /*1bd40*/  STL.64 [R1+0x468], R14 ;  /* 0x0004680e01007387 */ /* 0x000fe20000100a00 */
[----:B------:R-:W-:Y:S02]  /*1bd50*/  LOP3.LUT R43, R43, R42, RZ, 0x3c, !PT ;  /* 0x0000002a2b2b7212 */ /* 0x000fe400078e3cff */
[----:B------:R-:W-:Y:S01]  /*1bd60*/  LOP3.LUT R56, R57, R56, RZ, 0x3c, !PT ;  /* 0x0000003839387212 */ /* 0x000fe200078e3cff */
[----:B------:R-:W-:Y:S01]  /*1bd70*/  STL.64 [R1+0x470], R24 ;  /* 0x0004701801007387 */ /* 0x000fe20000100a00 */
[----:B------:R-:W-:Y:S01]  /*1bd80*/  LOP3.LUT R31, R31, R30, RZ, 0x3c, !PT ;  /* 0x0000001e1f1f7212 */ /* 0x000fe200078e3cff */
[----:B------:R-:W-:Y:S01]  /*1bd90*/  IMAD.MOV.U32 R59, RZ, RZ, R52 ;  /* 0x000000ffff3b7224 */ /* 0x000fe200078e0034 */
[----:B------:R-:W-:Y:S01]  /*1bda0*/  LOP3.LUT R57, R57, R56, RZ, 0x3c, !PT ;  /* 0x0000003839397212 */ /* 0x000fe200078e3cff */
[----:B------:R-:W-:Y:S01]  /*1bdb0*/  STL.64 [R1+0x488], R108 ;  /* 0x0004886c01007387 */ /* 0x000fe20000100a00 */
[----:B------:R-:W-:-:S03]  /*1bdc0*/  IMAD.MOV.U32 R58, RZ, RZ, R53 ;  /* 0x000000ffff3a7224 */ /* 0x000fc600078e0035 */
[----:B------:R-:W-:Y:S04]  /*1bdd0*/  STL.64 [R1+0x498], R32 ;  /* 0x0004982001007387 */ /* 0x000fe80000100a00 */
[----:B------:R-:W-:Y:S04]  /*1bde0*/  STL.64 [R1+0x4a0], R42 ;  /* 0x0004a02a01007387 */ /* 0x000fe80000100a00 */
[----:B------:R-:W-:Y:S04]  /*1bdf0*/  STL.64 [R1+0x4a8], R30 ;  /* 0x0004a81e01007387 */ /* 0x000fe80000100a00 */
[----:B------:R-:W-:Y:S04]  /*1be00*/  STL.64 [R1+0x4b0], R56 ;  /* 0x0004b03801007387 */ /* 0x000fe80000100a00 */
[----:B------:R-:W-:Y:S01]  /*1be10*/  STL.64 [R1+0x4c8], R58 ;  /* 0x0004c83a01007387 */ /* 0x000fe20000100a00 */
[----:B--2---:R-:W-:-:S04]  /*1be20*/  LOP3.LUT R125, R125, R124, RZ, 0x3c, !PT ;  /* 0x0000007c7d7d7212 */ /* 0x004fc800078e3cff */
[----:B------:R-:W-:-:S04]  /*1be30*/  LOP3.LUT R124, R125, R124, RZ, 0x3c, !PT ;  /* 0x0000007c7d7c7212 */ /* 0x000fc800078e3cff */
[----:B------:R-:W-:Y:S02]  /*1be40*/  LOP3.LUT R125, R125, R124, RZ, 0x3c, !PT ;  /* 0x0000007c7d7d7212 */ /* 0x000fe400078e3cff */
[----:B------:R-:W-:-:S03]  /*1be50*/  LOP3.LUT R3, R3, R2, RZ, 0x3c, !PT ;  /* 0x0000000203037212 */ /* 0x000fc600078e3cff */
[----:B------:R-:W-:Y:S01]  /*1be60*/  STL.64 [R1+0x4d8], R124 ;  /* 0x0004d87c01007387 */ /* 0x000fe20000100a00 */
[C---:B------:R-:W-:Y:S01]  /*1be70*/  LOP3.LUT R2, R3.reuse, R2, RZ, 0x3c, !PT ;  /* 0x0000000203027212 */ /* 0x040fe200078e3cff */
[----:B----4-:R-:W-:Y:S02]  /*1be80*/  IMAD.MOV.U32 R74, RZ, RZ, R122 ;  /* 0x000000ffff4a7224 */ /* 0x010fe400078e007a */
[----:B------:R-:W2:Y:S01]  /*1be90*/  LDL.LU R99, [R1+0xd0] ;  /* 0x0000d00001637983 */ /* 0x000ea20000300800 */
[----:B------:R-:W-:Y:S01]  /*1bea0*/  LOP3.LUT R3, R3, R2, RZ, 0x3c, !PT ;  /* 0x0000000203037212 */ /* 0x000fe200078e3cff */
[----:B---3--:R-:W-:Y:S02]  /*1beb0*/  IMAD.MOV.U32 R87, RZ, RZ, R123 ;  /* 0x000000ffff577224 */ /* 0x008fe400078e007b */
[----:B------:R-:W3:Y:S01]  /*1bec0*/  LDL.LU R122, [R1+0xf0] ;  /* 0x0000f000017a7983 */ /* 0x000ee20000300800 */
[----:B------:R-:W-:Y:S02]  /*1bed0*/  IMAD.MOV.U32 R75, RZ, RZ, R38 ;  /* 0x000000ffff4b7224 */ /* 0x000fe400078e0026 */
[----:B------:R-:W-:Y:S01]  /*1bee0*/  IMAD.MOV.U32 R86, RZ, RZ, R121 ;  /* 0x000000ffff567224 */ /* 0x000fe200078e0079 */
[----:B------:R-:W4:Y:S04]  /*1bef0*/  LDL.LU R123, [R1+0xd4] ;  /* 0x0000d400017b7983 */ /* 0x000f280000300800 */
[----:B------:R-:W2:Y:S04]  /*1bf00*/  LDL.LU R121, [R1+0xf4] ;  /* 0x0000f40001797983 */ /* 0x000ea80000300800 */
[----:B------:R-:W-:Y:S04]  /*1bf10*/  STL.64 [R1+0x4e0], R2 ;  /* 0x0004e00201007387 */ /* 0x000fe80000100a00 */
[----:B------:R-:W-:Y:S04]  /*1bf20*/  STL.64 [R1+0x4e8], R74 ;  /* 0x0004e84a01007387 */ /* 0x000fe80000100a00 */
[----:B------:R-:W-:Y:S04]  /*1bf30*/  STL.64 [R1+0x4f0], R86 ;  /* 0x0004f05601007387 */ /* 0x000fe80000100a00 */
[----:B------:R-:W2:Y:S01]  /*1bf40*/  LDL.LU R113, [R1+0xd8] ;  /* 0x0000d80001717983 */ /* 0x000ea20000300800 */
[----:B------:R-:W-:-:S03]  /*1bf50*/  IMAD.MOV.U32 R40, RZ, RZ, R119 ;  /* 0x000000ffff287224 */ /* 0x000fc600078e0077 */
[----:B------:R-:W2:Y:S04]  /*1bf60*/  LDL.LU R119, [R1+0xf8] ;  /* 0x0000f80001777983 */ /* 0x000ea80000300800 */
[----:B------:R-:W2:Y:S04]  /*1bf70*/  LDL.LU R46, [R1+0x90] ;  /* 0x00009000012e7983 */ /* 0x000ea80000300800 */
[----:B------:R-:W2:Y:S04]  /*1bf80*/  LDL.LU R47, [R1+0xc0] ;  /* 0x0000c000012f7983 */ /* 0x000ea80000300800 */
[----:B------:R-:W2:Y:S04]  /*1bf90*/  LDL.LU R52, [R1+0x78] ;  /* 0x0000780001347983 */ /* 0x000ea80000300800 */
[----:B------:R-:W2:Y:S04]  /*1bfa0*/  LDL.LU R53, [R1+0xc8] ;  /* 0x0000c80001357983 */ /* 0x000ea80000300800 */
[----:B------:R-:W2:Y:S01]  /*1bfb0*/  LDL.LU R60, [R1+0x7c] ;  /* 0x00007c00013c7983 */ /* 0x000ea20000300800 */
[----:B------:R-:W-:-:S03]  /*1bfc0*/  IMAD.MOV.U32 R89, RZ, RZ, R39 ;  /* 0x000000ffff597224 */ /* 0x000fc600078e0027 */
        /* <DEDUP_REMOVED lines=19> */
[----:B------:R-:W-:Y:S01]  /*1c100*/  STL.64 [R1+0x508], R88 ;  /* 0x0005085801007387 */ /* 0x000fe20000100a00 */
[----:B---3--:R-:W-:-:S03]  /*1c110*/  IMAD.MOV.U32 R98, RZ, RZ, R122 ;  /* 0x000000ffff627224 */ /* 0x008fc600078e007a */
[----:B------:R-:W3:Y:S01]  /*1c120*/  LDL.LU R122, [R1+0xc] ;  /* 0x00000c00017a7983 */ /* 0x000ee20000300800 */
[----:B----4-:R-:W-:-:S03]  /*1c130*/  IMAD.MOV.U32 R111, RZ, RZ, R123 ;  /* 0x000000ffff6f7224 */ /* 0x010fc600078e007b */
[----:B------:R-:W4:Y:S01]  /*1c140*/  LDL.LU R123, [R1+0x10] ;  /* 0x00001000017b7983 */ /* 0x000f220000300800 */
[----:B--2---:R-:W-:-:S03]  /*1c150*/  IMAD.MOV.U32 R110, RZ, RZ, R121 ;  /* 0x000000ffff6e7224 */ /* 0x004fc600078e0079 */
[----:B------:R-:W2:Y:S04]  /*1c160*/  LDL.LU R121, [R1+0x14] ;  /* 0x0000140001797983 */ /* 0x000ea80000300800 */
[----:B------:R-:W-:Y:S04]  /*1c170*/  STL.64 [R1+0x518], R40 ;  /* 0x0005182801007387 */ /* 0x000fe80000100a00 */
[----:B------:R-:W-:Y:S01]  /*1c180*/  STL.64 [R1+0x520], R98 ;  /* 0x0005206201007387 */ /* 0x000fe20000100a00 */
[----:B------:R-:W-:-:S03]  /*1c190*/  IMAD.MOV.U32 R112, RZ, RZ, R119 ;  /* 0x000000ffff707224 */ /* 0x000fc600078e0077 */
[----:B------:R-:W4:Y:S01]  /*1c1a0*/  LDL.LU R119, [R1+0x18] ;  /* 0x0000180001777983 */ /* 0x000f220000300800 */
[----:B------:R-:W-:Y:S02]  /*1c1b0*/  ISETP.GT.AND P0, PT, R4, RZ, PT ;  /* 0x000000ff0400720c */ /* 0x000fe40003f04270 */
[-C--:B------:R-:W-:Y:S02]  /*1c1c0*/  LOP3.LUT R47, R47, R46.reuse, RZ, 0x3c, !PT ;  /* 0x0000002e2f2f7212 */ /* 0x080fe400078e3cff */
[----:B------:R-:W-:Y:S02]  /*1c1d0*/  PRMT R8, RZ, 0x7610, R8 ;  /* 0x00007610ff087816 */ /* 0x000fe40000000008 */
        /* <DEDUP_REMOVED lines=23> */
[----:B------:R-:W-:-:S02]  /*1c350*/  PRMT R27, RZ, 0x7610, R27 ;  /* 0x00007610ff1b7816 */ /* 0x000fc4000000001b */
[----:B------:R-:W-:Y:S01]  /*1c360*/  LOP3.LUT R90, R91, R90, RZ, 0x3c, !PT ;  /* 0x0000005a5b5a7212 */ /* 0x000fe200078e3cff */
[----:B------:R-:W-:Y:S01]  /*1c370*/  IMAD.MOV.U32 R103, RZ, RZ, R72 ;  /* 0x000000ffff677224 */ /* 0x000fe200078e0048 */
[----:B------:R-:W-:Y:S01]  /*1c380*/  LOP3.LUT R77, R77, R76, RZ, 0x3c, !PT ;  /* 0x0000004c4d4d7212 */ /* 0x000fe200078e3cff */
[----:B------:R-:W-:Y:S01]  /*1c390*/  STL.64 [R1+0x560], R60 ;  /* 0x0005603c01007387 */ /* 0x000fe20000100a00 */
[----:B------:R-:W-:Y:S01]  /*1c3a0*/  LOP3.LUT R79, R79, R78, RZ, 0x3c, !PT ;  /* 0x0000004e4f4f7212 */ /* 0x000fe200078e3cff */
[----:B------:R-:W-:Y:S01]  /*1c3b0*/  IMAD.MOV.U32 R92, RZ, RZ, R45 ;  /* 0x000000ffff5c7224 */ /* 0x000fe200078e002d */
[----:B------:R-:W-:Y:S01]  /*1c3c0*/  LOP3.LUT R91, R91, R90, RZ, 0x3c, !PT ;  /* 0x0000005a5b5b7212 */ /* 0x000fe200078e3cff */
[----:B------:R-:W-:Y:S01]  /*1c3d0*/  STL.64 [R1+0x568], R62 ;  /* 0x0005683e01007387 */ /* 0x000fe20000100a00 */
[----:B------:R-:W-:Y:S01]  /*1c3e0*/  IMAD.MOV.U32 R93, RZ, RZ, R44 ;  /* 0x000000ffff5d7224 */ /* 0x000fe200078e002c */
[----:B------:R-:W-:Y:S01]  /*1c3f0*/  ISETP.GT.AND P4, PT, R4, 0x1, PT ;  /* 0x000000010400780c */ /* 0x000fe20003f84270 */
[----:B------:R-:W-:Y:S01]  /*1c400*/  IMAD.MOV.U32 R102, RZ, RZ, R73 ;  /* 0x000000ffff667224 */ /* 0x000fe200078e0049 */
[----:B------:R-:W-:Y:S01]  /*1c410*/  STL.64 [R1+0x570], R38 ;  /* 0x0005702601007387 */ /* 0x000fe20000100a00 */
[----:B------:R-:W-:-:S02]  /*1c420*/  IMAD.MOV.U32 R105, RZ, RZ, R36 ;  /* 0x000000ffff697224 */ /* 0x000fc400078e0024 */
[----:B------:R-:W-:Y:S01]  /*1c430*/  IMAD.MOV.U32 R104, RZ, RZ, R37 ;  /* 0x000000ffff687224 */ /* 0x000fe200078e0025 */
[----:B------:R-:W-:Y:S01]  /*1c440*/  STL.64 [R1+0x588], R76 ;  /* 0x0005884c01007387 */ /* 0x000fe20000100a00 */
[----:B------:R-:W-:Y:S02]  /*1c450*/  IMAD.MOV.U32 R115, RZ, RZ, R65 ;  /* 0x000000ffff737224 */ /* 0x000fe400078e0041 */
[----:B------:R-:W-:Y:S01]  /*1c460*/  IMAD.MOV.U32 R117, RZ, RZ, R66 ;  /* 0x000000ffff757224 */ /* 0x000fe200078e0042 */
[----:B------:R-:W-:Y:S01]  /*1c470*/  STL.64 [R1+0x598], R78 ;  /* 0x0005984e01007387 */ /* 0x000fe20000100a00 */
[----:B------:R-:W-:-:S03]  /*1c480*/  PRMT R81, RZ, 0x7610, R81 ;  /* 0x00007610ff517816 */ /* 0x000fc60000000051 */
[----:B------:R-:W-:Y:S01]  /*1c490*/  STL.64 [R1+0x5a0], R90 ;  /* 0x0005a05a01007387 */ /* 0x000fe20000100a00 */
[----:B------:R-:W-:-:S03]  /*1c4a0*/  IMAD.MOV.U32 R50, RZ, RZ, R64 ;  /* 0x000000ffff327224 */ /* 0x000fc600078e0040 */
[----:B------:R-:W-:Y:S01]  /*1c4b0*/  STL.64 [R1+0x5a8], R92 ;  /* 0x0005a85c01007387 */ /* 0x000fe20000100a00 */
[----:B------:R-:W-:-:S03]  /*1c4c0*/  IMAD.MOV.U32 R51, RZ, RZ, R5 ;  /* 0x000000ffff337224 */ /* 0x000fc600078e0005 */
[----:B------:R-:W-:Y:S04]  /*1c4d0*/  STL.64 [R1+0x5b0], R102 ;  /* 0x0005b06601007387 */ /* 0x000fe80000100a00 */
[----:B------:R-:W-:Y:S04]  /*1c4e0*/  STL.64 [R1+0x5c8], R104 ;  /* 0x0005c86801007387 */ /* 0x000fe80000100a00 */
[----:B------:R-:W4:Y:S01]  /*1c4f0*/  @P4 LDG.E.U16 R81, desc[UR8][R50.64] ;  /* 0x0000000832514981 */ /* 0x000f22000c1e1500 */
[----:B--2---:R-:W-:Y:S02]  /*1c500*/  IMAD.MOV.U32 R72, RZ, RZ, R121 ;  /* 0x000000ffff487224 */ /* 0x004fe400078e0079 */
[----:B------:R-:W-:-:S02]  /*1c510*/  IMAD.MOV.U32 R121, RZ, RZ, R120 ;  /* 0x000000ffff797224 */ /* 0x000fc400078e0078 */
[----:B------:R-:W-:-:S05]  /*1c520*/  IMAD.MOV.U32 R120, RZ, RZ, R11 ;  /* 0x000000ffff787224 */ /* 0x000fca00078e000b */
[----:B------:R-:W2:Y:S01]  /*1c530*/  @P0 LDG.E.U16 R8, desc[UR8][R120.64] ;  /* 0x0000000878080981 */ /* 0x000ea2000c1e1500 */
[----:B---3--:R-:W-:Y:S02]  /*1c540*/  IMAD.MOV.U32 R114, RZ, RZ, R122 ;  /* 0x000000ffff727224 */ /* 0x008fe400078e007a */
[----:B----4-:R-:W-:-:S03]  /*1c550*/  IMAD.MOV.U32 R116, RZ, RZ, R123 ;  /* 0x000000ffff747224 */ /* 0x010fc600078e007b */
[----:B------:R-:W-:Y:S04]  /*1c560*/  STL.64 [R1+0x5d8], R114 ;  /* 0x0005d87201007387 */ /* 0x000fe80000100a00 */
[----:B------:R-:W-:Y:S04]  /*1c570*/  STL.64 [R1+0x5e0], R116 ;  /* 0x0005e07401007387 */ /* 0x000fe80000100a00 */
[----:B------:R-:W3:Y:S01]  /*1c580*/  LDL R37, [R1+0x940] ;  /* 0x0009400001257983 */ /* 0x000ee20000100800 */
[----:B------:R-:W-:Y:S02]  /*1c590*/  IMAD.MOV.U32 R100, RZ, RZ, R119 ;  /* 0x000000ffff647224 */ /* 0x000fe400078e0077 */
[----:B------:R-:W-:-:S02]  /*1c5a0*/  IMAD.MOV.U32 R119, RZ, RZ, R118 ;  /* 0x000000ffff777224 */ /* 0x000fc400078e0076 */
[----:B------:R-:W-:-:S05]  /*1c5b0*/  IMAD.MOV.U32 R118, RZ, RZ, R10 ;  /* 0x000000ffff767224 */ /* 0x000fca00078e000a */
[----:B------:R-:W4:Y:S01]  /*1c5c0*/  @P0 LDG.E.U16 R27, desc[UR8][R118.64] ;  /* 0x00000008761b0981 */ /* 0x000f22000c1e1500 */
[----:B------:R-:W-:Y:S02]  /*1c5d0*/  IMAD.MOV.U32 R73, RZ, RZ, R67 ;  /* 0x000000ffff497224 */ /* 0x000fe400078e0043 */
[----:B------:R-:W-:Y:S02]  /*1c5e0*/  IMAD.MOV.U32 R101, RZ, RZ, R80 ;  /* 0x000000ffff657224 */ /* 0x000fe400078e0050 */
[----:B------:R-:W4:Y:S01]  /*1c5f0*/  LDL.LU R80, [R1] ;  /* 0x0000000001507983 */ /* 0x000f220000300800 */
[----:B------:R-:W-:-:S03]  /*1c600*/  IMAD.MOV.U32 R48, RZ, RZ, R26 ;  /* 0x000000ffff307224 */ /* 0x000fc600078e001a */
[----:B------:R-:W4:Y:S01]  /*1c610*/  LDL.LU R67, [R1+0x20] ;  /* 0x0000200001437983 */ /* 0x000f220000300800 */
[----:B------:R-:W-:-:S03]  /*1c620*/  IMAD.MOV.U32 R49, RZ, RZ, R7 ;  /* 0x000000ffff317224 */ /* 0x000fc600078e0007 */
[----:B------:R-:W4:Y:S04]  /*1c630*/  LDL R66, [R1+0x930] ;  /* 0x0009300001427983 */ /* 0x000f280000100800 */
[----:B------:R-:W4:Y:S04]  /*1c640*/  LDL R65, [R1+0x92c] ;  /* 0x00092c0001417983 */ /* 0x000f280000100800 */
[----:B------:R-:W4:Y:S01]  /*1c650*/  LDL R44, [R1+0x928] ;  /* 0x00092800012c7983 */ /* 0x000f220000100800 */
[----:B------:R-:W-:-:S03]  /*1c660*/  IMAD.MOV.U32 R20, RZ, RZ, R9 ;  /* 0x000000ffff147224 */ /* 0x000fc600078e0009 */
[----:B------:R-:W-:Y:S01]  /*1c670*/  STL.64 [R1+0x5e8], R72 ;  /* 0x0005e84801007387 */ /* 0x000fe20000100a00 */
[----:B------:R-:W-:-:S03]  /*1c680*/  IMAD.MOV.U32 R21, RZ, RZ, R6 ;  /* 0x000000ffff157224 */ /* 0x000fc600078e0006 */
[----:B------:R-:W4:Y:S04]  /*1c690*/  LDL R36, [R1+0x924] ;  /* 0x0009240001247983 */ /* 0x000f280000100800 */
[----:B------:R-:W-:Y:S04]  /*1c6a0*/  STL.64 [R1+0x5f0], R100 ;  /* 0x0005f06401007387 */ /* 0x000fe80000100a00 */
[----:B------:R-:W4:Y:S04]  /*1c6b0*/  LDL R26, [R1+0x934] ;  /* 0x00093400011a7983 */ /* 0x000f280000100800 */
[----:B------:R-:W4:Y:S04]  /*1c6c0*/  LDL.LU R7, [R1+0x1c] ;  /* 0x00001c0001077983 */ /* 0x000f280000300800 */
[----:B------:R-:W-:Y:S04]  /*1c6d0*/  STL.64 [R1+0x608], R48 ;  /* 0x0006083001007387 */ /* 0x000fe80000100a00 */
[----:B------:R-:W4:Y:S04]  /*1c6e0*/  LDL R64, [R1+0x938] ;  /* 0x0009380001407983 */ /* 0x000f280000100800 */
[----:B------:R-:W-:Y:S04]  /*1c6f0*/  STL.64 [R1+0x618], R50 ;  /* 0x0006183201007387 */ /* 0x000fe80000100a00 */
[----:B------:R-:W-:Y:S04]  /*1c700*/  STL.64 [R1+0x620], R20 ;  /* 0x0006201401007387 */ /* 0x000fe80000100a00 */
[----:B--2---:R0:W-:Y:S04]  /*1c710*/  STL [R1+0x948], R8 ;  /* 0x0009480801007387 */ /* 0x0041e80000100800 */
[----:B0-----:R-:W2:Y:S04]  /*1c720*/  LDL.LU R8, [R1+0x1584] ;  /* 0x0015840001087983 */ /* 0x001ea80000300800 */
[----:B------:R-:W2:Y:S04]  /*1c730*/  LDL R122, [R1+0x920] ;  /* 0x00092000017a7983 */ /* 0x000ea80000100800 */
[----:B------:R-:W-:Y:S04]  /*1c740*/  STL [R1+0xfb0], R120 ;  /* 0x000fb07801007387 */ /* 0x000fe80000100800 */
[----:B------:R-:W-:Y:S04]  /*1c750*/  STL [R1+0x1170], R120 ;  /* 0x0011707801007387 */ /* 0x000fe80000100800 */
[----:B------:R-:W-:Y:S04]  /*1c760*/  STL [R1+0xfac], R121 ;  /* 0x000fac7901007387 */ /* 0x000fe80000100800 */
[----:B------:R0:W-:Y:S04]  /*1c770*/  STL [R1+0x1174], R121 ;  /* 0x0011747901007387 */ /* 0x0001e80000100800 */
[----:B---3--:R-:W3:Y:S04]  /*1c780*/  @P4 LDG.E.U16 R37, desc[UR8][R20.64] ;  /* 0x0000000814254981 */ /* 0x008ee8000c1e1500 */
[----:B0-----:R-:W3:Y:S04]  /*1c790*/  LDL.LU R121, [R1+0x914] ;  /* 0x0009140001797983 */ /* 0x001ee80000300800 */
[----:B----4-:R0:W-:Y:S04]  /*1c7a0*/  STL [R1+0x944], R27 ;  /* 0x0009441b01007387 */ /* 0x0101e80000100800 */
[----:B0-----:R-:W4:Y:S04]  /*1c7b0*/  LDL.LU R27, [R1+0x1580] ;  /* 0x00158000011b7983 */ /* 0x001f280000300800 */
[----:B------:R-:W4:Y:S04]  /*1c7c0*/  LDL R123, [R1+0x91c] ;  /* 0x00091c00017b7983 */ /* 0x000f280000100800 */
[----:B------:R-:W-:Y:S04]  /*1c7d0*/  STL [R1+0xfb8], R118 ;  /* 0x000fb87601007387 */ /* 0x000fe80000100800 */
[----:B------:R0:W-:Y:S04]  /*1c7e0*/  STL [R1+0x1178], R118 ;  /* 0x0011787601007387 */ /* 0x0001e80000100800 */
[----:B0-----:R-:W4:Y:S04]  /*1c7f0*/  LDL.LU R118, [R1+0x918] ;  /* 0x0009180001767983 */ /* 0x001f280000300800 */
[----:B------:R-:W-:Y:S04]  /*1c800*/  STL [R1+0xfb4], R119 ;  /* 0x000fb47701007387 */ /* 0x000fe80000100800 */
[----:B------:R-:W-:Y:S04]  /*1c810*/  STL [R1+0x117c], R119 ;  /* 0x00117c7701007387 */ /* 0x000fe80000100800 */
[----:B------:R-:W4:Y:S04]  /*1c820*/  LDL.LU.64 R20, [R1+0x1578] ;  /* 0x0015780001147983 */ /* 0x000f280000300a00 */
[----:B------:R-:W4:Y:S04]  /*1c830*/  LDL.LU.64 R50, [R1+0x1570] ;  /* 0x0015700001327983 */ /* 0x000f280000300a00 */
[----:B------:R0:W-:Y:S04]  /*1c840*/  STL [R1+0x93c], R81 ;  /* 0x00093c5101007387 */ /* 0x0001e80000100800 */
[----:B0-----:R-:W4:Y:S01]  /*1c850*/  LDL.LU R81, [R1+0x1568] ;  /* 0x0015680001517983 */ /* 0x001f220000300800 */
[----:B------:R-:W-:-:S02]  /*1c860*/  ISETP.GT.AND P5, PT, R4, 0x2, PT ;  /* 0x000000020400780c */ /* 0x000fc40003fa4270 */
[C---:B------:R-:W-:Y:S01]  /*1c870*/  ISETP.GT.AND P6, PT, R4.reuse, 0x3, PT ;  /* 0x000000030400780c */ /* 0x040fe20003fc4270 */
[----:B------:R-:W4:Y:S01]  /*1c880*/  LDL.LU R45, [R1+0x8] ;  /* 0x00000800012d7983 */ /* 0x000f220000300800 */
[----:B------:R-:W-:Y:S01]  /*1c890*/  ISETP.GT.AND P0, PT, R4, 0x4, PT ;  /* 0x000000040400780c */ /* 0x000fe20003f04270 */
[----:B------:R-:W-:-:S08]  /*1c8a0*/  IMAD.MOV.U32 R6, RZ, RZ, R7 ;  /* 0x000000ffff067224 */ /* 0x000fd000078e0007 */
[----:B------:R-:W4:Y:S04]  /*1c8b0*/  @P5 LDG.E.U16 R26, desc[UR8][R48.64] ;  /* 0x00000008301a5981 */ /* 0x000f28000c1e1500 */
[----:B------:R-:W4:Y:S04]  /*1c8c0*/  @P0 LDG.E.U16 R36, desc[UR8][R72.64] ;  /* 0x0000000848240981 */ /* 0x000f28000c1e1500 */
[----:B------:R-:W4:Y:S01]  /*1c8d0*/  @P0 LDG.E.U16 R44, desc[UR8][R100.64] ;  /* 0x00000008642c0981 */ /* 0x000f22000c1e1500 */
[----:B--2---:R-:W-:-:S03]  /*1c8e0*/  IMAD.MOV.U32 R9, RZ, RZ, R8 ;  /* 0x000000ffff097224 */ /* 0x004fc600078e0008 */
[----:B---3--:R0:W-:Y:S04]  /*1c8f0*/  @P4 STL [R1+0x940], R37 ;  /* 0x0009402501004387 */ /* 0x0081e80000100800 */
[----:B0-----:R-:W2:Y:S01]  /*1c900*/  LDL.LU R37, [R1+0x50] ;  /* 0x0000500001257983 */ /* 0x001ea20000300800 */
[----:B----4-:R-:W-:-:S05]  /*1c910*/  IMAD.MOV.U32 R8, RZ, RZ, R27 ;  /* 0x000000ffff087224 */ /* 0x010fca00078e001b */
[----:B------:R0:W-:Y:S04]  /*1c920*/  STL.64 [R1+0x610], R8 ;  /* 0x0006100801007387 */ /* 0x0001e80000100a00 */
[----:B------:R0:W3:Y:S01]  /*1c930*/  @P5 LDG.E.U16 R64, desc[UR8][R8.64] ;  /* 0x0000000808405981 */ /* 0x0000e2000c1e1500 */
[----:B------:R-:W-:Y:S01]  /*1c940*/  IMAD.MOV.U32 R7, RZ, RZ, R81 ;  /* 0x000000ffff077224 */ /* 0x000fe200078e0051 */
[----:B------:R-:W-:Y:S01]  /*1c950*/  ISETP.GT.AND P4, PT, R4, 0x5, PT ;  /* 0x000000050400780c */ /* 0x000fe20003f84270 */
[----:B0-----:R-:W-:Y:S01]  /*1c960*/  IMAD.MOV.U32 R8, RZ, RZ, R67 ;  /* 0x000000ffff087224 */ /* 0x001fe200078e0043 */
[----:B------:R-:W4:Y:S01]  /*1c970*/  LDL.LU.64 R48, [R1+0x1560] ;  /* 0x0015600001307983 */ /* 0x000f220000300a00 */
[----:B------:R-:W-:-:S03]  /*1c980*/  IMAD.MOV.U32 R9, RZ, RZ, R80 ;  /* 0x000000ffff097224 */ /* 0x000fc600078e0050 */
[----:B------:R-:W2:Y:S04]  /*1c990*/  @P6 LDG.E.U16 R65, desc[UR8][R6.64] ;  /* 0x0000000806416981 */ /* 0x000ea8000c1e1500 */
[----:B------:R-:W4:Y:S04]  /*1c9a0*/  @P6 LDG.E.U16 R66, desc[UR8][R8.64] ;  /* 0x0000000808426981 */ /* 0x000f28000c1e1500 */
[----:B------:R-:W-:Y:S04]  /*1c9b0*/  @P5 STL [R1+0x934], R26 ;  /* 0x0009341a01005387 */ /* 0x000fe80000100800 */
[----:B------:R-:W4:Y:S04]  /*1c9c0*/  @P4 LDG.E.U16 R122, desc[UR8][R116.64] ;  /* 0x00000008747a4981 */ /* 0x000f28000c1e1500 */
[----:B------:R0:W4:Y:S04]  /*1c9d0*/  @P4 LDG.E.U16 R123, desc[UR8][R114.64] ;  /* 0x00000008727b4981 */ /* 0x000128000c1e1500 */
[----:B---3--:R-:W-:Y:S04]  /*1c9e0*/  @P5 STL [R1+0x938], R64 ;  /* 0x0009384001005387 */ /* 0x008fe80000100800 */
[----:B------:R-:W-:Y:S04]  /*1c9f0*/  STL.64 [R1+0x600], R8 ;  /* 0x0006000801007387 */ /* 0x000fe80000100a00 */
[----:B------:R-:W-:Y:S04]  /*1ca00*/  STL.64 [R1+0x5f8], R6 ;  /* 0x0005f80601007387 */ /* 0x000fe80000100a00 */
[----:B--2---:R-:W-:Y:S04]  /*1ca10*/  @P6 STL [R1+0x92c], R65 ;  /* 0x00092c4101006387 */ /* 0x004fe80000100800 */
[----:B----4-:R-:W-:Y:S04]  /*1ca20*/  @P6 STL [R1+0x930], R66 ;  /* 0x0009304201006387 */ /* 0x010fe80000100800 */
[----:B------:R-:W2:Y:S04]  /*1ca30*/  LDL.LU R101, [R1+0x44] ;  /* 0x0000440001657983 */ /* 0x000ea80000300800 */
[----:B------:R-:W3:Y:S04]  /*1ca40*/  LDL.LU R72, [R1+0x64] ;  /* 0x0000640001487983 */ /* 0x000ee80000300800 */
[----:B------:R-:W4:Y:S04]  /*1ca50*/  LDL.LU R73, [R1+0x48] ;  /* 0x0000480001497983 */ /* 0x000f280000300800 */
[----:B------:R1:W-:Y:S04]  /*1ca60*/  @P0 STL [R1+0x924], R36 ;  /* 0x0009242401000387 */ /* 0x0003e80000100800 */
[----:B-1----:R-:W2:Y:S04]  /*1ca70*/  LDL.LU R36, [R1+0x68] ;  /* 0x0000680001247983 */ /* 0x002ea80000300800 */
[----:B------:R-:W-:Y:S04]  /*1ca80*/  @P0 STL [R1+0x928], R44 ;  /* 0x0009282c01000387 */ /* 0x000fe80000100800 */
[----:B------:R-:W2:Y:S04]  /*1ca90*/  LDL.LU.64 R116, [R1+0x1558] ;  /* 0x0015580001747983 */ /* 0x000ea80000300a00 */
[----:B------:R-:W2:Y:S04]  /*1caa0*/  LDL R27, [R1+0xc38] ;  /* 0x000c3800011b7983 */ /* 0x000ea80000100800 */
[----:B------:R-:W2:Y:S04]  /*1cab0*/  LDL R81, [R1+0xc3c] ;  /* 0x000c3c0001517983 */ /* 0x000ea80000100800 */
[----:B------:R-:W2:Y:S04]  /*1cac0*/  LDL R9, [R1+0x90c] ;  /* 0x00090c0001097983 */ /* 0x000ea80000100800 */
[----:B------:R-:W2:Y:S04]  /*1cad0*/  LDL R8, [R1+0x910] ;  /* 0x0009100001087983 */ /* 0x000ea80000100800 */
[----:B------:R-:W2:Y:S04]  /*1cae0*/  LDL R64, [R1+0x904] ;  /* 0x0009040001407983 */ /* 0x000ea80000100800 */
[----:B------:R-:W2:Y:S01]  /*1caf0*/  LDL R6, [R1+0x908] ;  /* 0x0009080001067983 */ /* 0x000ea20000100800 */
[C---:B------:R-:W-:Y:S01]  /*1cb00*/  ISETP.GT.AND P5, PT, R4.reuse, 0x6, PT ;  /* 0x000000060400780c */ /* 0x040fe20003fa4270 */
[----:B0-----:R-:W-:Y:S01]  /*1cb10*/  IMAD.MOV.U32 R114, RZ, RZ, R37 ;  /* 0x000000ffff727224 */ /* 0x001fe200078e0025 */
[C---:B------:R-:W-:Y:S01]  /*1cb20*/  ISETP.GT.AND P6, PT, R4.reuse, 0x7, PT ;  /* 0x000000070400780c */ /* 0x040fe20003fc4270 */
[----:B------:R-:W-:Y:S01]  /*1cb30*/  IMAD.MOV.U32 R115, RZ, RZ, R45 ;  /* 0x000000ffff737224 */ /* 0x000fe200078e002d */
[----:B------:R-:W2:Y:S01]  /*1cb40*/  LDL.LU R26, [R1+0x58] ;  /* 0x00005800011a7983 */ /* 0x000ea20000300800 */
[----:B------:R-:W-:-:S03]  /*1cb50*/  ISETP.GT.AND P0, PT, R4, 0x8, PT ;  /* 0x000000080400780c */ /* 0x000fc60003f04270 */
[----:B------:R-:W2:Y:S04]  /*1cb60*/  LDL.LU R7, [R1+0x6c] ;  /* 0x00006c0001077983 */ /* 0x000ea80000300800 */
[----:B------:R-:W2:Y:S04]  /*1cb70*/  LDL R80, [R1+0x900] ;  /* 0x0009000001507983 */ /* 0x000ea80000100800 */
[----:B------:R-:W2:Y:S04]  /*1cb80*/  LDL R67, [R1+0x8fc] ;  /* 0x0008fc0001437983 */ /* 0x000ea80000100800 */
[----:B------:R0:W-:Y:S04]  /*1cb90*/  @P4 STL [R1+0x920], R122 ;  /* 0x0009207a01004387 */ /* 0x0001e80000100800 */
[----:B------:R-:W2:Y:S04]  /*1cba0*/  @P5 LDG.E.U16 R118, desc[UR8][R114.64] ;  /* 0x0000000872765981 */ /* 0x000ea8000c1e1500 */
[----:B------:R4:W2:Y:S04]  /*1cbb0*/  @P5 LDG.E.U16 R121, desc[UR8][R104.64] ;  /* 0x0000000868795981 */ /* 0x0008a8000c1e1500 */
[----:B0-----:R-:W2:Y:S04]  /*1cbc0*/  LDL.LU R122, [R1+0x88] ;  /* 0x00008800017a7983 */ /* 0x001ea80000300800 */
[----:B------:R0:W-:Y:S01]  /*1cbd0*/  @P4 STL [R1+0x91c], R123 ;  /* 0x00091c7b01004387 */ /* 0x0001e20000100800 */
[----:B------:R-:W-:-:S03]  /*1cbe0*/  ISETP.GT.AND P4, PT, R4, 0x9, PT ;  /* 0x000000090400780c */ /* 0x000fc60003f84270 */
[----:B0-----:R-:W2:Y:S04]  /*1cbf0*/  LDL.LU R123, [R1+0xa4] ;  /* 0x0000a400017b7983 */ /* 0x001ea80000300800 */
[----:B------:R-:W2:Y:S04]  /*1cc00*/  LDL.LU R66, [R1+0x8c] ;  /* 0x00008c0001427983 */ /* 0x000ea80000300800 */
[----:B------:R-:W2:Y:S04]  /*1cc10*/  LDL.LU R65, [R1+0xb8] ;  /* 0x0000b80001417983 */ /* 0x000ea80000300800 */
[----:B------:R-:W2:Y:S01]  /*1cc20*/  LDL R44, [R1+0x8f8] ;  /* 0x0008f800012c7983 */ /* 0x000ea20000100800 */
[----:B---3--:R-:W-:-:S02]  /*1cc30*/  IMAD.MOV.U32 R100, RZ, RZ, R72 ;  /* 0x000000ffff647224 */ /* 0x008fc400078e0048 */
[----:B----4-:R-:W-:Y:S02]  /*1cc40*/  IMAD.MOV.U32 R105, RZ, RZ, R73 ;  /* 0x000000ffff697224 */ /* 0x010fe400078e0049 */
[----:B--2---:R-:W-:Y:S01]  /*1cc50*/  IMAD.MOV.U32 R104, RZ, RZ, R36 ;  /* 0x000000ffff687224 */ /* 0x004fe200078e0024 */
[----:B------:R-:W2:Y:S04]  /*1cc60*/  @P6 LDG.E.U16 R27, desc[UR8][R100.64] ;  /* 0x00000008641b6981 */ /* 0x000ea8000c1e1500 */
[----:B------:R-:W3:Y:S04]  /*1cc70*/  @P6 LDG.E.U16 R81, desc[UR8][R104.64] ;  /* 0x0000000868516981 */ /* 0x000ee8000c1e1500 */
[----:B------:R-:W4:Y:S04]  /*1cc80*/  @P0 LDG.E.U16 R9, desc[UR8][R92.64] ;  /* 0x000000085c090981 */ /* 0x000f28000c1e1500 */
[----:B------:R-:W4:Y:S04]  /*1cc90*/  @P0 LDG.E.U16 R8, desc[UR8][R102.64] ;  /* 0x0000000866080981 */ /* 0x000f28000c1e1500 */
[----:B------:R-:W4:Y:S04]  /*1cca0*/  @P4 LDG.E.U16 R64, desc[UR8][R78.64] ;  /* 0x000000084e404981 */ /* 0x000f28000c1e1500 */
[----:B------:R-:W4:Y:S04]  /*1ccb0*/  @P4 LDG.E.U16 R6, desc[UR8][R90.64] ;  /* 0x000000085a064981 */ /* 0x000f28000c1e1500 */
[----:B------:R0:W-:Y:S04]  /*1ccc0*/  STL.64 [R1+0x5d0], R114 ;  /* 0x0005d07201007387 */ /* 0x0001e80000100a00 */
[----:B------:R-:W4:Y:S04]  /*1ccd0*/  LDL R45, [R1+0x8f4] ;  /* 0x0008f400012d7983 */ /* 0x000f280000100800 */
[----:B------:R-:W4:Y:S04]  /*1cce0*/  LDL R37, [R1+0x8f0] ;  /* 0x0008f00001257983 */ /* 0x000f280000100800 */
[----:B------:R-:W4:Y:S04]  /*1ccf0*/  LDL.LU R120, [R1+0x8e0] ;  /* 0x0008e00001787983 */ /* 0x000f280000300800 */
[----:B0-----:R-:W4:Y:S04]  /*1cd00*/  LDL.LU.64 R114, [R1+0x1550] ;  /* 0x0015500001727983 */ /* 0x001f280000300a00 */
[----:B------:R-:W-:Y:S04]  /*1cd10*/  STL [R1+0x1184], R118 ;  /* 0x0011847601007387 */ /* 0x000fe80000100800 */
[----:B------:R-:W-:Y:S04]  /*1cd20*/  STL [R1+0x1180], R121 ;  /* 0x0011807901007387 */ /* 0x000fe80000100800 */
[----:B------:R-:W4:Y:S04]  /*1cd30*/  LDL R72, [R1+0x8ec] ;  /* 0x0008ec0001487983 */ /* 0x000f280000100800 */
[----:B------:R-:W4:Y:S04]  /*1cd40*/  LDL R73, [R1+0x8e8] ;  /* 0x0008e80001497983 */ /* 0x000f280000100800 */
[----:B------:R-:W-:Y:S04]  /*1cd50*/  STL.64 [R1+0x5b8], R100 ;  /* 0x0005b86401007387 */ /* 0x000fe80000100a00 */
[----:B------:R-:W4:Y:S04]  /*1cd60*/  LDL R36, [R1+0x8e4] ;  /* 0x0008e40001247983 */ /* 0x000f280000100800 */
[----:B------:R0:W-:Y:S01]  /*1cd70*/  STL.64 [R1+0x5c0], R104 ;  /* 0x0005c06801007387 */ /* 0x0001e20000100a00 */
[----:B------:R-:W-:-:S03]  /*1cd80*/  ISETP.GT.AND P5, PT, R4, 0xa, PT ;  /* 0x0000000a0400780c */ /* 0x000fc60003fa4270 */
[----:B0-----:R-:W4:Y:S04]  /*1cd90*/  LDL.LU.64 R104, [R1+0x1548] ;  /* 0x0015480001687983 */ /* 0x001f280000300a00 */
[----:B------:R-:W4:Y:S06]  /*1cda0*/  LDL.LU.64 R100, [R1+0x1540] ;  /* 0x0015400001647983 */ /* 0x000f2c0000300a00 */
[----:B------:R-:W4:Y:S04]  /*1cdb0*/  @P5 LDG.E.U16 R67, desc[UR8][R76.64] ;  /* 0x000000084c435981 */ /* 0x000f28000c1e1500 */
[----:B--2---:R-:W-:Y:S04]  /*1cdc0*/  @P6 STL [R1+0xc38], R27 ;  /* 0x000c381b01006387 */ /* 0x004fe80000100800 */
[----:B---3--:R-:W-:Y:S04]  /*1cdd0*/  @P6 STL [R1+0xc3c], R81 ;  /* 0x000c3c5101006387 */ /* 0x008fe80000100800 */
[----:B------:R-:W2:Y:S04]  /*1cde0*/  LDL.LU.64 R102, [R1+0x1538] ;  /* 0x0015380001667983 */ /* 0x000ea80000300a00 */
[----:B------:R-:W3:Y:S04]  /*1cdf0*/  LDL.LU.64 R92, [R1+0x1530] ;  /* 0x00153000015c7983 */ /* 0x000ee80000300a00 */
[----:B----4-:R-:W-:Y:S04]  /*1ce00*/  @P0 STL [R1+0x90c], R9 ;  /* 0x00090c0901000387 */ /* 0x010fe80000100800 */
[----:B------:R-:W-:Y:S04]  /*1ce10*/  @P0 STL [R1+0x910], R8 ;  /* 0x0009100801000387 */ /* 0x000fe80000100800 */
[----:B------:R-:W4:Y:S04]  /*1ce20*/  LDL.LU.64 R90, [R1+0x1528] ;  /* 0x00152800015a7983 */ /* 0x000f280000300a00 */
[----:B------:R-:W2:Y:S04]  /*1ce30*/  LDL.LU.64 R78, [R1+0x1520] ;  /* 0x00152000014e7983 */ /* 0x000ea80000300a00 */
[----:B------:R-:W-:Y:S04]  /*1ce40*/  @P4 STL [R1+0x904], R64 ;  /* 0x0009044001004387 */ /* 0x000fe80000100800 */
[----:B------:R0:W-:Y:S02]  /*1ce50*/  @P4 STL [R1+0x908], R6 ;  /* 0x0009080601004387 */ /* 0x0001e40000100800 */
[----:B0-----:R-:W-:-:S02]  /*1ce60*/  IMAD.MOV.U32 R6, RZ, RZ, R7 ;  /* 0x000000ffff067224 */ /* 0x001fc400078e0007 */
[----:B------:R-:W-:-:S05]  /*1ce70*/  IMAD.MOV.U32 R7, RZ, RZ, R26 ;  /* 0x000000ffff077224 */ /* 0x000fca00078e001a */
[----:B------:R0:W2:Y:S01]  /*1ce80*/  @P5 LDG.E.U16 R80, desc[UR8][R6.64] ;  /* 0x0000000806505981 */ /* 0x0000a2000c1e1500 */
[C---:B------:R-:W-:Y:S02]  /*1ce90*/  ISETP.GT.AND P6, PT, R4.reuse, 0xb, PT ;  /* 0x0000000b0400780c */ /* 0x040fe40003fc4270 */
[----:B------:R-:W-:Y:S01]  /*1cea0*/  ISETP.GT.AND P0, PT, R4, 0xc, PT ;  /* 0x0000000c0400780c */ /* 0x000fe20003f04270 */
[----:B------:R0:W-:Y:S01]  /*1ceb0*/  STL.64 [R1+0x590], R6 ;  /* 0x0005900601007387 */ /* 0x0001e20000100a00 */
[----:B------:R-:W-:Y:S02]  /*1cec0*/  IMAD.MOV.U32 R8, RZ, RZ, R65 ;  /* 0x000000ffff087224 */ /* 0x000fe400078e0041 */
[----:B------:R-:W-:Y:S01]  /*1ced0*/  IMAD.MOV.U32 R9, RZ, RZ, R66 ;  /* 0x000000ffff097224 */ /* 0x000fe200078e0042 */
[----:B------:R-:W3:Y:S06]  /*1cee0*/  LDL.LU.64 R76, [R1+0x1518] ;  /* 0x00151800014c7983 */ /* 0x000eec0000300a00 */
[----:B------:R-:W3:Y:S01]  /*1cef0*/  @P6 LDG.E.U16 R44, desc[UR8][R8.64] ;  /* 0x00000008082c6981 */ /* 0x000ee2000c1e1500 */
[----:B0-----:R-:W-:-:S02]  /*1cf00*/  IMAD.MOV.U32 R6, RZ, RZ, R123 ;  /* 0x000000ffff067224 */ /* 0x001fc400078e007b */
[----:B------:R-:W-:Y:S01]  /*1cf10*/  IMAD.MOV.U32 R7, RZ, RZ, R122 ;  /* 0x000000ffff077224 */ /* 0x000fe200078e007a */
[----:B------:R-:W3:Y:S04]  /*1cf20*/  @P0 LDG.E.U16 R37, desc[UR8][R38.64] ;  /* 0x0000000826250981 */ /* 0x000ee8000c1e1500 */
[----:B------:R-:W3:Y:S01]  /*1cf30*/  @P6 LDG.E.U16 R45, desc[UR8][R6.64] ;  /* 0x00000008062d6981 */ /* 0x000ee2000c1e1500 */
[----:B------:R-:W-:-:S03]  /*1cf40*/  ISETP.GT.AND P4, PT, R4, 0xd, PT ;  /* 0x0000000d0400780c */ /* 0x000fc60003f84270 */
[----:B------:R-:W4:Y:S04]  /*1cf50*/  @P0 LDG.E.U16 R72, desc[UR8][R62.64] ;  /* 0x000000083e480981 */ /* 0x000f28000c1e1500 */
[----:B------:R-:W-:Y:S06]  /*1cf60*/  @P5 STL [R1+0x8fc], R67 ;  /* 0x0008fc4301005387 */ /* 0x000fec0000100800 */
[----:B------:R-:W4:Y:S04]  /*1cf70*/  @P4 LDG.E.U16 R36, desc[UR8][R52.64] ;  /* 0x0000000834244981 */ /* 0x000f28000c1e1500 */
[----:B------:R-:W4:Y:S04]  /*1cf80*/  @P4 LDG.E.U16 R73, desc[UR8][R60.64] ;  /* 0x000000083c494981 */ /* 0x000f28000c1e1500 */
[----:B--2---:R-:W-:Y:S04]  /*1cf90*/  @P5 STL [R1+0x900], R80 ;  /* 0x0009005001005387 */ /* 0x004fe80000100800 */
[----:B------:R-:W2:Y:S04]  /*1cfa0*/  LDL.LU R122, [R1+0x94] ;  /* 0x00009400017a7983 */ /* 0x000ea80000300800 */
[----:B------:R-:W2:Y:S04]  /*1cfb0*/  LDL.LU R123, [R1+0xc4] ;  /* 0x0000c400017b7983 */ /* 0x000ea80000300800 */
[----:B------:R-:W-:Y:S04]  /*1cfc0*/  STL.64 [R1+0x578], R6 ;  /* 0x0005780601007387 */ /* 0x000fe80000100a00 */
[----:B------:R-:W-:Y:S04]  /*1cfd0*/  STL.64 [R1+0x580], R8 ;  /* 0x0005800801007387 */ /* 0x000fe80000100a00 */
[----:B---3--:R-:W-:Y:S04]  /*1cfe0*/  @P6 STL [R1+0x8f4], R45 ;  /* 0x0008f42d01006387 */ /* 0x008fe80000100800 */
[----:B------:R0:W-:Y:S04]  /*1cff0*/  @P6 STL [R1+0x8f8], R44 ;  /* 0x0008f82c01006387 */ /* 0x0001e80000100800 */
[----:B------:R-:W3:Y:S04]  /*1d000*/  LDL.LU R38, [R1+0xdc] ;  /* 0x0000dc0001267983 */ /* 0x000ee80000300800 */
[----:B------:R-:W3:Y:S04]  /*1d010*/  LDL.LU R39, [R1+0xfc] ;  /* 0x0000fc0001277983 */ /* 0x000ee80000300800 */
[----:B0-----:R-:W3:Y:S04]  /*1d020*/  LDL.LU R44, [R1+0xe0] ;  /* 0x0000e000012c7983 */ /* 0x001ee80000300800 */
[----:B------:R-:W3:Y:S04]  /*1d030*/  LDL.LU R45, [R1+0x100] ;  /* 0x00010000012d7983 */ /* 0x000ee80000300800 */
[----:B------:R-:W3:Y:S04]  /*1d040*/  LDL R65, [R1+0xc34] ;  /* 0x000c340001417983 */ /* 0x000ee80000100800 */
[----:B------:R0:W-:Y:S01]  /*1d050*/  @P0 STL [R1+0x8f0], R37 ;  /* 0x0008f02501000387 */ /* 0x0001e20000100800 */
[----:B------:R-:W-:-:S03]  /*1d060*/  ISETP.GT.AND P5, PT, R4, 0xe, PT ;  /* 0x0000000e0400780c */ /* 0x000fc60003fa4270 */
[----:B0-----:R-:W3:Y:S04]  /*1d070*/  LDL R37, [R1+0xc30] ;  /* 0x000c300001257983 */ /* 0x001ee80000100800 */
[----:B------:R-:W3:Y:S04]  /*1d080*/  LDL.LU.64 R62, [R1+0x1510] ;  /* 0x00151000013e7983 */ /* 0x000ee80000300a00 */
[----:B----4-:R0:W-:Y:S04]  /*1d090*/  @P0 STL [R1+0x8ec], R72 ;  /* 0x0008ec4801000387 */ /* 0x0101e80000100800 */
[----:B------:R-:W4:Y:S04]  /*1d0a0*/  LDL.LU.64 R60, [R1+0x1508] ;  /* 0x00150800013c7983 */ /* 0x000f280000300a00 */
[----:B------:R-:W4:Y:S04]  /*1d0b0*/  LDL R81, [R1+0x8d8] ;  /* 0x0008d80001517983 */ /* 0x000f280000100800 */
[----:B------:R-:W4:Y:S04]  /*1d0c0*/  LDL R27, [R1+0x8d4] ;  /* 0x0008d400011b7983 */ /* 0x000f280000100800 */
[----:B------:R-:W4:Y:S04]  /*1d0d0*/  LDL R8, [R1+0x8d0] ;  /* 0x0008d00001087983 */ /* 0x000f280000100800 */
[----:B------:R-:W4:Y:S04]  /*1d0e0*/  LDL R9, [R1+0x8cc] ;  /* 0x0008cc0001097983 */ /* 0x000f280000100800 */
[----:B------:R-:W4:Y:S04]  /*1d0f0*/  LDL.LU R6, [R1+0xe8] ;  /* 0x0000e80001067983 */ /* 0x000f280000300800 */
[----:B------:R-:W4:Y:S04]  /*1d100*/  LDL.LU R64, [R1+0x120] ;  /* 0x0001200001407983 */ /* 0x000f280000300800 */
[----:B------:R-:W4:Y:S04]  /*1d110*/  LDL R26, [R1+0x8c8] ;  /* 0x0008c800011a7983 */ /* 0x000f280000100800 */
[----:B------:R-:W4:Y:S04]  /*1d120*/  LDL R7, [R1+0x8c4] ;  /* 0x0008c40001077983 */ /* 0x000f280000100800 */
[----:B------:R-:W4:Y:S04]  /*1d130*/  LDL.LU R80, [R1+0x114] ;  /* 0x0001140001507983 */ /* 0x000f280000300800 */
[----:B------:R-:W4:Y:S04]  /*1d140*/  LDL.LU R67, [R1+0x134] ;  /* 0x0001340001437983 */ /* 0x000f280000300800 */
[----:B------:R-:W4:Y:S04]  /*1d150*/  LDL.LU R66, [R1+0x118] ;  /* 0x0001180001427983 */ /* 0x000f280000300800 */
[----:B0-----:R-:W4:Y:S04]  /*1d160*/  LDL.LU R72, [R1+0x138] ;  /* 0x0001380001487983 */ /* 0x001f280000300800 */
[----:B------:R-:W4:Y:S04]  /*1d170*/  LDL R52, [R1+0x8c0] ;  /* 0x0008c00001347983 */ /* 0x000f280000100800 */
[----:B------:R0:W-:Y:S04]  /*1d180*/  @P4 STL [R1+0x8e4], R36 ;  /* 0x0008e42401004387 */ /* 0x0001e80000100800 */
[----:B0-----:R-:W4:Y:S04]  /*1d190*/  LDL R36, [R1+0x8bc] ;  /* 0x0008bc0001247983 */ /* 0x001f280000100800 */
[----:B------:R-:W-:Y:S01]  /*1d1a0*/  @P4 STL [R1+0x8e8], R73 ;  /* 0x0008e84901004387 */ /* 0x000fe20000100800 */
[----:B--2---:R-:W-:-:S04]  /*1d1b0*/  LOP3.LUT R123, R123, R122, RZ, 0x3c, !PT ;  /* 0x0000007a7b7b7212 */ /* 0x004fc800078e3cff */
[----:B------:R-:W-:-:S04]  /*1d1c0*/  LOP3.LUT R122, R123, R122, RZ, 0x3c, !PT ;  /* 0x0000007a7b7a7212 */ /* 0x000fc800078e3cff */
[----:B------:R-:W-:-:S05]  /*1d1d0*/  LOP3.LUT R123, R123, R122, RZ, 0x3c, !PT ;  /* 0x0000007a7b7b7212 */ /* 0x000fca00078e3cff */
[----:B------:R0:W-:Y:S04]  /*1d1e0*/  STL.64 [R1+0x550], R122 ;  /* 0x0005507a01007387 */ /* 0x0001e80000100a00 */
[----:B------:R-:W2:Y:S04]  /*1d1f0*/  @P5 LDG.E.U16 R120, desc[UR8][R122.64] ;  /* 0x000000087a785981 */ /* 0x000ea8000c1e1500 */
[----:B0-----:R-:W2:Y:S01]  /*1d200*/  LDL.LU.64 R122, [R1+0x1500] ;  /* 0x00150000017a7983 */ /* 0x001ea20000300a00 */
[----:B------:R-:W-:Y:S02]  /*1d210*/  ISETP.GT.AND P6, PT, R4, 0xf, PT ;  /* 0x0000000f0400780c */ /* 0x000fe40003fc4270 */
[----:B---3--:R-:W-:Y:S01]  /*1d220*/  LOP3.LUT R39, R39, R38, RZ, 0x3c, !PT ;  /* 0x0000002627277212 */ /* 0x008fe200078e3cff */
[----:B------:R-:W3:Y:S01]  /*1d230*/  LDL R73, [R1+0x8b8] ;  /* 0x0008b80001497983 */ /* 0x000ee20000100800 */
[----:B------:R-:W-:-:S04]  /*1d240*/  LOP3.LUT R45, R45, R44, RZ, 0x3c, !PT ;  /* 0x0000002c2d2d7212 */ /* 0x000fc800078e3cff */
[----:B------:R-:W-:Y:S02]  /*1d250*/  LOP3.LUT R44, R45, R44, RZ, 0x3c, !PT ;  /* 0x0000002c2d2c7212 */ /* 0x000fe400078e3cff */
[C---:B------:R-:W-:Y:S02]  /*1d260*/  ISETP.GT.AND P0, PT, R4.reuse, 0x10, PT ;  /* 0x000000100400780c */ /* 0x040fe40003f04270 */
[----:B------:R-:W-:Y:S02]  /*1d270*/  LOP3.LUT R38, R39, R38, RZ, 0x3c, !PT ;  /* 0x0000002627267212 */ /* 0x000fe400078e3cff */
[----:B------:R-:W-:Y:S02]  /*1d280*/  LOP3.LUT R45, R45, R44, RZ, 0x3c, !PT ;  /* 0x0000002c2d2d7212 */ /* 0x000fe400078e3cff */
[C---:B------:R-:W-:Y:S02]  /*1d290*/  ISETP.GT.AND P4, PT, R4.reuse, 0x11, PT ;  /* 0x000000110400780c */ /* 0x040fe40003f84270 */
[----:B------:R-:W-:Y:S01]  /*1d2a0*/  LOP3.LUT R39, R39, R38, RZ, 0x3c, !PT ;  /* 0x0000002627277212 */ /* 0x000fe200078e3cff */
[----:B------:R-:W3:Y:S04]  /*1d2b0*/  @P6 LDG.E.U16 R65, desc[UR8][R44.64] ;  /* 0x000000082c416981 */ /* 0x000ee8000c1e1500 */
[----:B------:R-:W3:Y:S04]  /*1d2c0*/  @P6 LDG.E.U16 R37, desc[UR8][R38.64] ;  /* 0x0000000826256981 */ /* 0x000ee8000c1e1500 */
[----:B----4-:R-:W4:Y:S04]  /*1d2d0*/  @P0 LDG.E.U16 R81, desc[UR8][R112.64] ;  /* 0x0000000870510981 */ /* 0x010f28000c1e1500 */
[----:B------:R-:W3:Y:S04]  /*1d2e0*/  @P0 LDG.E.U16 R27, desc[UR8][R110.64] ;  /* 0x000000086e1b0981 */ /* 0x000ee8000c1e1500 */
[----:B------:R-:W3:Y:S04]  /*1d2f0*/  @P4 LDG.E.U16 R8, desc[UR8][R98.64] ;  /* 0x0000000862084981 */ /* 0x000ee8000c1e1500 */
[----:B------:R-:W3:Y:S04]  /*1d300*/  @P4 LDG.E.U16 R9, desc[UR8][R40.64] ;  /* 0x0000000828094981 */ /* 0x000ee8000c1e1500 */
[----:B--2---:R-:W2:Y:S01]  /*1d310*/  @P5 LDG.E.U16 R123, desc[UR8][R46.64] ;  /* 0x000000082e7b5981 */ /* 0x004ea2000c1e1500 */
[----:B------:R-:W-:-:S13]  /*1d320*/  ISETP.GT.AND P5, PT, R4, 0x12, PT ;  /* 0x000000120400780c */ /* 0x000fda0003fa4270 */
[----:B------:R-:W3:Y:S04]  /*1d330*/  @P5 LDG.E.U16 R7, desc[UR8][R88.64] ;  /* 0x0000000858075981 */ /* 0x000ee8000c1e1500 */
[----:B------:R-:W-:Y:S04]  /*1d340*/  STL [R1+0x1188], R120 ;  /* 0x0011887801007387 */ /* 0x000fe80000100800 */
[----:B------:R-:W3:Y:S04]  /*1d350*/  LDL.LU.64 R46, [R1+0x14f8] ;  /* 0x0014f800012e7983 */ /* 0x000ee80000300a00 */
[----:B--2---:R-:W-:Y:S04]  /*1d360*/  STL [R1+0x118c], R123 ;  /* 0x00118c7b01007387 */ /* 0x004fe80000100800 */
[----:B------:R-:W2:Y:S04]  /*1d370*/  LDL R53, [R1+0x8b4] ;  /* 0x0008b40001357983 */ /* 0x000ea80000100800 */
[----:B------:R0:W-:Y:S04]  /*1d380*/  STL.64 [R1+0x540], R44 ;  /* 0x0005402c01007387 */ /* 0x0001e80000100a00 */
[----:B0-----:R-:W2:Y:S04]  /*1d390*/  LDL.LU.64 R44, [R1+0x14f0] ;  /* 0x0014f000012c7983 */ /* 0x001ea80000300a00 */
[----:B------:R0:W-:Y:S04]  /*1d3a0*/  STL.64 [R1+0x538], R38 ;  /* 0x0005382601007387 */ /* 0x0001e80000100a00 */
[----:B---3--:R1:W-:Y:S04]  /*1d3b0*/  @P6 STL [R1+0xc34], R65 ;  /* 0x000c344101006387 */ /* 0x0083e80000100800 */
[----:B0-----:R-:W3:Y:S04]  /*1d3c0*/  LDL R38, [R1+0x8ac] ;  /* 0x0008ac0001267983 */ /* 0x001ee80000100800 */
[----:B-1----:R-:W3:Y:S04]  /*1d3d0*/  LDL R65, [R1+0x8b0] ;  /* 0x0008b00001417983 */ /* 0x002ee80000100800 */
[----:B------:R-:W3:Y:S04]  /*1d3e0*/  LDL.LU R39, [R1+0x128] ;  /* 0x0001280001277983 */ /* 0x000ee80000300800 */
[----:B------:R0:W-:Y:S01]  /*1d3f0*/  @P6 STL [R1+0xc30], R37 ;  /* 0x000c302501006387 */ /* 0x0001e20000100800 */
[----:B------:R-:W-:-:S03]  /*1d400*/  ISETP.GT.AND P6, PT, R4, 0x13, PT ;  /* 0x000000130400780c */ /* 0x000fc60003fc4270 */
[----:B0-----:R-:W3:Y:S04]  /*1d410*/  LDL.LU R37, [R1+0x13c] ;  /* 0x00013c0001257983 */ /* 0x001ee80000300800 */
[----:B------:R-:W3:Y:S04]  /*1d420*/  LDL.LU.64 R112, [R1+0x14e8] ;  /* 0x0014e80001707983 */ /* 0x000ee80000300a00 */
[----:B------:R-:W3:Y:S04]  /*1d430*/  LDL.LU.64 R110, [R1+0x14e0] ;  /* 0x0014e000016e7983 */ /* 0x000ee80000300a00 */
[----:B------:R-:W-:Y:S04]  /*1d440*/  @P0 STL [R1+0x8d4], R27 ;  /* 0x0008d41b01000387 */ /* 0x000fe80000100800 */
[----:B----4-:R-:W-:Y:S04]  /*1d450*/  @P0 STL [R1+0x8d8], R81 ;  /* 0x0008d85101000387 */ /* 0x010fe80000100800 */
[----:B------:R-:W4:Y:S04]  /*1d460*/  LDL.LU.64 R98, [R1+0x14d8] ;  /* 0x0014d80001627983 */ /* 0x000f280000300a00 */
[----:B------:R-:W4:Y:S04]  /*1d470*/  LDL.LU.64 R40, [R1+0x14d0] ;  /* 0x0014d00001287983 */ /* 0x000f280000300a00 */
[----:B------:R0:W-:Y:S04]  /*1d480*/  @P4 STL [R1+0x8cc], R9 ;  /* 0x0008cc0901004387 */ /* 0x0001e80000100800 */
[----:B------:R1:W-:Y:S01]  /*1d490*/  @P4 STL [R1+0x8d0], R8 ;  /* 0x0008d00801004387 */ /* 0x0003e20000100800 */
[----:B------:R-:W-:Y:S01]  /*1d4a0*/  ISETP.GT.AND P0, PT, R4, 0x14, PT ;  /* 0x000000140400780c */ /* 0x000fe20003f04270 */
[----:B0-----:R-:W-:-:S02]  /*1d4b0*/  IMAD.MOV.U32 R9, RZ, RZ, R6 ;  /* 0x000000ffff097224 */ /* 0x001fc400078e0006 */
[----:B-1----:R-:W-:Y:S02]  /*1d4c0*/  IMAD.MOV.U32 R8, RZ, RZ, R64 ;  /* 0x000000ffff087224 */ /* 0x002fe400078e0040 */
[----:B------:R-:W-:-:S08]  /*1d4d0*/  IMAD.MOV.U32 R6, RZ, RZ, R67 ;  /* 0x000000ffff067224 */ /* 0x000fd000078e0043 */
[----:B------:R-:W4:Y:S04]  /*1d4e0*/  @P0 LDG.E.U16 R73, desc[UR8][R86.64] ;  /* 0x0000000856490981 */ /* 0x000f28000c1e1500 */
[----:B------:R0:W-:Y:S04]  /*1d4f0*/  STL.64 [R1+0x510], R8 ;  /* 0x0005100801007387 */ /* 0x0001e80000100a00 */
[----:B------:R0:W4:Y:S04]  /*1d500*/  @P5 LDG.E.U16 R26, desc[UR8][R8.64] ;  /* 0x00000008081a5981 */ /* 0x000128000c1e1500 */
[----:B------:R-:W4:Y:S04]  /*1d510*/  LDL.LU.64 R88, [R1+0x14c8] ;  /* 0x0014c80001587983 */ /* 0x000f280000300a00 */
[----:B------:R1:W-:Y:S01]  /*1d520*/  @P5 STL [R1+0x8c4], R7 ;  /* 0x0008c40701005387 */ /* 0x0003e20000100800 */
[----:B0-----:R-:W-:-:S02]  /*1d530*/  IMAD.MOV.U32 R8, RZ, RZ, R72 ;  /* 0x000000ffff087224 */ /* 0x001fc400078e0048 */
[----:B------:R-:W-:-:S05]  /*1d540*/  IMAD.MOV.U32 R9, RZ, RZ, R66 ;  /* 0x000000ffff097224 */ /* 0x000fca00078e0042 */
[----:B------:R-:W4:Y:S01]  /*1d550*/  @P6 LDG.E.U16 R52, desc[UR8][R8.64] ;  /* 0x0000000808346981 */ /* 0x000f22000c1e1500 */
[----:B-1----:R-:W-:-:S05]  /*1d560*/  IMAD.MOV.U32 R7, RZ, RZ, R80 ;  /* 0x000000ffff077224 */ /* 0x002fca00078e0050 */
[----:B------:R-:W4:Y:S04]  /*1d570*/  @P6 LDG.E.U16 R36, desc[UR8][R6.64] ;  /* 0x0000000806246981 */ /* 0x000f28000c1e1500 */
[----:B--2---:R-:W2:Y:S01]  /*1d580*/  @P0 LDG.E.U16 R53, desc[UR8][R74.64] ;  /* 0x000000084a350981 */ /* 0x004ea2000c1e1500 */
[----:B------:R-:W-:-:S13]  /*1d590*/  ISETP.GT.AND P4, PT, R4, 0x15, PT ;  /* 0x000000150400780c */ /* 0x000fda0003f84270 */
[----:B---3--:R-:W3:Y:S04]  /*1d5a0*/  @P4 LDG.E.U16 R38, desc[UR8][R124.64] ;  /* 0x000000087c264981 */ /* 0x008ee8000c1e1500 */
[----:B------:R-:W3:Y:S04]  /*1d5b0*/  @P4 LDG.E.U16 R65, desc[UR8][R2.64] ;  /* 0x0000000802414981 */ /* 0x000ee8000c1e1500 */
[----:B----4-:R-:W-:Y:S04]  /*1d5c0*/  @P5 STL [R1+0x8c8], R26 ;  /* 0x0008c81a01005387 */ /* 0x010fe80000100800 */
[----:B------:R-:W-:Y:S04]  /*1d5d0*/  STL.64 [R1+0x500], R8 ;  /* 0x0005000801007387 */ /* 0x000fe80000100a00 */
[----:B------:R-:W-:Y:S04]  /*1d5e0*/  STL.64 [R1+0x4f8], R6 ;  /* 0x0004f80601007387 */ /* 0x000fe80000100a00 */
[----:B------:R0:W-:Y:S04]  /*1d5f0*/  @P6 STL [R1+0x8c0], R52 ;  /* 0x0008c03401006387 */ /* 0x0001e80000100800 */
[----:B0-----:R-:W4:Y:S04]  /*1d600*/  LDL.LU R52, [R1+0x160] ;  /* 0x0001600001347983 */ /* 0x001f280000300800 */
[----:B------:R0:W-:Y:S04]  /*1d610*/  @P6 STL [R1+0x8bc], R36 ;  /* 0x0008bc2401006387 */ /* 0x0001e80000100800 */
[----:B0-----:R-:W4:Y:S04]  /*1d620*/  LDL.LU R36, [R1+0x1a4] ;  /* 0x0001a40001247983 */ /* 0x001f280000300800 */
[----:B------:R-:W4:Y:S04]  /*1d630*/  LDL.LU.64 R86, [R1+0x14c0] ;  /* 0x0014c00001567983 */ /* 0x000f280000300a00 */
[----:B------:R-:W4:Y:S04]  /*1d640*/  LDL.LU R72, [R1+0x164] ;  /* 0x0001640001487983 */ /* 0x000f280000300800 */
[----:B------:R0:W-:Y:S04]  /*1d650*/  @P0 STL [R1+0x8b8], R73 ;  /* 0x0008b84901000387 */ /* 0x0001e80000100800 */
[----:B0-----:R-:W4:Y:S04]  /*1d660*/  LDL.LU R73, [R1+0x1b8] ;  /* 0x0001b80001497983 */ /* 0x001f280000300800 */
[----:B------:R-:W4:Y:S04]  /*1d670*/  LDL R81, [R1+0xc2c] ;  /* 0x000c2c0001517983 */ /* 0x000f280000100800 */
[----:B------:R-:W4:Y:S04]  /*1d680*/  LDL R27, [R1+0xc28] ;  /* 0x000c2800011b7983 */ /* 0x000f280000100800 */
[----:B------:R-:W4:Y:S04]  /*1d690*/  LDL.LU.64 R74, [R1+0x14b8] ;  /* 0x0014b800014a7983 */ /* 0x000f280000300a00 */
[----:B------:R-:W4:Y:S04]  /*1d6a0*/  LDL R26, [R1+0x8a0] ;  /* 0x0008a000011a7983 */ /* 0x000f280000100800 */
[----:B--2---:R0:W-:Y:S04]  /*1d6b0*/  @P0 STL [R1+0x8b4], R53 ;  /* 0x0008b43501000387 */ /* 0x0041e80000100800 */
[----:B0-----:R-:W2:Y:S04]  /*1d6c0*/  LDL R53, [R1+0x89c] ;  /* 0x00089c0001357983 */ /* 0x001ea80000100800 */
[----:B------:R-:W2:Y:S04]  /*1d6d0*/  LDL.LU.64 R2, [R1+0x14b0] ;  /* 0x0014b00001027983 */ /* 0x000ea80000300a00 */
[----:B------:R-:W2:Y:S01]  /*1d6e0*/  LDL.LU.64 R124, [R1+0x14a8] ;  /* 0x0014a800017c7983 */ /* 0x000ea20000300a00 */
[----:B------:R-:W-:Y:S01]  /*1d6f0*/  ISETP.GT.AND P5, PT, R4, 0x16, PT ;  /* 0x000000160400780c */ /* 0x000fe20003fa4270 */
[----:B------:R-:W-:-:S02]  /*1d700*/  IMAD.MOV.U32 R6, RZ, RZ, R37 ;  /* 0x000000ffff067224 */ /* 0x000fc400078e0025 */
[----:B------:R-:W-:Y:S01]  /*1d710*/  IMAD.MOV.U32 R7, RZ, RZ, R39 ;  /* 0x000000ffff077224 */ /* 0x000fe200078e0027 */
[----:B---3--:R-:W-:Y:S04]  /*1d720*/  @P4 STL [R1+0x8ac], R38 ;  /* 0x0008ac2601004387 */ /* 0x008fe80000100800 */
[----:B------:R0:W-:Y:S04]  /*1d730*/  @P4 STL [R1+0x8b0], R65 ;  /* 0x0008b04101004387 */ /* 0x0001e80000100800 */
[----:B------:R-:W3:Y:S04]  /*1d740*/  LDL R9, [R1+0x894] ;  /* 0x0008940001097983 */ /* 0x000ee80000100800 */
[----:B------:R-:W3:Y:S01]  /*1d750*/  LDL R8, [R1+0x898] ;  /* 0x0008980001087983 */ /* 0x000ee20000100800 */
[----:B------:R-:W-:-:S02]  /*1d760*/  ISETP.GT.AND P6, PT, R4, 0x17, PT ;  /* 0x000000170400780c */ /* 0x000fc40003fc4270 */
[----:B------:R-:W-:Y:S01]  /*1d770*/  ISETP.GT.AND P0, PT, R4, 0x18, PT ;  /* 0x000000180400780c */ /* 0x000fe20003f04270 */
[----:B------:R-:W3:Y:S01]  /*1d780*/  LDL.LU R80, [R1+0x18c] ;  /* 0x00018c0001507983 */ /* 0x000ee20000300800 */
[----:B----4-:R-:W-:-:S04]  /*1d790*/  LOP3.LUT R73, R73, R72, RZ, 0x3c, !PT ;  /* 0x0000004849497212 */ /* 0x010fc800078e3cff */
[----:B------:R-:W-:-:S04]  /*1d7a0*/  LOP3.LUT R72, R73, R72, RZ, 0x3c, !PT ;  /* 0x0000004849487212 */ /* 0x000fc800078e3cff */
[----:B------:R-:W-:-:S05]  /*1d7b0*/  LOP3.LUT R73, R73, R72, RZ, 0x3c, !PT ;  /* 0x0000004849497212 */ /* 0x000fca00078e3cff */
[----:B------:R-:W4:Y:S04]  /*1d7c0*/  @P6 LDG.E.U16 R81, desc[UR8][R72.64] ;  /* 0x0000000848516981 */ /* 0x000f28000c1e1500 */
[----:B------:R-:W4:Y:S04]  /*1d7d0*/  @P0 LDG.E.U16 R26, desc[UR8][R56.64] ;  /* 0x00000008381a0981 */ /* 0x000f28000c1e1500 */
[----:B--2---:R1:W2:Y:S04]  /*1d7e0*/  @P5 LDG.E.U16 R3, desc[UR8][R58.64] ;  /* 0x000000083a035981 */ /* 0x0042a8000c1e1500 */
[----:B------:R-:W2:Y:S01]  /*1d7f0*/  @P5 LDG.E.U16 R125, desc[UR8][R6.64] ;  /* 0x00000008067d5981 */ /* 0x000ea2000c1e1500 */
[----:B------:R-:W-:-:S03]  /*1d800*/  ISETP.GT.AND P4, PT, R4, 0x19, PT ;  /* 0x000000190400780c */ /* 0x000fc60003f84270 */
[----:B------:R-:W4:Y:S01]  /*1d810*/  @P0 LDG.E.U16 R53, desc[UR8][R30.64] ;  /* 0x000000081e350981 */ /* 0x000f22000c1e1500 */
[----:B-1----:R-:W-:Y:S02]  /*1d820*/  IMAD.MOV.U32 R58, RZ, RZ, R36 ;  /* 0x000000ffff3a7224 */ /* 0x002fe400078e0024 */
[----:B------:R-:W-:-:S05]  /*1d830*/  IMAD.MOV.U32 R59, RZ, RZ, R52 ;  /* 0x000000ffff3b7224 */ /* 0x000fca00078e0034 */
[----:B------:R-:W4:Y:S04]  /*1d840*/  @P6 LDG.E.U16 R27, desc[UR8][R58.64] ;  /* 0x000000083a1b6981 */ /* 0x000f28000c1e1500 */
[----:B------:R1:W-:Y:S04]  /*1d850*/  STL.64 [R1+0x4d0], R6 ;  /* 0x0004d00601007387 */ /* 0x0003e80000100a00 */
[----:B------:R-:W4:Y:S04]  /*1d860*/  LDL.LU R67, [R1+0x1c4] ;  /* 0x0001c40001437983 */ /* 0x000f280000300800 */
[----:B0-----:R-:W4:Y:S04]  /*1d870*/  LDL R65, [R1+0x890] ;  /* 0x0008900001417983 */ /* 0x001f280000100800 */
[----:B------:R-:W4:Y:S04]  /*1d880*/  LDL R38, [R1+0x88c] ;  /* 0x00088c0001267983 */ /* 0x000f280000100800 */
[----:B---3--:R-:W3:Y:S04]  /*1d890*/  @P4 LDG.E.U16 R9, desc[UR8][R32.64] ;  /* 0x0000000820094981 */ /* 0x008ee8000c1e1500 */
[----:B------:R-:W3:Y:S04]  /*1d8a0*/  @P4 LDG.E.U16 R8, desc[UR8][R42.64] ;  /* 0x000000082a084981 */ /* 0x000ee8000c1e1500 */
[----:B--2---:R-:W-:Y:S04]  /*1d8b0*/  STL [R1+0x1190], R125 ;  /* 0x0011907d01007387 */ /* 0x004fe80000100800 */
[----:B-1----:R-:W2:Y:S04]  /*1d8c0*/  LDL.LU R6, [R1+0x1ec] ;  /* 0x0001ec0001067983 */ /* 0x002ea80000300800 */
[----:B------:R-:W2:Y:S04]  /*1d8d0*/  LDL.LU R7, [R1+0x234] ;  /* 0x0002340001077983 */ /* 0x000ea80000300800 */
[----:B------:R-:W2:Y:S04]  /*1d8e0*/  LDL.LU R64, [R1+0x1f0] ;  /* 0x0001f00001407983 */ /* 0x000ea80000300800 */
[----:B------:R-:W2:Y:S04]  /*1d8f0*/  LDL.LU R66, [R1+0x238] ;  /* 0x0002380001427983 */ /* 0x000ea80000300800 */
[----:B------:R-:W2:Y:S04]  /*1d900*/  LDL R39, [R1+0x888] ;  /* 0x0008880001277983 */ /* 0x000ea80000100800 */
[----:B------:R-:W2:Y:S04]  /*1d910*/  LDL R37, [R1+0x884] ;  /* 0x0008840001257983 */ /* 0x000ea80000100800 */
[----:B------:R-:W-:Y:S04]  /*1d920*/  STL [R1+0x1194], R3 ;  /* 0x0011940301007387 */ /* 0x000fe80000100800 */
[----:B------:R-:W2:Y:S04]  /*1d930*/  LDL R52, [R1+0x880] ;  /* 0x0008800001347983 */ /* 0x000ea80000100800 */
[----:B------:R-:W2:Y:S04]  /*1d940*/  LDL R36, [R1+0x87c] ;  /* 0x00087c0001247983 */ /* 0x000ea80000100800 */
[----:B------:R-:W-:Y:S04]  /*1d950*/  STL.64 [R1+0x4b8], R58 ;  /* 0x0004b83a01007387 */ /* 0x000fe80000100a00 */
[----:B------:R0:W-:Y:S04]  /*1d960*/  STL.64 [R1+0x4c0], R72 ;  /* 0x0004c04801007387 */ /* 0x0001e80000100a00 */
[----:B0-----:R-:W2:Y:S04]  /*1d970*/  LDL.LU.64 R72, [R1+0x14a0] ;  /* 0x0014a00001487983 */ /* 0x001ea80000300a00 */
[----:B------:R-:W2:Y:S04]  /*1d980*/  LDL.LU.64 R58, [R1+0x1498] ;  /* 0x00149800013a7983 */ /* 0x000ea80000300a00 */
[----:B----4-:R-:W-:Y:S04]  /*1d990*/  @P6 STL [R1+0xc28], R27 ;  /* 0x000c281b01006387 */ /* 0x010fe80000100800 */
[----:B------:R-:W-:Y:S04]  /*1d9a0*/  @P6 STL [R1+0xc2c], R81 ;  /* 0x000c2c5101006387 */ /* 0x000fe80000100800 */
[----:B------:R-:W4:Y:S04]  /*1d9b0*/  LDL.LU.64 R56, [R1+0x1490] ;  /* 0x0014900001387983 */ /* 0x000f280000300a00 */
[----:B------:R0:W-:Y:S04]  /*1d9c0*/  @P0 STL [R1+0x8a0], R26 ;  /* 0x0008a01a01000387 */ /* 0x0001e80000100800 */
[----:B------:R-:W4:Y:S04]  /*1d9d0*/  LDL R30, [R1+0x874] ;  /* 0x00087400011e7983 */ /* 0x000f280000100800 */
[----:B0-----:R-:W4:Y:S01]  /*1d9e0*/  LDL R26, [R1+0x878] ;  /* 0x00087800011a7983 */ /* 0x001f220000100800 */
[----:B------:R-:W-:-:S03]  /*1d9f0*/  ISETP.GT.AND P5, PT, R4, 0x1a, PT ;  /* 0x0000001a0400780c */ /* 0x000fc60003fa4270 */
[----:B------:R-:W4:Y:S04]  /*1da00*/  LDL.LU R31, [R1+0x200] ;  /* 0x00020000011f7983 */ /* 0x000f280000300800 */
[----:B------:R0:W-:Y:S01]  /*1da10*/  @P0 STL [R1+0x89c], R53 ;  /* 0x00089c3501000387 */ /* 0x0001e20000100800 */
[----:B------:R-:W-:-:S05]  /*1da20*/  ISETP.GT.AND P6, PT, R4, 0x1b, PT ;  /* 0x0000001b0400780c */ /* 0x000fca0003fc4270 */
[----:B------:R-:W4:Y:S04]  /*1da30*/  @P5 LDG.E.U16 R38, desc[UR8][R108.64] ;  /* 0x000000086c265981 */ /* 0x000f28000c1e1500 */
[----:B0-----:R-:W4:Y:S04]  /*1da40*/  LDL.LU R53, [R1+0x280] ;  /* 0x0002800001357983 */ /* 0x001f280000300800 */
[----:B------:R-:W4:Y:S04]  /*1da50*/  LDL.LU.64 R42, [R1+0x1488] ;  /* 0x00148800012a7983 */ /* 0x000f280000300a00 */
[----:B------:R-:W4:Y:S04]  /*1da60*/  LDL.LU.64 R32, [R1+0x1480] ;  /* 0x0014800001207983 */ /* 0x000f280000300a00 */
[----:B---3--:R0:W-:Y:S04]  /*1da70*/  @P4 STL [R1+0x894], R9 ;  /* 0x0008940901004387 */ /* 0x0081e80000100800 */
[----:B------:R1:W-:Y:S01]  /*1da80*/  @P4 STL [R1+0x898], R8 ;  /* 0x0008980801004387 */ /* 0x0003e20000100800 */
[----:B0-----:R-:W-:-:S02]  /*1da90*/  IMAD.MOV.U32 R9, RZ, RZ, R80 ;  /* 0x000000ffff097224 */ /* 0x001fc400078e0050 */
[----:B-1----:R-:W-:-:S05]  /*1daa0*/  IMAD.MOV.U32 R8, RZ, RZ, R67 ;  /* 0x000000ffff087224 */ /* 0x002fca00078e0043 */
[----:B------:R0:W-:Y:S04]  /*1dab0*/  STL.64 [R1+0x490], R8 ;  /* 0x0004900801007387 */ /* 0x0001e80000100a00 */
[----:B------:R0:W3:Y:S01]  /*1dac0*/  @P5 LDG.E.U16 R65, desc[UR8][R8.64] ;  /* 0x0000000808415981 */ /* 0x0000e2000c1e1500 */
[C---:B------:R-:W-:Y:S02]  /*1dad0*/  ISETP.GT.AND P0, PT, R4.reuse, 0x1c, PT ;  /* 0x0000001c0400780c */ /* 0x040fe40003f04270 */
[----:B------:R-:W-:Y:S01]  /*1dae0*/  ISETP.GT.AND P4, PT, R4, 0x1d, PT ;  /* 0x0000001d0400780c */ /* 0x000fe20003f84270 */
[----:B------:R-:W3:Y:S04]  /*1daf0*/  LDL.LU.64 R108, [R1+0x1478] ;  /* 0x00147800016c7983 */ /* 0x000ee80000300a00 */
[----:B------:R-:W3:Y:S04]  /*1db00*/  LDL.LU R80, [R1+0x254] ;  /* 0x0002540001507983 */ /* 0x000ee80000300800 */
[----:B------:R-:W3:Y:S01]  /*1db10*/  LDL.LU R67, [R1+0x2bc] ;  /* 0x0002bc0001437983 */ /* 0x000ee20000300800 */
[----:B--2---:R-:W-:-:S04]  /*1db20*/  LOP3.LUT R7, R7, R6, RZ, 0x3c, !PT ;  /* 0x0000000607077212 */ /* 0x004fc800078e3cff */
[C---:B------:R-:W-:Y:S01]  /*1db30*/  LOP3.LUT R6, R7.reuse, R6, RZ, 0x3c, !PT ;  /* 0x0000000607067212 */ /* 0x040fe200078e3cff */
[----:B0-----:R-:W-:Y:S02]  /*1db40*/  IMAD.MOV.U32 R9, RZ, RZ, R64 ;  /* 0x000000ffff097224 */ /* 0x001fe400078e0040 */
[----:B------:R-:W-:Y:S01]  /*1db50*/  IMAD.MOV.U32 R8, RZ, RZ, R66 ;  /* 0x000000ffff087224 */ /* 0x000fe200078e0042 */
[----:B------:R-:W-:-:S04]  /*1db60*/  LOP3.LUT R7, R7, R6, RZ, 0x3c, !PT ;  /* 0x0000000607077212 */ /* 0x000fc800078e3cff */
[----:B------:R0:W2:Y:S04]  /*1db70*/  @P6 LDG.E.U16 R39, desc[UR8][R8.64] ;  /* 0x0000000808276981 */ /* 0x0000a8000c1e1500 */
[----:B------:R-:W2:Y:S04]  /*1db80*/  @P6 LDG.E.U16 R37, desc[UR8][R6.64] ;  /* 0x0000000806256981 */ /* 0x000ea8000c1e1500 */
[----:B------:R-:W2:Y:S04]  /*1db90*/  @P0 LDG.E.U16 R52, desc[UR8][R24.64] ;  /* 0x0000000818340981 */ /* 0x000ea8000c1e1500 */
[----:B------:R-:W2:Y:S04]  /*1dba0*/  @P0 LDG.E.U16 R36, desc[UR8][R14.64] ;  /* 0x000000080e240981 */ /* 0x000ea8000c1e1500 */
[----:B----4-:R-:W4:Y:S04]  /*1dbb0*/  @P4 LDG.E.U16 R30, desc[UR8][R106.64] ;  /* 0x000000086a1e4981 */ /* 0x010f28000c1e1500 */
[----:B------:R-:W4:Y:S04]  /*1dbc0*/  @P4 LDG.E.U16 R26, desc[UR8][R18.64] ;  /* 0x00000008121a4981 */ /* 0x000f28000c1e1500 */
[----:B---3--:R1:W-:Y:S04]  /*1dbd0*/  @P5 STL [R1+0x890], R65 ;  /* 0x0008904101005387 */ /* 0x0083e80000100800 */
[----:B-1----:R-:W3:Y:S04]  /*1dbe0*/  LDL.LU R65, [R1+0x278] ;  /* 0x0002780001417983 */ /* 0x002ee80000300800 */
[----:B------:R1:W-:Y:S01]  /*1dbf0*/  @P5 STL [R1+0x88c], R38 ;  /* 0x00088c2601005387 */ /* 0x0003e20000100800 */
[----:B------:R-:W-:-:S03]  /*1dc00*/  ISETP.GT.AND P5, PT, R4, 0x1e, PT ;  /* 0x0000001e0400780c */ /* 0x000fc60003fa4270 */
[----:B-1----:R-:W3:Y:S04]  /*1dc10*/  LDL.LU R38, [R1+0x2c0] ;  /* 0x0002c00001267983 */ /* 0x002ee80000300800 */
[----:B------:R0:W-:Y:S06]  /*1dc20*/  STL.64 [R1+0x480], R8 ;  /* 0x0004800801007387 */ /* 0x0001ec0000100a00 */
[----:B------:R-:W3:Y:S01]  /*1dc30*/  @P5 LDG.E.U16 R124, desc[UR8][R96.64] ;  /* 0x00000008607c5981 */ /* 0x000ee2000c1e1500 */
[----:B0-----:R-:W-:-:S02]  /*1dc40*/  IMAD.MOV.U32 R8, RZ, RZ, R53 ;  /* 0x000000ffff087224 */ /* 0x001fc400078e0035 */
[----:B------:R-:W-:-:S05]  /*1dc50*/  IMAD.MOV.U32 R9, RZ, RZ, R31 ;  /* 0x000000ffff097224 */ /* 0x000fca00078e001f */
[----:B------:R0:W3:Y:S04]  /*1dc60*/  @P5 LDG.E.U16 R122, desc[UR8][R8.64] ;  /* 0x00000008087a5981 */ /* 0x0000e8000c1e1500 */
[----:B--2---:R1:W-:Y:S04]  /*1dc70*/  @P6 STL [R1+0x888], R39 ;  /* 0x0008882701006387 */ /* 0x0043e80000100800 */
[----:B-1----:R-:W2:Y:S04]  /*1dc80*/  LDL R39, [R1+0xc24] ;  /* 0x000c240001277983 */ /* 0x002ea80000100800 */
[----:B------:R-:W-:Y:S04]  /*1dc90*/  STL.64 [R1+0x478], R6 ;  /* 0x0004780601007387 */ /* 0x000fe80000100a00 */
[----:B------:R1:W-:Y:S04]  /*1dca0*/  @P6 STL [R1+0x884], R37 ;  /* 0x0008842501006387 */ /* 0x0003e80000100800 */
[----:B-1----:R-:W2:Y:S04]  /*1dcb0*/  LDL R37, [R1+0xc20] ;  /* 0x000c200001257983 */ /* 0x002ea80000100800 */
[----:B------:R-:W2:Y:S04]  /*1dcc0*/  LDL.LU.64 R24, [R1+0x1470] ;  /* 0x0014700001187983 */ /* 0x000ea80000300a00 */
[----:B------:R-:W2:Y:S04]  /*1dcd0*/  LDL R66, [R1+0x86c] ;  /* 0x00086c0001427983 */ /* 0x000ea80000100800 */
[----:B------:R-:W2:Y:S04]  /*1dce0*/  LDL R7, [R1+0x870] ;  /* 0x0008700001077983 */ /* 0x000ea80000100800 */
[----:B------:R-:W2:Y:S04]  /*1dcf0*/  LDL R15, [R1+0x864] ;  /* 0x00086400010f7983 */ /* 0x000ea80000100800 */
[----:B------:R-:W2:Y:S04]  /*1dd00*/  LDL R14, [R1+0x868] ;  /* 0x00086800010e7983 */ /* 0x000ea80000100800 */
[----:B------:R1:W-:Y:S04]  /*1dd10*/  @P0 STL [R1+0x880], R52 ;  /* 0x0008803401000387 */ /* 0x0003e80000100800 */
[----:B-1----:R-:W2:Y:S04]  /*1dd20*/  LDL.LU R52, [R1+0x290] ;  /* 0x0002900001347983 */ /* 0x002ea80000300800 */
[----:B------:R1:W-:Y:S04]  /*1dd30*/  @P0 STL [R1+0x87c], R36 ;  /* 0x00087c2401000387 */ /* 0x0003e80000100800 */
[----:B-1----:R-:W2:Y:S04]  /*1dd40*/  LDL.LU R36, [R1+0x2c4] ;  /* 0x0002c40001247983 */ /* 0x002ea80000300800 */
[----:B------:R-:W2:Y:S04]  /*1dd50*/  LDL.LU.64 R18, [R1+0x1468] ;  /* 0x0014680001127983 */ /* 0x000ea80000300a00 */
[----:B------:R-:W2:Y:S04]  /*1dd60*/  LDL.LU.64 R106, [R1+0x1460] ;  /* 0x00146000016a7983 */ /* 0x000ea80000300a00 */
[----:B----4-:R1:W-:Y:S04]  /*1dd70*/  @P4 STL [R1+0x874], R30 ;  /* 0x0008741e01004387 */ /* 0x0103e80000100800 */
[----:B------:R4:W-:Y:S04]  /*1dd80*/  @P4 STL [R1+0x878], R26 ;  /* 0x0008781a01004387 */ /* 0x0009e80000100800 */
[----:B------:R0:W-:Y:S04]  /*1dd90*/  STL.64 [R1+0x450], R8 ;  /* 0x0004500801007387 */ /* 0x0001e80000100a00 */
[----:B-1----:R-:W2:Y:S04]  /*1dda0*/  LDL R30, [R1+0x85c] ;  /* 0x00085c00011e7983 */ /* 0x002ea80000100800 */
[----:B----4-:R-:W4:Y:S01]  /*1ddb0*/  LDL R26, [R1+0x860] ;  /* 0x00086000011a7983 */ /* 0x010f220000100800 */
[----:B------:R-:W-:-:S02]  /*1ddc0*/  ISETP.GT.AND P6, PT, R4, 0x1f, PT ;  /* 0x0000001f0400780c */ /* 0x000fc40003fc4270 */
[C---:B------:R-:W-:Y:S01]  /*1ddd0*/  ISETP.GT.AND P0, PT, R4.reuse, 0x20, PT ;  /* 0x000000200400780c */ /* 0x040fe20003f04270 */
[----:B0-----:R-:W-:Y:S01]  /*1dde0*/  IMAD.MOV.U32 R9, RZ, RZ, R80 ;  /* 0x000000ffff097224 */ /* 0x001fe200078e0050 */
[C---:B------:R-:W-:Y:S01]  /*1ddf0*/  ISETP.GT.AND P4, PT, R4.reuse, 0x21, PT ;  /* 0x000000210400780c */ /* 0x040fe20003f84270 */
[----:B------:R-:W-:Y:S01]  /*1de00*/  IMAD.MOV.U32 R8, RZ, RZ, R67 ;  /* 0x000000ffff087224 */ /* 0x000fe200078e0043 */
[----:B------:R-:W-:Y:S01]  /*1de10*/  ISETP.GT.AND P5, PT, R4, 0x22, PT ;  /* 0x000000220400780c */ /* 0x000fe20003fa4270 */
[----:B------:R-:W4:Y:S04]  /*1de20*/  LDL.LU R31, [R1+0x310] ;  /* 0x00031000011f7983 */ /* 0x000f280000300800 */
[----:B------:R-:W4:Y:S01]  /*1de30*/  LDL.LU R53, [R1+0x354] ;  /* 0x0003540001357983 */ /* 0x000f220000300800 */
[----:B---3--:R-:W-:-:S02]  /*1de40*/  IMAD.MOV.U32 R81, RZ, RZ, R65 ;  /* 0x000000ffff517224 */ /* 0x008fc400078e0041 */
[----:B------:R-:W-:Y:S01]  /*1de50*/  IMAD.MOV.U32 R80, RZ, RZ, R38 ;  /* 0x000000ffff507224 */ /* 0x000fe200078e0026 */
[----:B------:R-:W-:Y:S04]  /*1de60*/  STL [R1+0x1198], R122 ;  /* 0x0011987a01007387 */ /* 0x000fe80000100800 */
[----:B------:R-:W3:Y:S04]  /*1de70*/  LDL.LU.64 R96, [R1+0x1458] ;  /* 0x0014580001607983 */ /* 0x000ee80000300a00 */
[----:B------:R-:W-:Y:S04]  /*1de80*/  STL [R1+0x119c], R124 ;  /* 0x00119c7c01007387 */ /* 0x000fe80000100800 */
[----:B------:R-:W3:Y:S04]  /*1de90*/  LDL.LU R65, [R1+0x314] ;  /* 0x0003140001417983 */ /* 0x000ee80000300800 */
[----:B------:R-:W3:Y:S04]  /*1dea0*/  LDL.LU R38, [R1+0x378] ;  /* 0x0003780001267983 */ /* 0x000ee80000300800 */
[----:B------:R-:W-:Y:S04]  /*1deb0*/  STL.64 [R1+0x438], R8 ;  /* 0x0004380801007387 */ /* 0x000fe80000100a00 */
[----:B------:R0:W-:Y:S04]  /*1dec0*/  STL.64 [R1+0x440], R80 ;  /* 0x0004405001007387 */ /* 0x0001e80000100a00 */
[----:B------:R-:W3:Y:S04]  /*1ded0*/  LDL R67, [R1+0x854] ;  /* 0x0008540001437983 */ /* 0x000ee80000100800 */
[----:B--2---:R-:W2:Y:S04]  /*1dee0*/  @P6 LDG.E.U16 R39, desc[UR8][R80.64] ;  /* 0x0000000850276981 */ /* 0x004ea8000c1e1500 */
[----:B0-----:R-:W2:Y:S04]  /*1def0*/  LDL R80, [R1+0x858] ;  /* 0x0008580001507983 */ /* 0x001ea80000100800 */
[----:B------:R0:W2:Y:S04]  /*1df00*/  @P6 LDG.E.U16 R37, desc[UR8][R8.64] ;  /* 0x0000000808256981 */ /* 0x0000a8000c1e1500 */
[----:B------:R-:W2:Y:S04]  /*1df10*/  @P0 LDG.E.U16 R66, desc[UR8][R84.64] ;  /* 0x0000000854420981 */ /* 0x000ea8000c1e1500 */
[----:B------:R-:W2:Y:S04]  /*1df20*/  @P0 LDG.E.U16 R7, desc[UR8][R94.64] ;  /* 0x000000085e070981 */ /* 0x000ea8000c1e1500 */
[----:B------:R-:W2:Y:S04]  /*1df30*/  @P4 LDG.E.U16 R15, desc[UR8][R70.64] ;  /* 0x00000008460f4981 */ /* 0x000ea8000c1e1500 */
[----:B------:R-:W2:Y:S01]  /*1df40*/  @P4 LDG.E.U16 R14, desc[UR8][R82.64] ;  /* 0x00000008520e4981 */ /* 0x000ea2000c1e1500 */
[----:B0-----:R-:W-:-:S02]  /*1df50*/  IMAD.MOV.U32 R9, RZ, RZ, R52 ;  /* 0x000000ffff097224 */ /* 0x001fc400078e0034 */
[----:B------:R-:W-:Y:S01]  /*1df60*/  IMAD.MOV.U32 R8, RZ, RZ, R36 ;  /* 0x000000ffff087224 */ /* 0x000fe200078e0024 */
[----:B------:R-:W2:Y:S04]  /*1df70*/  @P5 LDG.E.U16 R30, desc[UR8][R12.64] ;  /* 0x000000080c1e5981 */ /* 0x000ea8000c1e1500 */
[----:B----4-:R-:W4:Y:S01]  /*1df80*/  @P5 LDG.E.U16 R26, desc[UR8][R8.64] ;  /* 0x00000008081a5981 */ /* 0x010f22000c1e1500 */
[----:B---3--:R-:W-:-:S03]  /*1df90*/  IMAD.MOV.U32 R27, RZ, RZ, R65 ;  /* 0x000000ffff1b7224 */ /* 0x008fc600078e0041 */
[----:B--2---:R0:W-:Y:S04]  /*1dfa0*/  @P6 STL [R1+0xc24], R39 ;  /* 0x000c242701006387 */ /* 0x0041e80000100800 */
[----:B0-----:R-:W2:Y:S04]  /*1dfb0*/  LDL R39, [R1+0x850] ;  /* 0x0008500001277983 */ /* 0x001ea80000100800 */
[----:B------:R0:W-:Y:S04]  /*1dfc0*/  @P6 STL [R1+0xc20], R37 ;  /* 0x000c202501006387 */ /* 0x0001e80000100800 */
[----:B0-----:R-:W3:Y:S04]  /*1dfd0*/  LDL R37, [R1+0x84c] ;  /* 0x00084c0001257983 */ /* 0x001ee80000100800 */
[----:B------:R-:W3:Y:S04]  /*1dfe0*/  LDL.LU.64 R94, [R1+0x1450] ;  /* 0x00145000015e7983 */ /* 0x000ee80000300a00 */
[----:B------:R-:W3:Y:S04]  /*1dff0*/  LDL.LU.64 R84, [R1+0x1448] ;  /* 0x0014480001547983 */ /* 0x000ee80000300a00 */
[----:B------:R0:W-:Y:S04]  /*1e000*/  @P0 STL [R1+0x86c], R66 ;  /* 0x00086c4201000387 */ /* 0x0001e80000100800 */
[----:B------:R1:W-:Y:S04]  /*1e010*/  @P0 STL [R1+0x870], R7 ;  /* 0x0008700701000387 */ /* 0x0003e80000100800 */
[----:B------:R-:W3:Y:S04]  /*1e020*/  LDL.LU.64 R82, [R1+0x1440] ;  /* 0x0014400001527983 */ /* 0x000ee80000300a00 */
[----:B------:R-:W3:Y:S04]  /*1e030*/  LDL.LU.64 R70, [R1+0x1438] ;  /* 0x0014380001467983 */ /* 0x000ee80000300a00 */
[----:B------:R-:W-:Y:S04]  /*1e040*/  @P4 STL [R1+0x864], R15 ;  /* 0x0008640f01004387 */ /* 0x000fe80000100800 */
[----:B------:R1:W-:Y:S04]  /*1e050*/  @P4 STL [R1+0x868], R14 ;  /* 0x0008680e01004387 */ /* 0x0003e80000100800 */
[----:B0-----:R-:W3:Y:S04]  /*1e060*/  LDL R66, [R1+0x848] ;  /* 0x0008480001427983 */ /* 0x001ee80000100800 */
[----:B-1----:R-:W3:Y:S04]  /*1e070*/  LDL.64 R6, [R1+0x3d8] ;  /* 0x0003d80001067983 */ /* 0x002ee80000100a00 */
[----:B------:R-:W3:Y:S04]  /*1e080*/  LDL R14, [R1+0x844] ;  /* 0x00084400010e7983 */ /* 0x000ee80000100800 */
[----:B------:R0:W-:Y:S04]  /*1e090*/  STL.64 [R1+0x410], R8 ;  /* 0x0004100801007387 */ /* 0x0001e80000100a00 */
[----:B------:R-:W3:Y:S01]  /*1e0a0*/  LDL.LU R15, [R1+0x33c] ;  /* 0x00033c00010f7983 */ /* 0x000ee20000300800 */
[----:B------:R-:W-:-:S03]  /*1e0b0*/  ISETP.GT.AND P6, PT, R4, 0x23, PT ;  /* 0x000000230400780c */ /* 0x000fc60003fc4270 */
[----:B------:R-:W3:Y:S04]  /*1e0c0*/  LDL.LU R52, [R1+0x384] ;  /* 0x0003840001347983 */ /* 0x000ee80000300800 */
[----:B------:R-:W3:Y:S04]  /*1e0d0*/  LDL R36, [R1+0xc1c] ;  /* 0x000c1c0001247983 */ /* 0x000ee80000100800 */
[----:B------:R-:W-:Y:S04]  /*1e0e0*/  @P5 STL [R1+0x85c], R30 ;  /* 0x00085c1e01005387 */ /* 0x000fe80000100800 */
[----:B----4-:R1:W-:Y:S01]  /*1e0f0*/  @P5 STL [R1+0x860], R26 ;  /* 0x0008601a01005387 */ /* 0x0103e20000100800 */
[----:B0-----:R-:W-:-:S03]  /*1e100*/  IMAD.MOV.U32 R8, RZ, RZ, R53 ;  /* 0x000000ffff087224 */ /* 0x001fc600078e0035 */
[----:B------:R-:W4:Y:S01]  /*1e110*/  LDL R12, [R1+0xc18] ;  /* 0x000c1800010c7983 */ /* 0x000f220000100800 */
[----:B------:R-:W-:Y:S02]  /*1e120*/  IMAD.MOV.U32 R9, RZ, RZ, R31 ;  /* 0x000000ffff097224 */ /* 0x000fe400078e001f */
[----:B-1----:R-:W-:-:S03]  /*1e130*/  IMAD.MOV.U32 R26, RZ, RZ, R38 ;  /* 0x000000ffff1a7224 */ /* 0x002fc600078e0026 */
[----:B------:R-:W4:Y:S04]  /*1e140*/  @P6 LDG.E.U16 R67, desc[UR8][R8.64] ;  /* 0x0000000808436981 */ /* 0x000f28000c1e1500 */
[----:B------:R-:W4:Y:S01]  /*1e150*/  @P6 LDG.E.U16 R80, desc[UR8][R26.64] ;  /* 0x000000081a506981 */ /* 0x000f22000c1e1500 */
[C---:B------:R-:W-:Y:S02]  /*1e160*/  ISETP.GT.AND P0, PT, R4.reuse, 0x24, PT ;  /* 0x000000240400780c */ /* 0x040fe40003f04270 */
[C---:B------:R-:W-:Y:S01]  /*1e170*/  ISETP.GT.AND P4, PT, R4.reuse, 0x25, PT ;  /* 0x000000250400780c */ /* 0x040fe20003f84270 */
[----:B------:R-:W4:Y:S01]  /*1e180*/  LDL.LU R30, [R1+0x3b8] ;  /* 0x0003b800011e7983 */ /* 0x000f220000300800 */
[----:B------:R-:W-:-:S03]  /*1e190*/  ISETP.GT.AND P5, PT, R4, 0x26, PT ;  /* 0x000000260400780c */ /* 0x000fc60003fa4270 */
[----:B------:R-:W4:Y:S04]  /*1e1a0*/  LDL.LU R31, [R1+0x664] ;  /* 0x00066400011f7983 */ /* 0x000f280000300800 */
[----:B------:R0:W-:Y:S04]  /*1e1b0*/  STL.64 [R1+0x3f8], R8 ;  /* 0x0003f80801007387 */ /* 0x0001e80000100a00 */
[----:B------:R-:W4:Y:S04]  /*1e1c0*/  LDL.LU R13, [R1+0x3c0] ;  /* 0x0003c000010d7983 */ /* 0x000f280000300800 */
[----:B------:R-:W4:Y:S04]  /*1e1d0*/  LDL.LU R53, [R1+0x668] ;  /* 0x0006680001357983 */ /* 0x000f280000300800 */
[----:B------:R-:W4:Y:S04]  /*1e1e0*/  LDL R65, [R1+0xc14] ;  /* 0x000c140001417983 */ /* 0x000f280000100800 */
[----:B------:R-:W4:Y:S04]  /*1e1f0*/  LDL R38, [R1+0xc10] ;  /* 0x000c100001267983 */ /* 0x000f280000100800 */
[----:B------:R1:W-:Y:S04]  /*1e200*/  STL.64 [R1+0x400], R26 ;  /* 0x0004001a01007387 */ /* 0x0003e80000100a00 */
[----:B--2---:R-:W2:Y:S04]  /*1e210*/  @P0 LDG.E.U16 R39, desc[UR8][R34.64] ;  /* 0x0000000822270981 */ /* 0x004ea8000c1e1500 */
[----:B---3--:R-:W3:Y:S04]  /*1e220*/  @P0 LDG.E.U16 R37, desc[UR8][R16.64] ;  /* 0x0000000810250981 */ /* 0x008ee8000c1e1500 */
[----:B------:R-:W3:Y:S04]  /*1e230*/  @P4 LDG.E.U16 R66, desc[UR8][R68.64] ;  /* 0x0000000844424981 */ /* 0x000ee8000c1e1500 */
[----:B------:R0:W3:Y:S02]  /*1e240*/  @P4 LDG.E.U16 R14, desc[UR8][R6.64] ;  /* 0x00000008060e4981 */ /* 0x0000e4000c1e1500 */
[----:B0-----:R-:W-:-:S02]  /*1e250*/  IMAD.MOV.U32 R7, RZ, RZ, R15 ;  /* 0x000000ffff077224 */ /* 0x001fc400078e000f */
[----:B------:R-:W-:-:S05]  /*1e260*/  IMAD.MOV.U32 R6, RZ, RZ, R52 ;  /* 0x000000ffff067224 */ /* 0x000fca00078e0034 */
[----:B------:R-:W3:Y:S04]  /*1e270*/  @P5 LDG.E.U16 R36, desc[UR8][R6.64] ;  /* 0x0000000806245981 */ /* 0x000ee8000c1e1500 */
[----:B----4-:R-:W4:Y:S04]  /*1e280*/  @P5 LDG.E.U16 R12, desc[UR8][R54.64] ;  /* 0x00000008360c5981 */ /* 0x010f28000c1e1500 */
[----:B------:R-:W-:Y:S04]  /*1e290*/  @P6 STL [R1+0x854], R67 ;  /* 0x0008544301006387 */ /* 0x000fe80000100800 */
[----:B------:R0:W-:Y:S04]  /*1e2a0*/  @P6 STL [R1+0x858], R80 ;  /* 0x0008585001006387 */ /* 0x0001e80000100800 */
[----:B------:R-:W4:Y:S04]  /*1e2b0*/  LDL.LU.64 R34, [R1+0x1430] ;  /* 0x0014300001227983 */ /* 0x000f280000300a00 */
[----:B------:R-:W4:Y:S04]  /*1e2c0*/  LDL.LU.64 R16, [R1+0x1428] ;  /* 0x0014280001107983 */ /* 0x000f280000300a00 */
[----:B------:R-:W4:Y:S04]  /*1e2d0*/  LDL R9, [R1+0x83c] ;  /* 0x00083c0001097983 */ /* 0x000f280000100800 */
[----:B------:R-:W4:Y:S04]  /*1e2e0*/  LDL R8, [R1+0x840] ;  /* 0x0008400001087983 */ /* 0x000f280000100800 */
[----:B-1----:R-:W4:Y:S04]  /*1e2f0*/  LDL R26, [R1+0x834] ;  /* 0x00083400011a7983 */ /* 0x002f280000100800 */
[----:B------:R-:W4:Y:S04]  /*1e300*/  LDL R64, [R1+0x838] ;  /* 0x0008380001407983 */ /* 0x000f280000100800 */
[----:B0-----:R-:W4:Y:S04]  /*1e310*/  LDL.LU R80, [R1+0x628] ;  /* 0x0006280001507983 */ /* 0x001f280000300800 */
[----:B------:R-:W4:Y:S01]  /*1e320*/  LDL.LU R67, [R1+0x698] ;  /* 0x0006980001437983 */ /* 0x000f220000300800 */
[----:B------:R-:W-:-:S02]  /*1e330*/  ISETP.GT.AND P6, PT, R4, 0x27, PT ;  /* 0x000000270400780c */ /* 0x000fc40003fc4270 */
[----:B------:R-:W-:-:S04]  /*1e340*/  LOP3.LUT R31, R31, R30, RZ, 0x3c, !PT ;  /* 0x0000001e1f1f7212 */ /* 0x000fc800078e3cff */
[----:B------:R-:W-:-:S04]  /*1e350*/  LOP3.LUT R30, R31, R30, RZ, 0x3c, !PT ;  /* 0x0000001e1f1e7212 */ /* 0x000fc800078e3cff */
[----:B------:R-:W-:-:S05]  /*1e360*/  LOP3.LUT R31, R31, R30, RZ, 0x3c, !PT ;  /* 0x0000001e1f1f7212 */ /* 0x000fca00078e3cff */
[----:B------:R-:W4:Y:S04]  /*1e370*/  @P6 LDG.E.U16 R38, desc[UR8][R30.64] ;  /* 0x000000081e266981 */ /* 0x000f28000c1e1500 */
[----:B--2---:R0:W-:Y:S04]  /*1e380*/  @P0 STL [R1+0x850], R39 ;  /* 0x0008502701000387 */ /* 0x0041e80000100800 */
[----:B0-----:R-:W2:Y:S04]  /*1e390*/  LDL R39, [R1+0x830] ;  /* 0x0008300001277983 */ /* 0x001ea80000100800 */
[----:B---3--:R0:W-:Y:S04]  /*1e3a0*/  @P0 STL [R1+0x84c], R37 ;  /* 0x00084c2501000387 */ /* 0x0081e80000100800 */
[----:B0-----:R-:W3:Y:S04]  /*1e3b0*/  LDL R37, [R1+0x82c] ;  /* 0x00082c0001257983 */ /* 0x001ee80000100800 */
[----:B------:R-:W2:Y:S01]  /*1e3c0*/  LDL.LU.64 R68, [R1+0x1420] ;  /* 0x0014200001447983 */ /* 0x000ea20000300a00 */
[----:B------:R-:W-:-:S03]  /*1e3d0*/  ISETP.GT.AND P0, PT, R4, 0x28, PT ;  /* 0x000000280400780c */ /* 0x000fc60003f04270 */
[----:B------:R-:W-:Y:S04]  /*1e3e0*/  @P4 STL [R1+0x844], R14 ;  /* 0x0008440e01004387 */ /* 0x000fe80000100800 */
[----:B------:R-:W-:Y:S04]  /*1e3f0*/  @P4 STL [R1+0x848], R66 ;  /* 0x0008484201004387 */ /* 0x000fe80000100800 */
[----:B------:R0:W-:Y:S04]  /*1e400*/  STL.64 [R1+0x3d0], R6 ;  /* 0x0003d00601007387 */ /* 0x0001e80000100a00 */
[----:B0-----:R-:W2:Y:S04]  /*1e410*/  LDL.LU R6, [R1+0x66c] ;  /* 0x00066c0001067983 */ /* 0x001ea80000300800 */
[----:B------:R-:W2:Y:S04]  /*1e420*/  LDL.LU R14, [R1+0x6c8] ;  /* 0x0006c800010e7983 */ /* 0x000ea80000300800 */
[----:B------:R-:W2:Y:S04]  /*1e430*/  LDL.LU R15, [R1+0x670] ;  /* 0x00067000010f7983 */ /* 0x000ea80000300800 */
[----:B------:R-:W2:Y:S04]  /*1e440*/  LDL.LU R52, [R1+0x6cc] ;  /* 0x0006cc0001347983 */ /* 0x000ea80000300800 */
[----:B------:R0:W-:Y:S04]  /*1e450*/  @P5 STL [R1+0xc1c], R36 ;  /* 0x000c1c2401005387 */ /* 0x0001e80000100800 */
[----:B0-----:R-:W2:Y:S04]  /*1e460*/  LDL R36, [R1+0x828] ;  /* 0x0008280001247983 */ /* 0x001ea80000100800 */
[----:B------:R-:W2:Y:S04]  /*1e470*/  LDL.LU.64 R54, [R1+0x1418] ;  /* 0x0014180001367983 */ /* 0x000ea80000300a00 */
[----:B----4-:R0:W-:Y:S04]  /*1e480*/  @P5 STL [R1+0xc18], R12 ;  /* 0x000c180c01005387 */ /* 0x0101e80000100800 */
[----:B------:R-:W4:Y:S04]  /*1e490*/  @P0 LDG.E.U16 R9, desc[UR8][R22.64] ;  /* 0x0000000816090981 */ /* 0x000f28000c1e1500 */
[----:B------:R-:W2:Y:S01]  /*1e4a0*/  @P0 LDG.E.U16 R8, desc[UR8][R28.64] ;  /* 0x000000081c080981 */ /* 0x000ea2000c1e1500 */
[----:B0-----:R-:W-:Y:S01]  /*1e4b0*/  IMAD.MOV.U32 R12, RZ, RZ, R53 ;  /* 0x000000ffff0c7224 */ /* 0x001fe200078e0035 */
[----:B------:R-:W-:-:S02]  /*1e4c0*/  ISETP.GT.AND P4, PT, R4, 0x29, PT ;  /* 0x000000290400780c */ /* 0x000fc40003f84270 */
[----:B------:R-:W2:Y:S04]  /*1e4d0*/  LDL R53, [R1+0x824] ;  /* 0x0008240001357983 */ /* 0x000ea80000100800 */
[----:B------:R-:W2:Y:S07]  /*1e4e0*/  @P6 LDG.E.U16 R65, desc[UR8][R12.64] ;  /* 0x000000080c416981 */ /* 0x000eae000c1e1500 */
[----:B------:R-:W4:Y:S04]  /*1e4f0*/  @P4 LDG.E.U16 R26, desc[UR8][R50.64] ;  /* 0x00000008321a4981 */ /* 0x000f28000c1e1500 */
[----:B------:R-:W4:Y:S04]  /*1e500*/  @P4 LDG.E.U16 R64, desc[UR8][R20.64] ;  /* 0x0000000814404981 */ /* 0x000f28000c1e1500 */
[----:B------:R0:W-:Y:S04]  /*1e510*/  STL.64 [R1+0x3c0], R12 ;  /* 0x0003c00c01007387 */ /* 0x0001e80000100a00 */
[----:B0-----:R-:W4:Y:S04]  /*1e520*/  LDL.LU.64 R12, [R1+0x1410] ;  /* 0x00141000010c7983 */ /* 0x001f280000300a00 */
[----:B------:R0:W-:Y:S04]  /*1e530*/  STL.64 [R1+0x3b8], R30 ;  /* 0x0003b81e01007387 */ /* 0x0001e80000100a00 */
[----:B0-----:R-:W4:Y:S04]  /*1e540*/  LDL.LU.64 R30, [R1+0x1408] ;  /* 0x00140800011e7983 */ /* 0x001f280000300a00 */
[----:B------:R-:W4:Y:S04]  /*1e550*/  LDL R66, [R1+0x81c] ;  /* 0x00081c0001427983 */ /* 0x000f280000100800 */
[----:B------:R-:W4:Y:S01]  /*1e560*/  LDL R7, [R1+0x820] ;  /* 0x0008200001077983 */ /* 0x000f220000100800 */
[----:B------:R-:W-:-:S13]  /*1e570*/  ISETP.GT.AND P5, PT, R4, 0x2a, PT ;  /* 0x0000002a0400780c */ /* 0x000fda0003fa4270 */
[----:B---3--:R-:W3:Y:S04]  /*1e580*/  @P5 LDG.E.U16 R37, desc[UR8][R48.64] ;  /* 0x0000000830255981 */ /* 0x008ee8000c1e1500 */
[----:B--2---:R0:W-:Y:S04]  /*1e590*/  @P6 STL [R1+0xc14], R65 ;  /* 0x000c144101006387 */ /* 0x0041e80000100800 */
[----:B0-----:R-:W2:Y:S04]  /*1e5a0*/  LDL R65, [R1+0x818] ;  /* 0x0008180001417983 */ /* 0x001ea80000100800 */
[----:B------:R0:W-:Y:S04]  /*1e5b0*/  @P6 STL [R1+0xc10], R38 ;  /* 0x000c102601006387 */ /* 0x0001e80000100800 */
[----:B0-----:R-:W3:Y:S04]  /*1e5c0*/  LDL R38, [R1+0x814] ;  /* 0x0008140001267983 */ /* 0x001ee80000100800 */
[----:B------:R-:W3:Y:S04]  /*1e5d0*/  LDL.LU.64 R28, [R1+0x1400] ;  /* 0x00140000011c7983 */ /* 0x000ee80000300a00 */
[----:B------:R-:W3:Y:S04]  /*1e5e0*/  LDL.LU.64 R22, [R1+0x13f8] ;  /* 0x0013f80001167983 */ /* 0x000ee80000300a00 */
[----:B----4-:R0:W-:Y:S04]  /*1e5f0*/  @P0 STL [R1+0x83c], R9 ;  /* 0x00083c0901000387 */ /* 0x0101e80000100800 */
[----:B------:R1:W-:Y:S01]  /*1e600*/  @P0 STL [R1+0x840], R8 ;  /* 0x0008400801000387 */ /* 0x0003e20000100800 */
[----:B------:R-:W-:-:S03]  /*1e610*/  ISETP.GT.AND P6, PT, R4, 0x2b, PT ;  /* 0x0000002b0400780c */ /* 0x000fc60003fc4270 */
[----:B------:R-:W4:Y:S01]  /*1e620*/  LDL.LU.64 R20, [R1+0x13f0] ;  /* 0x0013f00001147983 */ /* 0x000f220000300a00 */
[----:B0-----:R-:W-:-:S03]  /*1e630*/  IMAD.MOV.U32 R9, RZ, RZ, R80 ;  /* 0x000000ffff097224 */ /* 0x001fc600078e0050 */
[----:B------:R-:W4:Y:S01]  /*1e640*/  LDL.LU.64 R50, [R1+0x13e8] ;  /* 0x0013e80001327983 */ /* 0x000f220000300a00 */
[----:B-1----:R-:W-:-:S05]  /*1e650*/  IMAD.MOV.U32 R8, RZ, RZ, R67 ;  /* 0x000000ffff087224 */ /* 0x002fca00078e0043 */
[----:B------:R0:W4:Y:S04]  /*1e660*/  @P5 LDG.E.U16 R39, desc[UR8][R8.64] ;  /* 0x0000000808275981 */ /* 0x000128000c1e1500 */
[----:B------:R-:W-:Y:S04]  /*1e670*/  @P4 STL [R1+0x834], R26 ;  /* 0x0008341a01004387 */ /* 0x000fe80000100800 */
[----:B------:R1:W-:Y:S04]  /*1e680*/  @P4 STL [R1+0x838], R64 ;  /* 0x0008384001004387 */ /* 0x0003e80000100800 */
[----:B------:R0:W-:Y:S04]  /*1e690*/  STL.64 [R1+0x390], R8 ;  /* 0x0003900801007387 */ /* 0x0001e80000100a00 */
[----:B------:R-:W4:Y:S04]  /*1e6a0*/  LDL.LU.64 R48, [R1+0x13e0] ;  /* 0x0013e00001307983 */ /* 0x000f280000300a00 */
[----:B-1----:R-:W4:Y:S01]  /*1e6b0*/  LDL.LU R64, [R1+0x69c] ;  /* 0x00069c0001407983 */ /* 0x002f220000300800 */
[----:B------:R-:W-:-:S03]  /*1e6c0*/  ISETP.GT.AND P0, PT, R4, 0x2c, PT ;  /* 0x0000002c0400780c */ /* 0x000fc60003f04270 */
[----:B------:R-:W4:Y:S01]  /*1e6d0*/  LDL.LU R26, [R1+0x6d0] ;  /* 0x0006d000011a7983 */ /* 0x000f220000300800 */
[----:B0-----:R-:W-:Y:S02]  /*1e6e0*/  IMAD.MOV.U32 R8, RZ, RZ, R14 ;  /* 0x000000ffff087224 */ /* 0x001fe400078e000e */
[----:B------:R-:W-:Y:S01]  /*1e6f0*/  IMAD.MOV.U32 R14, RZ, RZ, R52 ;  /* 0x000000ffff0e7224 */ /* 0x000fe200078e0034 */
[----:B------:R-:W4:Y:S04]  /*1e700*/  LDL R67, [R1+0xc08] ;  /* 0x000c080001437983 */ /* 0x000f280000100800 */
[----:B------:R-:W4:Y:S01]  /*1e710*/  LDL R80, [R1+0xc0c] ;  /* 0x000c0c0001507983 */ /* 0x000f220000100800 */
[----:B------:R-:W-:-:S03]  /*1e720*/  IMAD.MOV.U32 R9, RZ, RZ, R6 ;  /* 0x000000ffff097224 */ /* 0x000fc600078e0006 */
[----:B------:R-:W4:Y:S04]  /*1e730*/  @P6 LDG.E.U16 R36, desc[UR8][R14.64] ;  /* 0x000000080e246981 */ /* 0x000f28000c1e1500 */
[----:B------:R-:W4:Y:S04]  /*1e740*/  @P6 LDG.E.U16 R53, desc[UR8][R8.64] ;  /* 0x0000000808356981 */ /* 0x000f28000c1e1500 */
[----:B------:R-:W4:Y:S04]  /*1e750*/  @P0 LDG.E.U16 R66, desc[UR8][R114.64] ;  /* 0x0000000872420981 */ /* 0x000f28000c1e1500 */
[----:B------:R-:W4:Y:S01]  /*1e760*/  @P0 LDG.E.U16 R7, desc[UR8][R116.64] ;  /* 0x0000000874070981 */ /* 0x000f22000c1e1500 */
[----:B------:R-:W-:-:S13]  /*1e770*/  ISETP.GT.AND P4, PT, R4, 0x2d, PT ;  /* 0x0000002d0400780c */ /* 0x000fda0003f84270 */
[----:B--2---:R-:W2:Y:S04]  /*1e780*/  @P4 LDG.E.U16 R65, desc[UR8][R104.64] ;  /* 0x0000000868414981 */ /* 0x004ea8000c1e1500 */
[----:B---3--:R-:W3:Y:S04]  /*1e790*/  @P4 LDG.E.U16 R38, desc[UR8][R100.64] ;  /* 0x0000000864264981 */ /* 0x008ee8000c1e1500 */
[----:B----4-:R0:W-:Y:S04]  /*1e7a0*/  @P5 STL [R1+0x830], R39 ;  /* 0x0008302701005387 */ /* 0x0101e80000100800 */
[----:B0-----:R-:W4:Y:S04]  /*1e7b0*/  LDL.LU R39, [R1+0x954] ;  /* 0x0009540001277983 */ /* 0x001f280000300800 */
[----:B------:R0:W-:Y:S01]  /*1e7c0*/  @P5 STL [R1+0x82c], R37 ;  /* 0x00082c2501005387 */ /* 0x0001e20000100800 */
[----:B------:R-:W-:Y:S01]  /*1e7d0*/  ISETP.GT.AND P5, PT, R4, 0x2e, PT ;  /* 0x0000002e0400780c */ /* 0x000fe20003fa4270 */
[----:B------:R-:W-:-:S02]  /*1e7e0*/  IMAD.MOV.U32 R27, RZ, RZ, R64 ;  /* 0x000000ffff1b7224 */ /* 0x000fc400078e0040 */
[----:B0-----:R-:W4:Y:S04]  /*1e7f0*/  LDL.LU R37, [R1+0x96c] ;  /* 0x00096c0001257983 */ /* 0x001f280000300800 */
[----:B------:R0:W-:Y:S06]  /*1e800*/  STL.64 [R1+0x380], R14 ;  /* 0x0003800e01007387 */ /* 0x0001ec0000100a00 */
[----:B------:R-:W4:Y:S04]  /*1e810*/  @P5 LDG.E.U16 R67, desc[UR8][R102.64] ;  /* 0x0000000866435981 */ /* 0x000f28000c1e1500 */
[----:B------:R-:W4:Y:S04]  /*1e820*/  @P5 LDG.E.U16 R80, desc[UR8][R26.64] ;  /* 0x000000081a505981 */ /* 0x000f28000c1e1500 */
[----:B0-----:R-:W4:Y:S04]  /*1e830*/  LDL.LU R14, [R1+0x958] ;  /* 0x00095800010e7983 */ /* 0x001f280000300800 */
[----:B------:R-:W-:Y:S04]  /*1e840*/  STL.64 [R1+0x378], R8 ;  /* 0x0003780801007387 */ /* 0x000fe80000100a00 */
[----:B------:R-:W4:Y:S04]  /*1e850*/  LDL.LU R15, [R1+0x970] ;  /* 0x00097000010f7983 */ /* 0x000f280000300800 */
[----:B------:R-:W4:Y:S04]  /*1e860*/  LDL R52, [R1+0xc04] ;  /* 0x000c040001347983 */ /* 0x000f280000100800 */
[----:B------:R0:W-:Y:S04]  /*1e870*/  @P6 STL [R1+0x828], R36 ;  /* 0x0008282401006387 */ /* 0x0001e80000100800 */
[----:B0-----:R-:W4:Y:S04]  /*1e880*/  LDL R36, [R1+0xc00] ;  /* 0x000c000001247983 */ /* 0x001f280000100800 */
[----:B------:R0:W-:Y:S04]  /*1e890*/  @P6 STL [R1+0x824], R53 ;  /* 0x0008243501006387 */ /* 0x0001e80000100800 */
[----:B0-----:R-:W4:Y:S04]  /*1e8a0*/  LDL R53, [R1+0x810] ;  /* 0x0008100001357983 */ /* 0x001f280000100800 */
[----:B------:R-:W4:Y:S04]  /*1e8b0*/  LDL.LU.64 R116, [R1+0x13d8] ;  /* 0x0013d80001747983 */ /* 0x000f280000300a00 */
[----:B------:R-:W4:Y:S04]  /*1e8c0*/  LDL.LU.64 R114, [R1+0x13d0] ;  /* 0x0013d00001727983 */ /* 0x000f280000300a00 */
[----:B------:R-:W-:Y:S04]  /*1e8d0*/  @P0 STL [R1+0x81c], R66 ;  /* 0x00081c4201000387 */ /* 0x000fe80000100800 */
[----:B------:R0:W-:Y:S04]  /*1e8e0*/  @P0 STL [R1+0x820], R7 ;  /* 0x0008200701000387 */ /* 0x0001e80000100800 */
[----:B------:R-:W4:Y:S04]  /*1e8f0*/  LDL.LU.64 R104, [R1+0x13c8] ;  /* 0x0013c80001687983 */ /* 0x000f280000300a00 */
[----:B------:R-:W4:Y:S04]  /*1e900*/  LDL R8, [R1+0x80c] ;  /* 0x00080c0001087983 */ /* 0x000f280000100800 */
[----:B------:R-:W4:Y:S04]  /*1e910*/  LDL R6, [R1+0x804] ;  /* 0x0008040001067983 */ /* 0x000f280000100800 */
[----:B------:R-:W4:Y:S01]  /*1e920*/  LDL R9, [R1+0x808] ;  /* 0x0008080001097983 */ /* 0x000f220000100800 */
[----:B------:R-:W-:-:S03]  /*1e930*/  ISETP.GT.AND P6, PT, R4, 0x2f, PT ;  /* 0x0000002f0400780c */ /* 0x000fc60003fc4270 */
[----:B0-----:R-:W4:Y:S04]  /*1e940*/  LDL.LU R7, [R1+0x95c] ;  /* 0x00095c0001077983 */ /* 0x001f280000300800 */
[----:B------:R-:W4:Y:S01]  /*1e950*/  LDL.LU R66, [R1+0x97c] ;  /* 0x00097c0001427983 */ /* 0x000f220000300800 */
[----:B------:R-:W-:-:S03]  /*1e960*/  ISETP.GT.AND P0, PT, R4, 0x30, PT ;  /* 0x000000300400780c */ /* 0x000fc60003f04270 */
[----:B--2---:R0:W-:Y:S04]  /*1e970*/  @P4 STL [R1+0x818], R65 ;  /* 0x0008184101004387 */ /* 0x0041e80000100800 */
[----:B------:R-:W2:Y:S04]  /*1e980*/  LDL R100, [R1+0x7fc] ;  /* 0x0007fc0001647983 */ /* 0x000ea80000100800 */
[----:B0-----:R-:W2:Y:S04]  /*1e990*/  LDL R65, [R1+0x800] ;  /* 0x0008000001417983 */ /* 0x001ea80000100800 */
[----:B------:R-:W2:Y:S04]  /*1e9a0*/  LDL.LU R101, [R1+0x984] ;  /* 0x0009840001657983 */ /* 0x000ea80000300800 */
[----:B---3--:R0:W-:Y:S04]  /*1e9b0*/  @P4 STL [R1+0x814], R38 ;  /* 0x0008142601004387 */ /* 0x0081e80000100800 */
[----:B0-----:R-:W3:Y:S04]  /*1e9c0*/  LDL.LU R38, [R1+0x9a0] ;  /* 0x0009a00001267983 */ /* 0x001ee80000300800 */
[----:B------:R0:W-:Y:S04]  /*1e9d0*/  STL.64 [R1+0x350], R26 ;  /* 0x0003501a01007387 */ /* 0x0001e80000100a00 */
[----:B------:R-:W3:Y:S01]  /*1e9e0*/  LDL.LU.64 R102, [R1+0x13c0] ;  /* 0x0013c00001667983 */ /* 0x000ee20000300a00 */
[----:B------:R-:W-:Y:S01]  /*1e9f0*/  ISETP.GT.AND P4, PT, R4, 0x31, PT ;  /* 0x000000310400780c */ /* 0x000fe20003f84270 */
[----:B----4-:R-:W-:-:S02]  /*1ea00*/  IMAD.MOV.U32 R81, RZ, RZ, R39 ;  /* 0x000000ffff517224 */ /* 0x010fc400078e0027 */
[----:B------:R-:W-:Y:S04]  /*1ea10*/  @P5 STL [R1+0xc08], R67 ;  /* 0x000c084301005387 */ /* 0x000fe80000100800 */
[----:B------:R1:W-:Y:S04]  /*1ea20*/  @P5 STL [R1+0xc0c], R80 ;  /* 0x000c0c5001005387 */ /* 0x0003e80000100800 */
[----:B------:R-:W4:Y:S04]  /*1ea30*/  LDL.LU R64, [R1+0x988] ;  /* 0x0009880001407983 */ /* 0x000f280000300800 */
[----:B0-----:R-:W3:Y:S01]  /*1ea40*/  LDL.LU R26, [R1+0x9a4] ;  /* 0x0009a400011a7983 */ /* 0x001ee20000300800 */
[----:B------:R-:W-:Y:S01]  /*1ea50*/  LOP3.LUT R15, R15, R14, RZ, 0x3c, !PT ;  /* 0x0000000e0f0f7212 */ /* 0x000fe200078e3cff */
[----:B-1----:R-:W-:-:S02]  /*1ea60*/  IMAD.MOV.U32 R80, RZ, RZ, R37 ;  /* 0x000000ffff507224 */ /* 0x002fc400078e0025 */
[----:B------:R-:W3:Y:S01]  /*1ea70*/  LDL R39, [R1+0x7f8] ;  /* 0x0007f80001277983 */ /* 0x000ee20000100800 */
[----:B------:R-:W-:-:S04]  /*1ea80*/  LOP3.LUT R14, R15, R14, RZ, 0x3c, !PT ;  /* 0x0000000e0f0e7212 */ /* 0x000fc800078e3cff */
[----:B------:R-:W-:-:S05]  /*1ea90*/  LOP3.LUT R15, R15, R14, RZ, 0x3c, !PT ;  /* 0x0000000e0f0f7212 */ /* 0x000fca00078e3cff */
[----:B------:R-:W3:Y:S04]  /*1eaa0*/  @P6 LDG.E.U16 R52, desc[UR8][R14.64] ;  /* 0x000000080e346981 */ /* 0x000ee8000c1e1500 */
[----:B------:R-:W3:Y:S04]  /*1eab0*/  @P6 LDG.E.U16 R36, desc[UR8][R80.64] ;  /* 0x0000000850246981 */ /* 0x000ee8000c1e1500 */
[----:B------:R-:W4:Y:S04]  /*1eac0*/  @P0 LDG.E.U16 R53, desc[UR8][R92.64] ;  /* 0x000000085c350981 */ /* 0x000f28000c1e1500 */
[----:B------:R-:W4:Y:S04]  /*1ead0*/  @P0 LDG.E.U16 R8, desc[UR8][R90.64] ;  /* 0x000000085a080981 */ /* 0x000f28000c1e1500 */
[----:B------:R-:W4:Y:S04]  /*1eae0*/  @P4 LDG.E.U16 R6, desc[UR8][R76.64] ;  /* 0x000000084c064981 */ /* 0x000f28000c1e1500 */
[----:B------:R-:W-:Y:S04]  /*1eaf0*/  STL.64 [R1+0x338], R80 ;  /* 0x0003385001007387 */ /* 0x000fe80000100a00 */
[----:B------:R-:W4:Y:S04]  /*1eb00*/  LDL R37, [R1+0x7f4] ;  /* 0x0007f40001257983 */ /* 0x000f280000100800 */
[----:B------:R0:W-:Y:S01]  /*1eb10*/  STL.64 [R1+0x340], R14 ;  /* 0x0003400e01007387 */ /* 0x0001e20000100a00 */
[----:B------:R-:W-:-:S03]  /*1eb20*/  ISETP.GT.AND P5, PT, R4, 0x32, PT ;  /* 0x000000320400780c */ /* 0x000fc60003fa4270 */
[----:B------:R-:W4:Y:S04]  /*1eb30*/  @P4 LDG.E.U16 R9, desc[UR8][R78.64] ;  /* 0x000000084e094981 */ /* 0x000f28000c1e1500 */
[----:B0-----:R-:W4:Y:S06]  /*1eb40*/  LDL R14, [R1+0x7f0] ;  /* 0x0007f000010e7983 */ /* 0x001f2c0000100800 */
[----:B--2---:R-:W2:Y:S04]  /*1eb50*/  @P5 LDG.E.U16 R100, desc[UR8][R62.64] ;  /* 0x000000083e645981 */ /* 0x004ea8000c1e1500 */
[----:B---3--:R0:W-:Y:S04]  /*1eb60*/  @P6 STL [R1+0xc00], R36 ;  /* 0x000c002401006387 */ /* 0x0081e80000100800 */
[----:B0-----:R-:W3:Y:S04]  /*1eb70*/  LDL R36, [R1+0x7ec] ;  /* 0x0007ec0001247983 */ /* 0x001ee80000100800 */
[----:B------:R0:W-:Y:S04]  /*1eb80*/  @P6 STL [R1+0xc04], R52 ;  /* 0x000c043401006387 */ /* 0x0001e80000100800 */
[----:B------:R-:W3:Y:S04]  /*1eb90*/  LDL.LU.64 R92, [R1+0x13b8] ;  /* 0x0013b800015c7983 */ /* 0x000ee80000300a00 */
[----:B------:R-:W3:Y:S04]  /*1eba0*/  LDL R80, [R1+0x7e8] ;  /* 0x0007e80001507983 */ /* 0x000ee80000100800 */
[----:B------:R-:W3:Y:S04]  /*1ebb0*/  LDL R67, [R1+0x7e4] ;  /* 0x0007e40001437983 */ /* 0x000ee80000100800 */
[----:B------:R-:W3:Y:S04]  /*1ebc0*/  LDL.LU R15, [R1+0x98c] ;  /* 0x00098c00010f7983 */ /* 0x000ee80000300800 */
[----:B0-----:R-:W3:Y:S04]  /*1ebd0*/  LDL.LU R52, [R1+0x9b4] ;  /* 0x0009b40001347983 */ /* 0x001ee80000300800 */
[----:B----4-:R0:W-:Y:S04]  /*1ebe0*/  @P0 STL [R1+0x810], R53 ;  /* 0x0008103501000387 */ /* 0x0101e80000100800 */
[----:B0-----:R-:W4:Y:S04]  /*1ebf0*/  LDL R53, [R1+0xbfc] ;  /* 0x000bfc0001357983 */ /* 0x001f280000100800 */
[----:B------:R-:W4:Y:S04]  /*1ec00*/  LDL.LU.64 R90, [R1+0x13b0] ;  /* 0x0013b000015a7983 */ /* 0x000f280000300a00 */
[----:B------:R-:W-:Y:S04]  /*1ec10*/  @P0 STL [R1+0x80c], R8 ;  /* 0x00080c0801000387 */ /* 0x000fe80000100800 */
[----:B------:R-:W4:Y:S04]  /*1ec20*/  LDL.LU.64 R78, [R1+0x13a8] ;  /* 0x0013a800014e7983 */ /* 0x000f280000300a00 */
[----:B------:R-:W4:Y:S04]  /*1ec30*/  LDL.LU.64 R76, [R1+0x13a0] ;  /* 0x0013a000014c7983 */ /* 0x000f280000300a00 */
[----:B------:R0:W-:Y:S02]  /*1ec40*/  @P4 STL [R1+0x804], R6 ;  /* 0x0008040601004387 */ /* 0x0001e40000100800 */
[----:B0-----:R-:W-:-:S05]  /*1ec50*/  IMAD.MOV.U32 R6, RZ, RZ, R66 ;  /* 0x000000ffff067224 */ /* 0x001fca00078e0042 */
[----:B------:R0:W4:Y:S01]  /*1ec60*/  @P5 LDG.E.U16 R65, desc[UR8][R6.64] ;  /* 0x0000000806415981 */ /* 0x000122000c1e1500 */
[C---:B------:R-:W-:Y:S02]  /*1ec70*/  ISETP.GT.AND P6, PT, R4.reuse, 0x33, PT ;  /* 0x000000330400780c */ /* 0x040fe40003fc4270 */
[----:B------:R-:W-:Y:S01]  /*1ec80*/  ISETP.GT.AND P0, PT, R4, 0x34, PT ;  /* 0x000000340400780c */ /* 0x000fe20003f04270 */
[----:B------:R1:W-:Y:S01]  /*1ec90*/  @P4 STL [R1+0x808], R9 ;  /* 0x0008080901004387 */ /* 0x0003e20000100800 */
[----:B------:R-:W-:-:S03]  /*1eca0*/  IMAD.MOV.U32 R8, RZ, RZ, R26 ;  /* 0x000000ffff087224 */ /* 0x000fc600078e001a */
[----:B------:R0:W-:Y:S04]  /*1ecb0*/  STL.64 [R1+0x310], R6 ;  /* 0x0003100601007387 */ /* 0x0001e80000100a00 */
[----:B------:R-:W4:Y:S01]  /*1ecc0*/  LDL.LU.64 R62, [R1+0x1398] ;  /* 0x00139800013e7983 */ /* 0x000f220000300a00 */
[----:B-1----:R-:W-:Y:S01]  /*1ecd0*/  IMAD.MOV.U32 R9, RZ, RZ, R64 ;  /* 0x000000ffff097224 */ /* 0x002fe200078e0040 */
[----:B------:R-:W-:Y:S02]  /*1ece0*/  ISETP.GT.AND P4, PT, R4, 0x35, PT ;  /* 0x000000350400780c */ /* 0x000fe40003f84270 */
[----:B------:R-:W4:Y:S01]  /*1ecf0*/  @P0 LDG.E.U16 R14, desc[UR8][R60.64] ;  /* 0x000000083c0e0981 */ /* 0x000f22000c1e1500 */
[----:B0-----:R-:W-:-:S03]  /*1ed00*/  IMAD.MOV.U32 R6, RZ, RZ, R38 ;  /* 0x000000ffff067224 */ /* 0x001fc600078e0026 */
[----:B------:R-:W4:Y:S01]  /*1ed10*/  @P6 LDG.E.U16 R39, desc[UR8][R8.64] ;  /* 0x0000000808276981 */ /* 0x000f22000c1e1500 */
[----:B------:R-:W-:-:S05]  /*1ed20*/  IMAD.MOV.U32 R7, RZ, RZ, R101 ;  /* 0x000000ffff077224 */ /* 0x000fca00078e0065 */
[----:B------:R0:W4:Y:S04]  /*1ed30*/  @P6 LDG.E.U16 R37, desc[UR8][R6.64] ;  /* 0x0000000806256981 */ /* 0x000128000c1e1500 */
[----:B--2---:R-:W-:Y:S04]  /*1ed40*/  @P5 STL [R1+0x7fc], R100 ;  /* 0x0007fc6401005387 */ /* 0x004fe80000100800 */
[----:B---3--:R-:W2:Y:S04]  /*1ed50*/  @P0 LDG.E.U16 R36, desc[UR8][R46.64] ;  /* 0x000000082e240981 */ /* 0x008ea8000c1e1500 */
[----:B------:R-:W3:Y:S04]  /*1ed60*/  @P4 LDG.E.U16 R80, desc[UR8][R44.64] ;  /* 0x000000082c504981 */ /* 0x000ee8000c1e1500 */
[----:B------:R-:W3:Y:S04]  /*1ed70*/  @P4 LDG.E.U16 R67, desc[UR8][R112.64] ;  /* 0x0000000870434981 */ /* 0x000ee8000c1e1500 */
[----:B----4-:R1:W-:Y:S04]  /*1ed80*/  @P5 STL [R1+0x800], R65 ;  /* 0x0008004101005387 */ /* 0x0103e80000100800 */
[----:B------:R-:W4:Y:S01]  /*1ed90*/  LDL R66, [R1+0xbf8] ;  /* 0x000bf80001427983 */ /* 0x000f220000100800 */
[----:B------:R-:W-:-:S03]  /*1eda0*/  ISETP.GT.AND P5, PT, R4, 0x36, PT ;  /* 0x000000360400780c */ /* 0x000fc60003fa4270 */
[----:B-1----:R-:W4:Y:S04]  /*1edb0*/  LDL.LU R65, [R1+0x9a8] ;  /* 0x0009a80001417983 */ /* 0x002f280000300800 */
[----:B------:R-:W4:Y:S04]  /*1edc0*/  LDL.LU R38, [R1+0x9c4] ;  /* 0x0009c40001267983 */ /* 0x000f280000300800 */
[----:B------:R0:W-:Y:S04]  /*1edd0*/  STL.64 [R1+0x2f8], R6 ;  /* 0x0002f80601007387 */ /* 0x0001e80000100a00 */
[----:B------:R-:W4:Y:S04]  /*1ede0*/  LDL.LU R100, [R1+0x9ac] ;  /* 0x0009ac0001647983 */ /* 0x000f280000300800 */
[----:B------:R-:W4:Y:S01]  /*1edf0*/  LDL.LU R101, [R1+0x9c8] ;  /* 0x0009c80001657983 */ /* 0x000f220000300800 */
[----:B0-----:R-:W-:-:S02]  /*1ee00*/  IMAD.MOV.U32 R6, RZ, RZ, R52 ;  /* 0x000000ffff067224 */ /* 0x001fc400078e0034 */
[----:B------:R-:W-:-:S05]  /*1ee10*/  IMAD.MOV.U32 R7, RZ, RZ, R15 ;  /* 0x000000ffff077224 */ /* 0x000fca00078e000f */
[----:B------:R-:W4:Y:S04]  /*1ee20*/  @P5 LDG.E.U16 R53, desc[UR8][R6.64] ;  /* 0x0000000806355981 */ /* 0x000f28000c1e1500 */
[----:B------:R-:W-:Y:S04]  /*1ee30*/  STL.64 [R1+0x300], R8 ;  /* 0x0003000801007387 */ /* 0x000fe80000100a00 */
[----:B------:R0:W-:Y:S04]  /*1ee40*/  @P6 STL [R1+0x7f8], R39 ;  /* 0x0007f82701006387 */ /* 0x0001e80000100800 */
[----:B0-----:R-:W4:Y:S04]  /*1ee50*/  LDL R39, [R1+0xbf4] ;  /* 0x000bf40001277983 */ /* 0x001f280000100800 */
[----:B------:R0:W-:Y:S04]  /*1ee60*/  @P6 STL [R1+0x7f4], R37 ;  /* 0x0007f42501006387 */ /* 0x0001e80000100800 */
[----:B0-----:R-:W4:Y:S04]  /*1ee70*/  LDL R37, [R1+0xbf0] ;  /* 0x000bf00001257983 */ /* 0x001f280000100800 */
[----:B------:R-:W4:Y:S04]  /*1ee80*/  LDL.LU.64 R60, [R1+0x1390] ;  /* 0x00139000013c7983 */ /* 0x000f280000300a00 */
[----:B------:R0:W-:Y:S04]  /*1ee90*/  @P0 STL [R1+0x7f0], R14 ;  /* 0x0007f00e01000387 */ /* 0x0001e80000100800 */
[----:B0-----:R-:W4:Y:S04]  /*1eea0*/  LDL R14, [R1+0x7e0] ;  /* 0x0007e000010e7983 */ /* 0x001f280000100800 */
[----:B------:R-:W4:Y:S04]  /*1eeb0*/  LDL.LU.64 R46, [R1+0x1388] ;  /* 0x00138800012e7983 */ /* 0x000f280000300a00 */
[----:B--2---:R0:W-:Y:S04]  /*1eec0*/  @P0 STL [R1+0x7ec], R36 ;  /* 0x0007ec2401000387 */ /* 0x0041e80000100800 */
[----:B0-----:R-:W2:Y:S04]  /*1eed0*/  LDL R36, [R1+0x7dc] ;  /* 0x0007dc0001247983 */ /* 0x001ea80000100800 */
[----:B------:R-:W2:Y:S04]  /*1eee0*/  LDL.LU.64 R44, [R1+0x1380] ;  /* 0x00138000012c7983 */ /* 0x000ea80000300a00 */
[----:B------:R-:W2:Y:S04]  /*1eef0*/  LDL.LU.64 R112, [R1+0x1378] ;  /* 0x0013780001707983 */ /* 0x000ea80000300a00 */
[----:B---3--:R-:W-:Y:S04]  /*1ef00*/  @P4 STL [R1+0x7e4], R67 ;  /* 0x0007e44301004387 */ /* 0x008fe80000100800 */
[----:B------:R-:W-:Y:S04]  /*1ef10*/  @P4 STL [R1+0x7e8], R80 ;  /* 0x0007e85001004387 */ /* 0x000fe80000100800 */
[----:B------:R0:W-:Y:S04]  /*1ef20*/  STL.64 [R1+0x2d0], R6 ;  /* 0x0002d00601007387 */ /* 0x0001e80000100a00 */
[----:B------:R-:W3:Y:S04]  /*1ef30*/  LDL R27, [R1+0x7d4] ;  /* 0x0007d400011b7983 */ /* 0x000ee80000100800 */
[----:B------:R-:W3:Y:S04]  /*1ef40*/  LDL R81, [R1+0x7d8] ;  /* 0x0007d80001517983 */ /* 0x000ee80000100800 */
[----:B----4-:R-:W4:Y:S01]  /*1ef50*/  @P5 LDG.E.U16 R66, desc[UR8][R110.64] ;  /* 0x000000086e425981 */ /* 0x010f22000c1e1500 */
[----:B------:R-:W-:-:S03]  /*1ef60*/  ISETP.GT.AND P6, PT, R4, 0x37, PT ;  /* 0x000000370400780c */ /* 0x000fc60003fc4270 */
[----:B------:R-:W4:Y:S04]  /*1ef70*/  LDL.LU R8, [R1+0x9b8] ;  /* 0x0009b80001087983 */ /* 0x000f280000300800 */
[----:B------:R-:W4:Y:S01]  /*1ef80*/  LDL.LU R9, [R1+0x9cc] ;  /* 0x0009cc0001097983 */ /* 0x000f220000300800 */
[----:B------:R-:W-:-:S03]  /*1ef90*/  ISETP.GT.AND P0, PT, R4, 0x38, PT ;  /* 0x000000380400780c */ /* 0x000fc60003f04270 */
[----:B0-----:R-:W4:Y:S04]  /*1efa0*/  LDL R6, [R1+0x7d0] ;  /* 0x0007d00001067983 */ /* 0x001f280000100800 */
[----:B------:R-:W4:Y:S04]  /*1efb0*/  LDL R64, [R1+0x7cc] ;  /* 0x0007cc0001407983 */ /* 0x000f280000100800 */
[----:B------:R-:W4:Y:S01]  /*1efc0*/  LDL.LU R26, [R1+0x9d8] ;  /* 0x0009d800011a7983 */ /* 0x000f220000300800 */
[----:B------:R-:W-:-:S03]  /*1efd0*/  LOP3.LUT R101, R101, R100, RZ, 0x3c, !PT ;  /* 0x0000006465657212 */ /* 0x000fc600078e3cff */
[----:B------:R-:W4:Y:S01]  /*1efe0*/  LDL.LU R15, [R1+0xc54] ;  /* 0x000c5400010f7983 */ /* 0x000f220000300800 */
[----:B------:R-:W-:-:S03]  /*1eff0*/  LOP3.LUT R100, R101, R100, RZ, 0x3c, !PT ;  /* 0x0000006465647212 */ /* 0x000fc600078e3cff */
[----:B------:R-:W4:Y:S01]  /*1f000*/  LDL.LU R52, [R1+0xc40] ;  /* 0x000c400001347983 */ /* 0x000f220000300800 */
[----:B------:R-:W-:-:S03]  /*1f010*/  LOP3.LUT R101, R101, R100, RZ, 0x3c, !PT ;  /* 0x0000006465657212 */ /* 0x000fc600078e3cff */
[----:B------:R0:W-:Y:S01]  /*1f020*/  @P5 STL [R1+0xbfc], R53 ;  /* 0x000bfc3501005387 */ /* 0x0001e20000100800 */
[----:B------:R-:W-:Y:S01]  /*1f030*/  IMAD.MOV.U32 R67, RZ, RZ, R65 ;  /* 0x000000ffff437224 */ /* 0x000fe200078e0041 */
[----:B------:R-:W-:Y:S02]  /*1f040*/  ISETP.GT.AND P4, PT, R4, 0x39, PT ;  /* 0x000000390400780c */ /* 0x000fe40003f84270 */
[----:B0-----:R-:W4:Y:S04]  /*1f050*/  LDL.LU R53, [R1+0xc58] ;  /* 0x000c580001357983 */ /* 0x001f280000300800 */
[----:B------:R-:W4:Y:S04]  /*1f060*/  LDL.LU.64 R110, [R1+0x1370] ;  /* 0x00137000016e7983 */ /* 0x000f280000300a00 */
[----:B------:R-:W4:Y:S04]  /*1f070*/  @P6 LDG.E.U16 R39, desc[UR8][R100.64] ;  /* 0x0000000864276981 */ /* 0x000f28000c1e1500 */
[----:B------:R-:W4:Y:S04]  /*1f080*/  @P0 LDG.E.U16 R14, desc[UR8][R98.64] ;  /* 0x00000008620e0981 */ /* 0x000f28000c1e1500 */
[----:B--2---:R-:W2:Y:S04]  /*1f090*/  @P0 LDG.E.U16 R36, desc[UR8][R40.64] ;  /* 0x0000000828240981 */ /* 0x004ea8000c1e1500 */
[----:B---3--:R-:W3:Y:S04]  /*1f0a0*/  @P4 LDG.E.U16 R27, desc[UR8][R86.64] ;  /* 0x00000008561b4981 */ /* 0x008ee8000c1e1500 */
[----:B------:R-:W2:Y:S04]  /*1f0b0*/  @P4 LDG.E.U16 R81, desc[UR8][R88.64] ;  /* 0x0000000858514981 */ /* 0x000ea8000c1e1500 */
[----:B----4-:R0:W-:Y:S04]  /*1f0c0*/  @P5 STL [R1+0xbf8], R66 ;  /* 0x000bf84201005387 */ /* 0x0101e80000100800 */
[----:B------:R-:W4:Y:S01]  /*1f0d0*/  LDL R7, [R1+0x7c4] ;  /* 0x0007c40001077983 */ /* 0x000f220000100800 */
[----:B0-----:R-:W-:-:S03]  /*1f0e0*/  IMAD.MOV.U32 R66, RZ, RZ, R38 ;  /* 0x000000ffff427224 */ /* 0x001fc600078e0026 */
[----:B------:R-:W2:Y:S04]  /*1f0f0*/  LDL R38, [R1+0x7c8] ;  /* 0x0007c80001267983 */ /* 0x000ea80000100800 */
[----:B------:R-:W2:Y:S04]  /*1f100*/  @P6 LDG.E.U16 R37, desc[UR8][R66.64] ;  /* 0x0000000842256981 */ /* 0x000ea8000c1e1500 */
[----:B------:R-:W-:Y:S04]  /*1f110*/  STL.64 [R1+0x2b8], R66 ;  /* 0x0002b84201007387 */ /* 0x000fe80000100a00 */
[----:B------:R0:W-:Y:S01]  /*1f120*/  STL.64 [R1+0x2c0], R100 ;  /* 0x0002c06401007387 */ /* 0x0001e20000100a00 */
[----:B------:R-:W-:-:S02]  /*1f130*/  ISETP.GT.AND P5, PT, R4, 0x3a, PT ;  /* 0x0000003a0400780c */ /* 0x000fc40003fa4270 */
[-C--:B------:R-:W-:Y:S01]  /*1f140*/  LOP3.LUT R9, R9, R8.reuse, RZ, 0x3c, !PT ;  /* 0x0000000809097212 */ /* 0x080fe200078e3cff */
[----:B0-----:R-:W3:Y:S04]  /*1f150*/  LDL.LU.64 R100, [R1+0x1368] ;  /* 0x0013680001647983 */ /* 0x001ee80000300a00 */
[----:B------:R-:W3:Y:S01]  /*1f160*/  LDL R80, [R1+0x7c0] ;  /* 0x0007c00001507983 */ /* 0x000ee20000100800 */
[----:B------:R-:W-:-:S05]  /*1f170*/  LOP3.LUT R8, R9, R8, RZ, 0x3c, !PT ;  /* 0x0000000809087212 */ /* 0x000fca00078e3cff */
[----:B------:R-:W3:Y:S04]  /*1f180*/  @P5 LDG.E.U16 R64, desc[UR8][R74.64] ;  /* 0x000000084a405981 */ /* 0x000ee8000c1e1500 */
[----:B------:R0:W-:Y:S04]  /*1f190*/  @P6 STL [R1+0xbf4], R39 ;  /* 0x000bf42701006387 */ /* 0x0001e80000100800 */
[----:B0-----:R-:W3:Y:S01]  /*1f1a0*/  LDL R39, [R1+0x7bc] ;  /* 0x0007bc0001277983 */ /* 0x001ee20000100800 */
[----:B------:R-:W-:-:S05]  /*1f1b0*/  LOP3.LUT R9, R9, R8, RZ, 0x3c, !PT ;  /* 0x0000000809097212 */ /* 0x000fca00078e3cff */
[----:B------:R0:W3:Y:S04]  /*1f1c0*/  @P5 LDG.E.U16 R6, desc[UR8][R8.64] ;  /* 0x0000000808065981 */ /* 0x0000e8000c1e1500 */
[----:B--2---:R1:W-:Y:S01]  /*1f1d0*/  @P6 STL [R1+0xbf0], R37 ;  /* 0x000bf02501006387 */ /* 0x0043e20000100800 */
[----:B------:R-:W-:-:S03]  /*1f1e0*/  ISETP.GT.AND P6, PT, R4, 0x3b, PT ;  /* 0x0000003b0400780c */ /* 0x000fc60003fc4270 */
[----:B-1----:R-:W2:Y:S04]  /*1f1f0*/  LDL R37, [R1+0x7b8] ;  /* 0x0007b80001257983 */ /* 0x002ea80000100800 */
[----:B------:R-:W2:Y:S04]  /*1f200*/  LDL.LU.64 R98, [R1+0x1360] ;  /* 0x0013600001627983 */ /* 0x000ea80000300a00 */
[----:B------:R1:W-:Y:S04]  /*1f210*/  @P0 STL [R1+0x7e0], R14 ;  /* 0x0007e00e01000387 */ /* 0x0003e80000100800 */
[----:B-1----:R-:W2:Y:S04]  /*1f220*/  LDL R14, [R1+0x7b4] ;  /* 0x0007b400010e7983 */ /* 0x002ea80000100800 */
[----:B------:R-:W2:Y:S04]  /*1f230*/  LDL.LU R67, [R1+0xc44] ;  /* 0x000c440001437983 */ /* 0x000ea80000300800 */
[----:B------:R-:W2:Y:S04]  /*1f240*/  LDL.LU R66, [R1+0xc64] ;  /* 0x000c640001427983 */ /* 0x000ea80000300800 */
[----:B------:R-:W2:Y:S04]  /*1f250*/  LDL R65, [R1+0xbec] ;  /* 0x000bec0001417983 */ /* 0x000ea80000100800 */
[----:B------:R-:W2:Y:S04]  /*1f260*/  LDL R40, [R1+0xbe8] ;  /* 0x000be80001287983 */ /* 0x000ea80000100800 */
[----:B------:R-:W2:Y:S04]  /*1f270*/  LDL.LU R41, [R1+0xc6c] ;  /* 0x000c6c0001297983 */ /* 0x000ea80000300800 */
[----:B------:R1:W-:Y:S04]  /*1f280*/  @P0 STL [R1+0x7dc], R36 ;  /* 0x0007dc2401000387 */ /* 0x0003e80000100800 */
[----:B-1----:R-:W2:Y:S04]  /*1f290*/  LDL.LU R36, [R1+0xc80] ;  /* 0x000c800001247983 */ /* 0x002ea80000300800 */
[----:B------:R-:W2:Y:S04]  /*1f2a0*/  LDL.LU.64 R88, [R1+0x1358] ;  /* 0x0013580001587983 */ /* 0x000ea80000300a00 */
[----:B------:R-:W2:Y:S04]  /*1f2b0*/  LDL.LU.64 R86, [R1+0x1350] ;  /* 0x0013500001567983 */ /* 0x000ea80000300a00 */
[----:B---3--:R1:W-:Y:S04]  /*1f2c0*/  @P4 STL [R1+0x7d4], R27 ;  /* 0x0007d41b01004387 */ /* 0x0083e80000100800 */
[----:B------:R-:W-:Y:S04]  /*1f2d0*/  @P4 STL [R1+0x7d8], R81 ;  /* 0x0007d85101004387 */ /* 0x000fe80000100800 */
[----:B------:R0:W-:Y:S01]  /*1f2e0*/  STL.64 [R1+0x290], R8 ;  /* 0x0002900801007387 */ /* 0x0001e20000100a00 */
[----:B-1----:R-:W-:Y:S01]  /*1f2f0*/  IMAD.MOV.U32 R27, RZ, RZ, R52 ;  /* 0x000000ffff1b7224 */ /* 0x002fe200078e0034 */
[----:B------:R-:W-:-:S02]  /*1f300*/  ISETP.GT.AND P0, PT, R4, 0x3c, PT ;  /* 0x0000003c0400780c */ /* 0x000fc40003f04270 */
[----:B------:R-:W3:Y:S01]  /*1f310*/  LDL.LU.64 R74, [R1+0x1348] ;  /* 0x00134800014a7983 */ /* 0x000ee20000300a00 */
[----:B0-----:R-:W-:Y:S02]  /*1f320*/  IMAD.MOV.U32 R9, RZ, RZ, R26 ;  /* 0x000000ffff097224 */ /* 0x001fe400078e001a */
[----:B------:R-:W-:Y:S02]  /*1f330*/  IMAD.MOV.U32 R26, RZ, RZ, R53 ;  /* 0x000000ffff1a7224 */ /* 0x000fe400078e0035 */
[----:B------:R-:W-:Y:S01]  /*1f340*/  IMAD.MOV.U32 R8, RZ, RZ, R15 ;  /* 0x000000ffff087224 */ /* 0x000fe200078e000f */
[----:B------:R-:W-:-:S05]  /*1f350*/  ISETP.GT.AND P4, PT, R4, 0x3d, PT ;  /* 0x0000003d0400780c */ /* 0x000fca0003f84270 */
[----:B------:R-:W3:Y:S04]  /*1f360*/  @P0 LDG.E.U16 R39, desc[UR8][R58.64] ;  /* 0x000000083a270981 */ /* 0x000ee8000c1e1500 */
[----:B------:R-:W3:Y:S04]  /*1f370*/  @P6 LDG.E.U16 R38, desc[UR8][R26.64] ;  /* 0x000000081a266981 */ /* 0x000ee8000c1e1500 */
[----:B----4-:R-:W4:Y:S04]  /*1f380*/  @P6 LDG.E.U16 R7, desc[UR8][R8.64] ;  /* 0x0000000808076981 */ /* 0x010f28000c1e1500 */
[----:B------:R-:W-:Y:S04]  /*1f390*/  @P5 STL [R1+0x7cc], R64 ;  /* 0x0007cc4001005387 */ /* 0x000fe80000100800 */
[----:B------:R0:W-:Y:S01]  /*1f3a0*/  @P5 STL [R1+0x7d0], R6 ;  /* 0x0007d00601005387 */ /* 0x0001e20000100800 */
[----:B------:R-:W-:-:S03]  /*1f3b0*/  ISETP.GT.AND P5, PT, R4, 0x3e, PT ;  /* 0x0000003e0400780c */ /* 0x000fc60003fa4270 */
[----:B------:R-:W4:Y:S04]  /*1f3c0*/  LDL.LU R15, [R1+0xc70] ;  /* 0x000c7000010f7983 */ /* 0x000f280000300800 */
[----:B------:R-:W4:Y:S04]  /*1f3d0*/  LDL.LU R52, [R1+0xc84] ;  /* 0x000c840001347983 */ /* 0x000f280000300800 */
[----:B------:R-:W-:Y:S04]  /*1f3e0*/  STL.64 [R1+0x278], R8 ;  /* 0x0002780801007387 */ /* 0x000fe80000100a00 */
[----:B------:R-:W4:Y:S04]  /*1f3f0*/  @P0 LDG.E.U16 R80, desc[UR8][R72.64] ;  /* 0x0000000848500981 */ /* 0x000f28000c1e1500 */
[----:B------:R-:W-:Y:S04]  /*1f400*/  STL.64 [R1+0x280], R26 ;  /* 0x0002801a01007387 */ /* 0x000fe80000100a00 */
[----:B------:R-:W4:Y:S04]  /*1f410*/  LDL R53, [R1+0x7b0] ;  /* 0x0007b00001357983 */ /* 0x000f280000100800 */
[----:B--2---:R-:W2:Y:S04]  /*1f420*/  @P4 LDG.E.U16 R37, desc[UR8][R56.64] ;  /* 0x0000000838254981 */ /* 0x004ea8000c1e1500 */
[----:B------:R-:W2:Y:S01]  /*1f430*/  @P4 LDG.E.U16 R14, desc[UR8][R42.64] ;  /* 0x000000082a0e4981 */ /* 0x000ea2000c1e1500 */
[----:B0-----:R-:W-:-:S03]  /*1f440*/  IMAD.MOV.U32 R6, RZ, RZ, R66 ;  /* 0x000000ffff067224 */ /* 0x001fc600078e0042 */
[----:B------:R0:W2:Y:S04]  /*1f450*/  @P5 LDG.E.U16 R40, desc[UR8][R32.64] ;  /* 0x0000000820285981 */ /* 0x0000a8000c1e1500 */
[----:B---3--:R1:W-:Y:S04]  /*1f460*/  @P6 STL [R1+0x7c8], R38 ;  /* 0x0007c82601006387 */ /* 0x0083e80000100800 */
[----:B-1----:R-:W3:Y:S04]  /*1f470*/  LDL R38, [R1+0x7ac] ;  /* 0x0007ac0001267983 */ /* 0x002ee80000100800 */
[----:B----4-:R1:W-:Y:S04]  /*1f480*/  @P6 STL [R1+0x7c4], R7 ;  /* 0x0007c40701006387 */ /* 0x0103e80000100800 */
[----:B------:R-:W4:Y:S04]  /*1f490*/  LDL.LU.64 R72, [R1+0x1340] ;  /* 0x0013400001487983 */ /* 0x000f280000300a00 */
[----:B------:R-:W3:Y:S01]  /*1f4a0*/  LDL.LU.64 R58, [R1+0x1338] ;  /* 0x00133800013a7983 */ /* 0x000ee20000300a00 */
[----:B-1----:R-:W-:-:S05]  /*1f4b0*/  IMAD.MOV.U32 R7, RZ, RZ, R67 ;  /* 0x000000ffff077224 */ /* 0x002fca00078e0043 */
[----:B------:R-:W3:Y:S04]  /*1f4c0*/  @P5 LDG.E.U16 R65, desc[UR8][R6.64] ;  /* 0x0000000806415981 */ /* 0x000ee8000c1e1500 */
[----:B------:R1:W-:Y:S04]  /*1f4d0*/  @P0 STL [R1+0x7bc], R39 ;  /* 0x0007bc2701000387 */ /* 0x0003e80000100800 */
[----:B-1----:R-:W4:Y:S04]  /*1f4e0*/  LDL R39, [R1+0x7a8] ;  /* 0x0007a80001277983 */ /* 0x002f280000100800 */
[----:B------:R-:W-:Y:S04]  /*1f4f0*/  @P0 STL [R1+0x7c0], R80 ;  /* 0x0007c05001000387 */ /* 0x000fe80000100800 */
[----:B------:R-:W4:Y:S01]  /*1f500*/  LDL.LU.64 R56, [R1+0x1330] ;  /* 0x0013300001387983 */ /* 0x000f220000300a00 */
[----:B------:R-:W-:Y:S01]  /*1f510*/  ISETP.GT.AND P6, PT, R4, 0x40, PT ;  /* 0x000000400400780c */ /* 0x000fe20003fc4270 */
[----:B0-----:R-:W-:-:S02]  /*1f520*/  IMAD.MOV.U32 R33, RZ, RZ, R41 ;  /* 0x000000ffff217224 */ /* 0x001fc400078e0029 */
[----:B------:R-:W-:Y:S01]  /*1f530*/  IMAD.MOV.U32 R41, RZ, RZ, R15 ;  /* 0x000000ffff297224 */ /* 0x000fe200078e000f */
[----:B--2---:R0:W-:Y:S04]  /*1f540*/  @P4 STL [R1+0x7b8], R37 ;  /* 0x0007b82501004387 */ /* 0x0041e80000100800 */
[----:B0-----:R-:W2:Y:S04]  /*1f550*/  LDL R37, [R1+0x7a4] ;  /* 0x0007a40001257983 */ /* 0x001ea80000100800 */
[----:B------:R-:W2:Y:S04]  /*1f560*/  LDL.LU.64 R42, [R1+0x1328] ;  /* 0x00132800012a7983 */ /* 0x000ea80000300a00 */
[----:B------:R0:W-:Y:S04]  /*1f570*/  @P4 STL [R1+0x7b4], R14 ;  /* 0x0007b40e01004387 */ /* 0x0001e80000100800 */
[----:B0-----:R-:W2:Y:S04]  /*1f580*/  LDL R14, [R1+0x7a0] ;  /* 0x0007a000010e7983 */ /* 0x001ea80000100800 */
[----:B------:R-:W-:Y:S04]  /*1f590*/  STL.64 [R1+0x250], R6 ;  /* 0x0002500601007387 */ /* 0x000fe80000100a00 */
[----:B------:R0:W-:Y:S02]  /*1f5a0*/  @P5 STL [R1+0xbe8], R40 ;  /* 0x000be82801005387 */ /* 0x0001e40000100800 */
[----:B0-----:R-:W-:-:S05]  /*1f5b0*/  IMAD.MOV.U32 R40, RZ, RZ, R52 ;  /* 0x000000ffff287224 */ /* 0x001fca00078e0034 */
[----:B------:R-:W2:Y:S04]  /*1f5c0*/  @P6 LDG.E.U16 R53, desc[UR8][R40.64] ;  /* 0x0000000828356981 */ /* 0x000ea8000c1e1500 */
[----:B---3--:R0:W-:Y:S04]  /*1f5d0*/  @P5 STL [R1+0xbec], R65 ;  /* 0x000bec4101005387 */ /* 0x0081e80000100800 */
[----:B------:R-:W3:Y:S01]  /*1f5e0*/  LDL R8, [R1+0x79c] ;  /* 0x00079c0001087983 */ /* 0x000ee20000100800 */
[C---:B------:R-:W-:Y:S01]  /*1f5f0*/  ISETP.GT.AND P0, PT, R4.reuse, 0x41, PT ;  /* 0x000000410400780c */ /* 0x040fe20003f04270 */
[----:B------:R-:W-:Y:S01]  /*1f600*/  IMAD.MOV.U32 R32, RZ, RZ, R36 ;  /* 0x000000ffff207224 */ /* 0x000fe200078e0024 */
[C---:B------:R-:W-:Y:S01]  /*1f610*/  ISETP.GT.AND P4, PT, R4.reuse, 0x42, PT ;  /* 0x000000420400780c */ /* 0x040fe20003f84270 */
[----:B------:R-:W3:Y:S04]  /*1f620*/  LDL.LU R9, [R1+0xc74] ;  /* 0x000c740001097983 */ /* 0x000ee80000300800 */
[----:B------:R-:W3:Y:S04]  /*1f630*/  @P6 LDG.E.U16 R38, desc[UR8][R32.64] ;  /* 0x0000000820266981 */ /* 0x000ee8000c1e1500 */
[----:B------:R-:W3:Y:S04]  /*1f640*/  LDL.LU R6, [R1+0xc88] ;  /* 0x000c880001067983 */ /* 0x000ee80000300800 */
[----:B----4-:R-:W4:Y:S04]  /*1f650*/  @P0 LDG.E.U16 R39, desc[UR8][R108.64] ;  /* 0x000000086c270981 */ /* 0x010f28000c1e1500 */
[----:B------:R-:W-:Y:S04]  /*1f660*/  STL.64 [R1+0x228], R32 ;  /* 0x0002282001007387 */ /* 0x000fe80000100a00 */
[----:B------:R-:W4:Y:S04]  /*1f670*/  LDL R64, [R1+0x798] ;  /* 0x0007980001407983 */ /* 0x000f280000100800 */
[----:B------:R-:W4:Y:S04]  /*1f680*/  LDL R26, [R1+0x794] ;  /* 0x00079400011a7983 */ /* 0x000f280000100800 */
[----:B------:R-:W4:Y:S04]  /*1f690*/  LDL.LU R7, [R1+0xc94] ;  /* 0x000c940001077983 */ /* 0x000f280000300800 */
[----:B------:R-:W4:Y:S04]  /*1f6a0*/  LDL.LU R80, [R1+0xc9c] ;  /* 0x000c9c0001507983 */ /* 0x000f280000300800 */
[----:B------:R-:W4:Y:S04]  /*1f6b0*/  LDL.LU R67, [R1+0xc98] ;  /* 0x000c980001437983 */ /* 0x000f280000300800 */
[----:B------:R-:W4:Y:S04]  /*1f6c0*/  LDL.LU R66, [R1+0xca0] ;  /* 0x000ca00001427983 */ /* 0x000f280000300800 */
[----:B------:R-:W4:Y:S04]  /*1f6d0*/  LDL R36, [R1+0x790] ;  /* 0x0007900001247983 */ /* 0x000f280000100800 */
[----:B0-----:R-:W4:Y:S04]  /*1f6e0*/  LDL R65, [R1+0x78c] ;  /* 0x00078c0001417983 */ /* 0x001f280000100800 */
[----:B------:R0:W-:Y:S04]  /*1f6f0*/  STL.64 [R1+0x230], R40 ;  /* 0x0002302801007387 */ /* 0x0001e80000100a00 */
[----:B0-----:R-:W4:Y:S04]  /*1f700*/  LDL.LU.64 R40, [R1+0x1320] ;  /* 0x0013200001287983 */ /* 0x001f280000300a00 */
[----:B------:R-:W4:Y:S04]  /*1f710*/  LDL R15, [R1+0x788] ;  /* 0x00078800010f7983 */ /* 0x000f280000100800 */
[----:B------:R-:W4:Y:S04]  /*1f720*/  LDL R32, [R1+0x784] ;  /* 0x0007840001207983 */ /* 0x000f280000100800 */
[----:B------:R-:W4:Y:S04]  /*1f730*/  LDL R52, [R1+0x780] ;  /* 0x0007800001347983 */ /* 0x000f280000100800 */
[----:B--2---:R-:W2:Y:S04]  /*1f740*/  @P0 LDG.E.U16 R37, desc[UR8][R24.64] ;  /* 0x0000000818250981 */ /* 0x004ea8000c1e1500 */
[----:B------:R-:W2:Y:S04]  /*1f750*/  @P4 LDG.E.U16 R14, desc[UR8][R18.64] ;  /* 0x00000008120e4981 */ /* 0x000ea8000c1e1500 */
[----:B------:R0:W-:Y:S04]  /*1f760*/  @P6 STL [R1+0x7b0], R53 ;  /* 0x0007b03501006387 */ /* 0x0001e80000100800 */
[----:B0-----:R-:W2:Y:S04]  /*1f770*/  LDL R53, [R1+0x77c] ;  /* 0x00077c0001357983 */ /* 0x001ea80000100800 */
[----:B---3--:R-:W3:Y:S01]  /*1f780*/  @P4 LDG.E.U16 R8, desc[UR8][R106.64] ;  /* 0x000000086a084981 */ /* 0x008ee2000c1e1500 */
[----:B------:R-:W-:-:S03]  /*1f790*/  ISETP.GT.AND P5, PT, R4, 0x43, PT ;  /* 0x000000430400780c */ /* 0x000fc60003fa4270 */
[----:B------:R0:W-:Y:S04]  /*1f7a0*/  @P6 STL [R1+0x7ac], R38 ;  /* 0x0007ac2601006387 */ /* 0x0001e80000100800 */
[----:B------:R-:W3:Y:S04]  /*1f7b0*/  LDL.LU.64 R108, [R1+0x1318] ;  /* 0x00131800016c7983 */ /* 0x000ee80000300a00 */
[----:B0-----:R-:W3:Y:S04]  /*1f7c0*/  LDL.LU R38, [R1+0xcb0] ;  /* 0x000cb00001267983 */ /* 0x001ee80000300800 */
[----:B----4-:R0:W-:Y:S01]  /*1f7d0*/  @P0 STL [R1+0x7a8], R39 ;  /* 0x0007a82701000387 */ /* 0x0101e20000100800 */
[----:B------:R-:W-:-:S03]  /*1f7e0*/  ISETP.GT.AND P6, PT, R4, 0x44, PT ;  /* 0x000000440400780c */ /* 0x000fc60003fc4270 */
[----:B------:R-:W4:Y:S04]  /*1f7f0*/  @P5 LDG.E.U16 R26, desc[UR8][R96.64] ;  /* 0x00000008601a5981 */ /* 0x000f28000c1e1500 */
[----:B0-----:R-:W4:Y:S04]  /*1f800*/  LDL.LU R39, [R1+0xcb4] ;  /* 0x000cb40001277983 */ /* 0x001f280000300800 */
[----:B--2---:R0:W-:Y:S04]  /*1f810*/  @P0 STL [R1+0x7a4], R37 ;  /* 0x0007a42501000387 */ /* 0x0041e80000100800 */
[----:B------:R-:W2:Y:S04]  /*1f820*/  LDL R33, [R1+0x774] ;  /* 0x0007740001217983 */ /* 0x000ea80000100800 */
[----:B0-----:R-:W2:Y:S04]  /*1f830*/  LDL R37, [R1+0x778] ;  /* 0x0007780001257983 */ /* 0x001ea80000100800 */
[----:B------:R-:W2:Y:S04]  /*1f840*/  LDL.LU R24, [R1+0xcc0] ;  /* 0x000cc00001187983 */ /* 0x000ea80000300800 */
[----:B------:R-:W2:Y:S04]  /*1f850*/  LDL.LU R25, [R1+0xcd8] ;  /* 0x000cd80001197983 */ /* 0x000ea80000300800 */
[----:B------:R-:W2:Y:S04]  /*1f860*/  LDL.LU R18, [R1+0xcc4] ;  /* 0x000cc40001127983 */ /* 0x000ea80000300800 */
[----:B------:R-:W2:Y:S04]  /*1f870*/  LDL.LU R19, [R1+0xcdc] ;  /* 0x000cdc0001137983 */ /* 0x000ea80000300800 */
[----:B------:R0:W-:Y:S01]  /*1f880*/  @P4 STL [R1+0x7a0], R14 ;  /* 0x0007a00e01004387 */ /* 0x0001e20000100800 */
[----:B------:R-:W-:-:S03]  /*1f890*/  ISETP.GT.AND P0, PT, R4, 0x45, PT ;  /* 0x000000450400780c */ /* 0x000fc60003f04270 */
[----:B0-----:R-:W2:Y:S04]  /*1f8a0*/  LDL R14, [R1+0x770] ;  /* 0x00077000010e7983 */ /* 0x001ea80000100800 */
[----:B------:R-:W2:Y:S06]  /*1f8b0*/  LDL.LU.64 R106, [R1+0x1310] ;  /* 0x00131000016a7983 */ /* 0x000eac0000300a00 */
[----:B------:R-:W2:Y:S04]  /*1f8c0*/  @P0 LDG.E.U16 R15, desc[UR8][R94.64] ;  /* 0x000000085e0f0981 */ /* 0x000ea8000c1e1500 */
[----:B------:R-:W2:Y:S04]  /*1f8d0*/  @P0 LDG.E.U16 R32, desc[UR8][R84.64] ;  /* 0x0000000854200981 */ /* 0x000ea8000c1e1500 */
[----:B---3--:R0:W-:Y:S01]  /*1f8e0*/  @P4 STL [R1+0x79c], R8 ;  /* 0x00079c0801004387 */ /* 0x0081e20000100800 */
[----:B------:R-:W-:Y:S01]  /*1f8f0*/  ISETP.GT.AND P4, PT, R4, 0x48, PT ;  /* 0x000000480400780c */ /* 0x000fe20003f84270 */
[----:B0-----:R-:W-:-:S12]  /*1f900*/  IMAD.MOV.U32 R8, RZ, RZ, R6 ;  /* 0x000000ffff087224 */ /* 0x001fd800078e0006 */
[----:B------:R-:W3:Y:S04]  /*1f910*/  @P4 LDG.E.U16 R52, desc[UR8][R82.64] ;  /* 0x0000000852344981 */ /* 0x000ee8000c1e1500 */
[----:B------:R0:W-:Y:S04]  /*1f920*/  STL.64 [R1+0x200], R8 ;  /* 0x0002000801007387 */ /* 0x0001e80000100a00 */
[----:B------:R0:W2:Y:S01]  /*1f930*/  @P5 LDG.E.U16 R64, desc[UR8][R8.64] ;  /* 0x0000000808405981 */ /* 0x0000a2000c1e1500 */
[----:B------:R-:W-:-:S03]  /*1f940*/  IMAD.MOV.U32 R6, RZ, RZ, R80 ;  /* 0x000000ffff067224 */ /* 0x000fc600078e0050 */
[----:B------:R-:W3:Y:S04]  /*1f950*/  @P4 LDG.E.U16 R53, desc[UR8][R70.64] ;  /* 0x0000000846354981 */ /* 0x000ee8000c1e1500 */
[----:B------:R-:W3:Y:S01]  /*1f960*/  @P6 LDG.E.U16 R65, desc[UR8][R6.64] ;  /* 0x0000000806416981 */ /* 0x000ee2000c1e1500 */
[----:B0-----:R-:W-:Y:S02]  /*1f970*/  IMAD.MOV.U32 R8, RZ, RZ, R66 ;  /* 0x000000ffff087224 */ /* 0x001fe400078e0042 */
[----:B------:R-:W-:Y:S01]  /*1f980*/  IMAD.MOV.U32 R9, RZ, RZ, R67 ;  /* 0x000000ffff097224 */ /* 0x000fe200078e0043 */
[----:B------:R-:W3:Y:S04]  /*1f990*/  LDL.LU.64 R96, [R1+0x1308] ;  /* 0x0013080001607983 */ /* 0x000ee80000300a00 */
[----:B------:R-:W3:Y:S04]  /*1f9a0*/  @P6 LDG.E.U16 R36, desc[UR8][R8.64] ;  /* 0x0000000808246981 */ /* 0x000ee8000c1e1500 */
[----:B----4-:R-:W-:Y:S04]  /*1f9b0*/  @P5 STL [R1+0x794], R26 ;  /* 0x0007941a01005387 */ /* 0x010fe80000100800 */
[----:B--2---:R-:W-:Y:S01]  /*1f9c0*/  @P5 STL [R1+0x798], R64 ;  /* 0x0007984001005387 */ /* 0x004fe20000100800 */
[----:B------:R-:W-:-:S03]  /*1f9d0*/  ISETP.GT.AND P5, PT, R4, 0x49, PT ;  /* 0x000000490400780c */ /* 0x000fc60003fa4270 */
[----:B------:R-:W-:Y:S10]  /*1f9e0*/  STL.64 [R1+0x1f0], R8 ;  /* 0x0001f00801007387 */ /* 0x000ff40000100a00 */
[----:B------:R-:W2:Y:S04]  /*1f9f0*/  @P5 LDG.E.U16 R33, desc[UR8][R34.64] ;  /* 0x0000000822215981 */ /* 0x000ea8000c1e1500 */
[----:B---3--:R0:W-:Y:S04]  /*1fa00*/  @P6 STL [R1+0x790], R36 ;  /* 0x0007902401006387 */ /* 0x0081e80000100800 */
[----:B0-----:R-:W3:Y:S04]  /*1fa10*/  LDL R36, [R1+0x76c] ;  /* 0x00076c0001247983 */ /* 0x001ee80000100800 */
[----:B------:R0:W-:Y:S04]  /*1fa20*/  STL.64 [R1+0x1e8], R6 ;  /* 0x0001e80601007387 */ /* 0x0001e80000100a00 */
[----:B------:R-:W-:Y:S04]  /*1fa30*/  @P6 STL [R1+0x78c], R65 ;  /* 0x00078c4101006387 */ /* 0x000fe80000100800 */
[----:B------:R-:W4:Y:S04]  /*1fa40*/  LDL.LU.64 R94, [R1+0x1300] ;  /* 0x00130000015e7983 */ /* 0x000f280000300a00 */
[----:B------:R1:W-:Y:S01]  /*1fa50*/  @P0 STL [R1+0x788], R15 ;  /* 0x0007880f01000387 */ /* 0x0003e20000100800 */
[----:B0-----:R-:W-:-:S02]  /*1fa60*/  IMAD.MOV.U32 R6, RZ, RZ, R39 ;  /* 0x000000ffff067224 */ /* 0x001fc400078e0027 */
[----:B------:R-:W-:-:S05]  /*1fa70*/  IMAD.MOV.U32 R7, RZ, RZ, R38 ;  /* 0x000000ffff077224 */ /* 0x000fca00078e0026 */
[----:B------:R0:W2:Y:S04]  /*1fa80*/  @P5 LDG.E.U16 R37, desc[UR8][R6.64] ;  /* 0x0000000806255981 */ /* 0x0000a8000c1e1500 */
[----:B-1----:R-:W4:Y:S04]  /*1fa90*/  LDL R15, [R1+0x768] ;  /* 0x00076800010f7983 */ /* 0x002f280000100800 */
[----:B------:R-:W4:Y:S04]  /*1faa0*/  LDL.LU.64 R84, [R1+0x12f8] ;  /* 0x0012f80001547983 */ /* 0x000f280000300a00 */
[----:B------:R-:W-:Y:S04]  /*1fab0*/  @P0 STL [R1+0x784], R32 ;  /* 0x0007842001000387 */ /* 0x000fe80000100800 */
[----:B------:R-:W4:Y:S04]  /*1fac0*/  LDL.LU.64 R82, [R1+0x12f0] ;  /* 0x0012f00001527983 */ /* 0x000f280000300a00 */
[----:B------:R-:W4:Y:S04]  /*1fad0*/  LDL.LU.64 R70, [R1+0x12e8] ;  /* 0x0012e80001467983 */ /* 0x000f280000300a00 */
[----:B------:R1:W-:Y:S04]  /*1fae0*/  @P4 STL [R1+0x780], R52 ;  /* 0x0007803401004387 */ /* 0x0003e80000100800 */
[----:B-1----:R-:W4:Y:S04]  /*1faf0*/  LDL R52, [R1+0x764] ;  /* 0x0007640001347983 */ /* 0x002f280000100800 */
[----:B------:R1:W-:Y:S04]  /*1fb00*/  @P4 STL [R1+0x77c], R53 ;  /* 0x00077c3501004387 */ /* 0x0003e80000100800 */
[----:B------:R-:W4:Y:S04]  /*1fb10*/  LDL R38, [R1+0x75c] ;  /* 0x00075c0001267983 */ /* 0x000f280000100800 */
[----:B-1----:R-:W4:Y:S01]  /*1fb20*/  LDL R53, [R1+0x760] ;  /* 0x0007600001357983 */ /* 0x002f220000100800 */
[C---:B------:R-:W-:Y:S01]  /*1fb30*/  ISETP.GT.AND P6, PT, R4.reuse, 0x4a, PT ;  /* 0x0000004a0400780c */ /* 0x040fe20003fc4270 */
[----:B------:R-:W-:Y:S01]  /*1fb40*/  IMAD.MOV.U32 R8, RZ, RZ, R25 ;  /* 0x000000ffff087224 */ /* 0x000fe200078e0019 */
[C---:B------:R-:W-:Y:S01]  /*1fb50*/  ISETP.GT.AND P0, PT, R4.reuse, 0x4b, PT ;  /* 0x0000004b0400780c */ /* 0x040fe20003f04270 */
[----:B------:R-:W-:Y:S01]  /*1fb60*/  IMAD.MOV.U32 R9, RZ, RZ, R24 ;  /* 0x000000ffff097224 */ /* 0x000fe200078e0018 */
[----:B------:R0:W-:Y:S01]  /*1fb70*/  STL.64 [R1+0x1a0], R6 ;  /* 0x0001a00601007387 */ /* 0x0001e20000100a00 */
[----:B------:R-:W-:-:S03]  /*1fb80*/  ISETP.GT.AND P4, PT, R4, 0x4c, PT ;  /* 0x0000004c0400780c */ /* 0x000fc60003f84270 */
[----:B------:R-:W4:Y:S01]  /*1fb90*/  LDL.LU R39, [R1+0xcc8] ;  /* 0x000cc80001277983 */ /* 0x000f220000300800 */
[----:B0-----:R-:W-:Y:S02]  /*1fba0*/  IMAD.MOV.U32 R6, RZ, RZ, R19 ;  /* 0x000000ffff067224 */ /* 0x001fe400078e0013 */
[----:B------:R-:W-:-:S05]  /*1fbb0*/  IMAD.MOV.U32 R7, RZ, RZ, R18 ;  /* 0x000000ffff077224 */ /* 0x000fca00078e0012 */
[----:B------:R-:W4:Y:S04]  /*1fbc0*/  @P6 LDG.E.U16 R14, desc[UR8][R6.64] ;  /* 0x00000008060e6981 */ /* 0x000f28000c1e1500 */
[----:B---3--:R0:W3:Y:S04]  /*1fbd0*/  @P6 LDG.E.U16 R36, desc[UR8][R8.64] ;  /* 0x0000000808246981 */ /* 0x0080e8000c1e1500 */
[----:B--2---:R1:W-:Y:S04]  /*1fbe0*/  @P5 STL [R1+0x778], R37 ;  /* 0x0007782501005387 */ /* 0x0043e80000100800 */
[----:B----4-:R-:W2:Y:S04]  /*1fbf0*/  @P0 LDG.E.U16 R15, desc[UR8][R16.64] ;  /* 0x00000008100f0981 */ /* 0x010ea8000c1e1500 */
[----:B-1----:R-:W4:Y:S04]  /*1fc00*/  LDL.LU R37, [R1+0xce8] ;  /* 0x000ce80001257983 */ /* 0x002f280000300800 */
[----:B------:R-:W-:Y:S04]  /*1fc10*/  @P5 STL [R1+0x774], R33 ;  /* 0x0007742101005387 */ /* 0x000fe80000100800 */
[----:B------:R1:W-:Y:S04]  /*1fc20*/  STL.64 [R1+0x190], R6 ;  /* 0x0001900601007387 */ /* 0x0003e80000100a00 */
[----:B------:R-:W2:Y:S04]  /*1fc30*/  LDL R67, [R1+0x758] ;  /* 0x0007580001437983 */ /* 0x000ea80000100800 */
[----:B------:R0:W-:Y:S04]  /*1fc40*/  STL.64 [R1+0x188], R8 ;  /* 0x0001880801007387 */ /* 0x0001e80000100a00 */
[----:B-1----:R-:W2:Y:S04]  /*1fc50*/  LDL.64 R6, [R1+0x158] ;  /* 0x0001580001067983 */ /* 0x002ea80000100a00 */
[----:B------:R-:W2:Y:S04]  /*1fc60*/  @P0 LDG.E.U16 R52, desc[UR8][R68.64] ;  /* 0x0000000844340981 */ /* 0x000ea8000c1e1500 */
[----:B------:R-:W2:Y:S04]  /*1fc70*/  LDL R66, [R1+0x754] ;  /* 0x0007540001427983 */ /* 0x000ea80000100800 */
[----:B------:R-:W2:Y:S04]  /*1fc80*/  @P4 LDG.E.U16 R38, desc[UR8][R12.64] ;  /* 0x000000080c264981 */ /* 0x000ea8000c1e1500 */
[----:B------:R-:W2:Y:S04]  /*1fc90*/  LDL.LU R65, [R1+0xcf0] ;  /* 0x000cf00001417983 */ /* 0x000ea80000300800 */
[----:B------:R-:W2:Y:S04]  /*1fca0*/  @P4 LDG.E.U16 R53, desc[UR8][R54.64] ;  /* 0x0000000836354981 */ /* 0x000ea8000c1e1500 */
[----:B------:R-:W2:Y:S04]  /*1fcb0*/  LDL.LU R34, [R1+0xcf8] ;  /* 0x000cf80001227983 */ /* 0x000ea80000300800 */
[----:B------:R-:W2:Y:S04]  /*1fcc0*/  LDL.LU R35, [R1+0xcf4] ;  /* 0x000cf40001237983 */ /* 0x000ea80000300800 */
[----:B------:R-:W2:Y:S04]  /*1fcd0*/  LDL.LU R32, [R1+0xcfc] ;  /* 0x000cfc0001207983 */ /* 0x000ea80000300800 */
[----:B------:R-:W2:Y:S04]  /*1fce0*/  LDL R24, [R1+0x74c] ;  /* 0x00074c0001187983 */ /* 0x000ea80000100800 */
[----:B------:R-:W2:Y:S01]  /*1fcf0*/  LDL R33, [R1+0x750] ;  /* 0x0007500001217983 */ /* 0x000ea20000100800 */
[----:B------:R-:W-:Y:S01]  /*1fd00*/  ISETP.GT.AND P5, PT, R4, 0x4d, PT ;  /* 0x0000004d0400780c */ /* 0x000fe20003fa4270 */
[----:B0-----:R-:W-:-:S02]  /*1fd10*/  IMAD.MOV.U32 R9, RZ, RZ, R39 ;  /* 0x000000ffff097224 */ /* 0x001fc400078e0027 */
[----:B---3--:R0:W-:Y:S04]  /*1fd20*/  @P6 STL [R1+0x76c], R36 ;  /* 0x00076c2401006387 */ /* 0x0081e80000100800 */
[----:B------:R-:W3:Y:S04]  /*1fd30*/  LDL R25, [R1+0x71c] ;  /* 0x00071c0001197983 */ /* 0x000ee80000100800 */
[----:B0-----:R-:W3:Y:S04]  /*1fd40*/  LDL R36, [R1+0x720] ;  /* 0x0007200001247983 */ /* 0x001ee80000100800 */
[----:B------:R0:W-:Y:S04]  /*1fd50*/  @P6 STL [R1+0x770], R14 ;  /* 0x0007700e01006387 */ /* 0x0001e80000100800 */
[----:B------:R-:W3:Y:S04]  /*1fd60*/  LDL R18, [R1+0x6f0] ;  /* 0x0006f00001127983 */ /* 0x000ee80000100800 */
[----:B------:R-:W3:Y:S04]  /*1fd70*/  LDL R19, [R1+0x6ec] ;  /* 0x0006ec0001137983 */ /* 0x000ee80000100800 */
[----:B------:R-:W3:Y:S04]  /*1fd80*/  LDL.LU R16, [R1+0xde0] ;  /* 0x000de00001107983 */ /* 0x000ee80000300800 */
[----:B------:R-:W3:Y:S01]  /*1fd90*/  LDL.LU R17, [R1+0xe74] ;  /* 0x000e740001117983 */ /* 0x000ee20000300800 */
[----:B------:R-:W-:-:S03]  /*1fda0*/  ISETP.GT.AND P6, PT, R4, 0x50, PT ;  /* 0x000000500400780c */ /* 0x000fc60003fc4270 */
[----:B0-----:R-:W3:Y:S04]  /*1fdb0*/  LDL R14, [R1+0x6c0] ;  /* 0x0006c000010e7983 */ /* 0x001ee80000100800 */
[----:B------:R-:W3:Y:S01]  /*1fdc0*/  LDL.LU.64 R68, [R1+0x12e0] ;  /* 0x0012e00001447983 */ /* 0x000ee20000300a00 */
[----:B----4-:R-:W-:-:S05]  /*1fdd0*/  IMAD.MOV.U32 R8, RZ, RZ, R37 ;  /* 0x000000ffff087224 */ /* 0x010fca00078e0025 */
[----:B--2---:R-:W2:Y:S04]  /*1fde0*/  @P5 LDG.E.U16 R67, desc[UR8][R8.64] ;  /* 0x0000000808435981 */ /* 0x004ea8000c1e1500 */
[----:B------:R-:W-:Y:S04]  /*1fdf0*/  @P0 STL [R1+0x764], R52 ;  /* 0x0007643401000387 */ /* 0x000fe80000100800 */
[----:B------:R0:W-:Y:S04]  /*1fe00*/  @P0 STL [R1+0x768], R15 ;  /* 0x0007680f01000387 */ /* 0x0001e80000100800 */
[----:B------:R-:W4:Y:S04]  /*1fe10*/  LDL.LU.64 R54, [R1+0x12d8] ;  /* 0x0012d80001367983 */ /* 0x000f280000300a00 */
[----:B------:R1:W2:Y:S04]  /*1fe20*/  @P5 LDG.E.U16 R66, desc[UR8][R6.64] ;  /* 0x0000000806425981 */ /* 0x0002a8000c1e1500 */
[----:B0-----:R-:W4:Y:S04]  /*1fe30*/  LDL R15, [R1+0x6bc] ;  /* 0x0006bc00010f7983 */ /* 0x001f280000100800 */
[----:B------:R-:W-:Y:S04]  /*1fe40*/  @P4 STL [R1+0x75c], R38 ;  /* 0x00075c2601004387 */ /* 0x000fe80000100800 */
[----:B------:R0:W-:Y:S01]  /*1fe50*/  @P4 STL [R1+0x760], R53 ;  /* 0x0007603501004387 */ /* 0x0001e20000100800 */
[----:B-1----:R-:W-:-:S03]  /*1fe60*/  IMAD.MOV.U32 R6, RZ, RZ, R34 ;  /* 0x000000ffff067224 */ /* 0x002fc600078e0022 */
[----:B------:R-:W4:Y:S01]  /*1fe70*/  LDL.LU R12, [R1+0xd14] ;  /* 0x000d1400010c7983 */ /* 0x000f220000300800 */
[----:B------:R-:W-:-:S03]  /*1fe80*/  IMAD.MOV.U32 R7, RZ, RZ, R65 ;  /* 0x000000ffff077224 */ /* 0x000fc600078e0041 */
[----:B------:R-:W4:Y:S04]  /*1fe90*/  LDL.LU R13, [R1+0xd30] ;  /* 0x000d3000010d7983 */ /* 0x000f280000300800 */
[----:B------:R-:W4:Y:S04]  /*1fea0*/  LDL.LU R52, [R1+0xd00] ;  /* 0x000d000001347983 */ /* 0x000f280000300800 */
[----:B------:R1:W-:Y:S04]  /*1feb0*/  STL.64 [R1+0x160], R8 ;  /* 0x0001600801007387 */ /* 0x0003e80000100a00 */
[----:B------:R-:W4:Y:S04]  /*1fec0*/  @P6 LDG.E.U16 R24, desc[UR8][R6.64] ;  /* 0x0000000806186981 */ /* 0x000f28000c1e1500 */
[----:B0-----:R-:W4:Y:S01]  /*1fed0*/  LDL.LU R53, [R1+0xd08] ;  /* 0x000d080001357983 */ /* 0x001f220000300800 */
[----:B-1----:R-:W-:-:S03]  /*1fee0*/  IMAD.MOV.U32 R8, RZ, RZ, R32 ;  /* 0x000000ffff087224 */ /* 0x002fc600078e0020 */
[----:B------:R-:W4:Y:S01]  /*1fef0*/  LDL.LU R38, [R1+0xd04] ;  /* 0x000d040001267983 */ /* 0x000f220000300800 */
[----:B------:R-:W-:-:S03]  /*1ff00*/  IMAD.MOV.U32 R9, RZ, RZ, R35 ;  /* 0x000000ffff097224 */ /* 0x000fc600078e0023 */
[----:B------:R-:W4:Y:S04]  /*1ff10*/  LDL.LU R39, [R1+0xd0c] ;  /* 0x000d0c0001277983 */ /* 0x000f280000300800 */
[----:B------:R-:W4:Y:S04]  /*1ff20*/  @P6 LDG.E.U16 R33, desc[UR8][R8.64] ;  /* 0x0000000808216981 */ /* 0x000f28000c1e1500 */
[----:B------:R-:W4:Y:S01]  /*1ff30*/  LDL R37, [R1+0x690] ;  /* 0x0006900001257983 */ /* 0x000f220000100800 */
[C---:B------:R-:W-:Y:S02]  /*1ff40*/  ISETP.GT.AND P0, PT, R4.reuse, 0x58, PT ;  /* 0x000000580400780c */ /* 0x040fe40003f04270 */
[----:B------:R-:W-:-:S11]  /*1ff50*/  ISETP.GT.AND P4, PT, R4, 0x60, PT ;  /* 0x000000600400780c */ /* 0x000fd60003f84270 */
[----:B---3--:R-:W3:Y:S04]  /*1ff60*/  @P0 LDG.E.U16 R25, desc[UR8][R28.64] ;  /* 0x000000081c190981 */ /* 0x008ee8000c1e1500 */
[----:B------:R-:W3:Y:S04]  /*1ff70*/  @P0 LDG.E.U16 R36, desc[UR8][R30.64] ;  /* 0x000000081e240981 */ /* 0x000ee8000c1e1500 */
[----:B------:R-:W3:Y:S04]  /*1ff80*/  @P4 LDG.E.U16 R18, desc[UR8][R22.64] ;  /* 0x0000000816124981 */ /* 0x000ee8000c1e1500 */
[----:B------:R-:W3:Y:S04]  /*1ff90*/  @P4 LDG.E.U16 R19, desc[UR8][R20.64] ;  /* 0x0000000814134981 */ /* 0x000ee8000c1e1500 */
[----:B--2---:R-:W-:Y:S04]  /*1ffa0*/  @P5 STL [R1+0x754], R66 ;  /* 0x0007544201005387 */ /* 0x004fe80000100800 */
[----:B------:R-:W-:Y:S01]  /*1ffb0*/  @P5 STL [R1+0x758], R67 ;  /* 0x0007584301005387 */ /* 0x000fe20000100800 */
[----:B------:R-:W-:-:S03]  /*1ffc0*/  ISETP.GT.AND P5, PT, R4, 0x68, PT ;  /* 0x000000680400780c */ /* 0x000fc60003fa4270 */
[----:B------:R-:W-:Y:S04]  /*1ffd0*/  STL.64 [R1+0x130], R8 ;  /* 0x0001300801007387 */ /* 0x000fe80000100a00 */
[----:B------:R0:W-:Y:S06]  /*1ffe0*/  STL.64 [R1+0x128], R6 ;  /* 0x0001280601007387 */ /* 0x0001ec0000100a00 */
[----:B----4-:R-:W2:Y:S04]  /*1fff0*/  @P5 LDG.E.U16 R15, desc[UR8][R114.64] ;  /* 0x00000008720f5981 */ /* 0x010ea8000c1e1500 */
[----:B------:R-:W4:Y:S04]  /*20000*/  @P5 LDG.E.U16 R14, desc[UR8][R116.64] ;  /* 0x00000008740e5981 */ /* 0x000f28000c1e1500 */
[----:B------:R-:W-:Y:S04]  /*20010*/  @P6 STL [R1+0x74c], R24 ;  /* 0x00074c1801006387 */ /* 0x000fe80000100800 */
[----:B------:R-:W-:Y:S01]  /*20020*/  @P6 STL [R1+0x750], R33 ;  /* 0x0007502101006387 */ /* 0x000fe20000100800 */
[----:B------:R-:W-:-:S13]  /*20030*/  ISETP.GT.AND P6, PT, R4, 0x70, PT ;  /* 0x000000700400780c */ /* 0x000fda0003fc4270 */
[----:B------:R-:W4:Y:S01]  /*20040*/  @P6 LDG.E.U16 R37, desc[UR8][R112.64] ;  /* 0x0000000870256981 */ /* 0x000f22000c1e1500 */
[----:B0-----:R-:W-:Y:S02]  /*20050*/  IMAD.MOV.U32 R6, RZ, RZ, R13 ;  /* 0x000000ffff067224 */ /* 0x001fe400078e000d */
[----:B------:R-:W-:Y:S02]  /*20060*/  IMAD.MOV.U32 R7, RZ, RZ, R12 ;  /* 0x000000ffff077224 */ /* 0x000fe400078e000c */
[----:B------:R-:W-:Y:S02]  /*20070*/  IMAD.MOV.U32 R8, RZ, RZ, R53 ;  /* 0x000000ffff087224 */ /* 0x000fe400078e0035 */
[----:B------:R-:W-:Y:S02]  /*20080*/  IMAD.MOV.U32 R9, RZ, RZ, R52 ;  /* 0x000000ffff097224 */ /* 0x000fe400078e0034 */
[----:B------:R-:W-:Y:S02]  /*20090*/  IMAD.MOV.U32 R26, RZ, RZ, R39 ;  /* 0x000000ffff1a7224 */ /* 0x000fe400078e0027 */
[----:B------:R-:W-:Y:S01]  /*200a0*/  IMAD.MOV.U32 R27, RZ, RZ, R38 ;  /* 0x000000ffff1b7224 */ /* 0x000fe200078e0026 */
[----:B---3--:R0:W-:Y:S04]  /*200b0*/  @P0 STL [R1+0x720], R36 ;  /* 0x0007202401000387 */ /* 0x0081e80000100800 */
[----:B0-----:R-:W3:Y:S04]  /*200c0*/  LDL R36, [R1+0x68c] ;  /* 0x00068c0001247983 */ /* 0x001ee80000100800 */
[----:B------:R-:W-:Y:S04]  /*200d0*/  @P0 STL [R1+0x71c], R25 ;  /* 0x00071c1901000387 */ /* 0x000fe80000100800 */
[----:B------:R-:W-:Y:S04]  /*200e0*/  @P4 STL [R1+0x6ec], R19 ;  /* 0x0006ec1301004387 */ /* 0x000fe80000100800 */
[----:B------:R-:W-:Y:S04]  /*200f0*/  @P4 STL [R1+0x6f0], R18 ;  /* 0x0006f01201004387 */ /* 0x000fe80000100800 */
        /* <DEDUP_REMOVED lines=8> */
[----:B--2---:R-:W-:Y:S04]  /*20180*/  @P5 STL [R1+0x6bc], R15 ;  /* 0x0006bc0f01005387 */ /* 0x004fe80000100800 */
[----:B----4-:R-:W-:Y:S04]  /*20190*/  @P5 STL [R1+0x6c0], R14 ;  /* 0x0006c00e01005387 */ /* 0x010fe80000100800 */
[----:B------:R0:W-:Y:S04]  /*201a0*/  @P6 STL [R1+0x690], R37 ;  /* 0x0006902501006387 */ /* 0x0001e80000100800 */
[----:B------:R-:W2:Y:S04]  /*201b0*/  LDL R24, [R1+0x65c] ;  /* 0x00065c0001187983 */ /* 0x000ea80000100800 */
[----:B0-----:R-:W4:Y:S04]  /*201c0*/  LDL R37, [R1+0x660] ;  /* 0x0006600001257983 */ /* 0x001f280000100800 */
[----:B------:R-:W-:Y:S04]  /*201d0*/  STL.64 [R1+0x98], R6 ;  /* 0x0000980601007387 */ /* 0x000fe80000100a00 */
[----:B------:R0:W-:Y:S04]  /*201e0*/  STL.64 [R1+0x118], R8 ;  /* 0x0001180801007387 */ /* 0x0001e80000100a00 */
[----:B------:R-:W-:Y:S04]  /*201f0*/  STL.64 [R1+0x120], R26 ;  /* 0x0001201a01007387 */ /* 0x000fe80000100a00 */
[----:B------:R-:W-:Y:S04]  /*20200*/  STL [R1+0xfd0], R112 ;  /* 0x000fd07001007387 */ /* 0x000fe80000100800 */
[----:B------:R-:W-:Y:S04]  /*20210*/  STL [R1+0x11b0], R112 ;  /* 0x0011b07001007387 */ /* 0x000fe80000100800 */
[----:B------:R-:W-:Y:S04]  /*20220*/  STL [R1+0xfcc], R113 ;  /* 0x000fcc7101007387 */ /* 0x000fe80000100800 */
[----:B------:R-:W-:Y:S04]  /*20230*/  STL [R1+0x11b4], R113 ;  /* 0x0011b47101007387 */ /* 0x000fe80000100800 */
[----:B------:R-:W4:Y:S04]  /*20240*/  LDL R25, [R1+0x748] ;  /* 0x0007480001197983 */ /* 0x000f280000100800 */
[----:B------:R-:W4:Y:S04]  /*20250*/  LDL R19, [R1+0x744] ;  /* 0x0007440001137983 */ /* 0x000f280000100800 */
[----:B------:R-:W4:Y:S04]  /*20260*/  LDL.LU R22, [R1+0xd18] ;  /* 0x000d180001167983 */ /* 0x000f280000300800 */
[----:B------:R-:W0:Y:S04]  /*20270*/  LDL.LU R14, [R1+0xd34] ;  /* 0x000d3400010e7983 */ /* 0x000e280000300800 */
[----:B------:R-:W4:Y:S04]  /*20280*/  LDL R15, [R1+0x718] ;  /* 0x00071800010f7983 */ /* 0x000f280000100800 */
[----:B------:R-:W4:Y:S01]  /*20290*/  LDL R13, [R1+0x714] ;  /* 0x00071400010d7983 */ /* 0x000f220000100800 */
[----:B------:R-:W-:-:S02]  /*202a0*/  ISETP.GT.AND P0, PT, R4, 0x78, PT ;  /* 0x000000780400780c */ /* 0x000fc40003f04270 */
[C---:B------:R-:W-:Y:S01]  /*202b0*/  ISETP.GT.AND P4, PT, R4.reuse, 0x51, PT ;  /* 0x000000510400780c */ /* 0x040fe20003f84270 */
[----:B------:R-:W4:Y:S01]  /*202c0*/  LDL.LU R23, [R1+0xde4] ;  /* 0x000de40001177983 */ /* 0x000f220000300800 */
[----:B------:R-:W-:Y:S01]  /*202d0*/  ISETP.GT.AND P5, PT, R4, 0x59, PT ;  /* 0x000000590400780c */ /* 0x000fe20003fa4270 */
[----:B------:R-:W-:Y:S02]  /*202e0*/  IMAD.MOV.U32 R65, RZ, RZ, R16 ;  /* 0x000000ffff417224 */ /* 0x000fe400078e0010 */
        /* <DEDUP_REMOVED lines=10> */
[----:B------:R-:W4:Y:S04]  /*20390*/  LDL R38, [R1+0x6e8] ;  /* 0x0006e80001267983 */ /* 0x000f280000100800 */
[----:B---3--:R-:W3:Y:S04]  /*203a0*/  @P6 LDG.E.U16 R36, desc[UR8][R110.64] ;  /* 0x000000086e246981 */ /* 0x008ee8000c1e1500 */
[----:B--2---:R-:W2:Y:S04]  /*203b0*/  @P0 LDG.E.U16 R24, desc[UR8][R106.64] ;  /* 0x000000086a180981 */ /* 0x004ea8000c1e1500 */
[----:B----4-:R-:W4:Y:S04]  /*203c0*/  @P0 LDG.E.U16 R37, desc[UR8][R108.64] ;  /* 0x000000086c250981 */ /* 0x010f28000c1e1500 */
[----:B------:R-:W2:Y:S04]  /*203d0*/  @P4 LDG.E.U16 R25, desc[UR8][R26.64] ;  /* 0x000000081a194981 */ /* 0x000ea8000c1e1500 */
[----:B------:R0:W2:Y:S02]  /*203e0*/  @P4 LDG.E.U16 R19, desc[UR8][R8.64] ;  /* 0x0000000808134981 */ /* 0x0000a4000c1e1500 */
[----:B0-----:R-:W-:-:S02]  /*203f0*/  IMAD.MOV.U32 R8, RZ, RZ, R14 ;  /* 0x000000ffff087224 */ /* 0x001fc400078e000e */
[----:B------:R-:W-:Y:S01]  /*20400*/  IMAD.MOV.U32 R9, RZ, RZ, R22 ;  /* 0x000000ffff097224 */ /* 0x000fe200078e0016 */
[----:B------:R-:W2:Y:S04]  /*20410*/  @P5 LDG.E.U16 R13, desc[UR8][R6.64] ;  /* 0x00000008060d5981 */ /* 0x000ea8000c1e1500 */
[----:B------:R-:W2:Y:S04]  /*20420*/  @P5 LDG.E.U16 R15, desc[UR8][R8.64] ;  /* 0x00000008080f5981 */ /* 0x000ea8000c1e1500 */
[----:B---3--:R0:W-:Y:S04]  /*20430*/  @P6 STL [R1+0x68c], R36 ;  /* 0x00068c2401006387 */ /* 0x0081e80000100800 */
[----:B0-----:R-:W3:Y:S04]  /*20440*/  LDL R36, [R1+0x6e4] ;  /* 0x0006e40001247983 */ /* 0x001ee80000100800 */
[----:B------:R-:W-:Y:S04]  /*20450*/  STL [R1+0xfd8], R110 ;  /* 0x000fd86e01007387 */ /* 0x000fe80000100800 */
[----:B------:R-:W-:Y:S04]  /*20460*/  STL [R1+0x11b8], R110 ;  /* 0x0011b86e01007387 */ /* 0x000fe80000100800 */
[----:B------:R-:W-:Y:S04]  /*20470*/  STL [R1+0xfd4], R111 ;  /* 0x000fd46f01007387 */ /* 0x000fe80000100800 */
[----:B------:R-:W-:Y:S04]  /*20480*/  STL [R1+0x11bc], R111 ;  /* 0x0011bc6f01007387 */ /* 0x000fe80000100800 */
[----:B----4-:R0:W-:Y:S04]  /*20490*/  @P0 STL [R1+0x660], R37 ;  /* 0x0006602501000387 */ /* 0x0101e80000100800 */
[----:B0-----:R-:W4:Y:S04]  /*204a0*/  LDL R37, [R1+0x6b8] ;  /* 0x0006b80001257983 */ /* 0x001f280000100800 */
        /* <DEDUP_REMOVED lines=8> */
[----:B--2---:R0:W-:Y:S04]  /*20530*/  @P4 STL [R1+0x744], R19 ;  /* 0x0007441301004387 */ /* 0x0041e80000100800 */
[----:B0-----:R-:W2:Y:S04]  /*20540*/  LDL R19, [R1+0x6b4] ;  /* 0x0006b40001137983 */ /* 0x001ea80000100800 */
[----:B------:R-:W-:Y:S04]  /*20550*/  @P0 STL [R1+0x65c], R24 ;  /* 0x00065c1801000387 */ /* 0x000fe80000100800 */
[----:B------:R0:W-:Y:S04]  /*20560*/  STL.64 [R1+0xa0], R8 ;  /* 0x0000a00801007387 */ /* 0x0001e80000100a00 */
[----:B------:R-:W2:Y:S04]  /*20570*/  LDL.LU R14, [R1+0xdf0] ;  /* 0x000df000010e7983 */ /* 0x000ea80000300800 */
[----:B------:R1:W-:Y:S01]  /*20580*/  @P5 STL [R1+0x718], R15 ;  /* 0x0007180f01005387 */ /* 0x0003e20000100800 */
[----:B0-----:R-:W-:-:S03]  /*20590*/  IMAD.MOV.U32 R8, RZ, RZ, R39 ;  /* 0x000000ffff087224 */ /* 0x001fc600078e0027 */
[----:B-1----:R-:W2:Y:S04]  /*205a0*/  LDL.LU R15, [R1+0xe84] ;  /* 0x000e8400010f7983 */ /* 0x002ea80000300800 */
[----:B------:R0:W-:Y:S04]  /*205b0*/  @P5 STL [R1+0x714], R13 ;  /* 0x0007140d01005387 */ /* 0x0001e80000100800 */
[----:B0-----:R-:W2:Y:S04]  /*205c0*/  LDL R13, [R1+0x688] ;  /* 0x00068800010d7983 */ /* 0x001ea80000100800 */
[----:B------:R-:W-:Y:S04]  /*205d0*/  @P4 STL [R1+0x748], R25 ;  /* 0x0007481901004387 */ /* 0x000fe80000100800 */
[----:B------:R-:W2:Y:S01]  /*205e0*/  LDL R39, [R1+0x684] ;  /* 0x0006840001277983 */ /* 0x000ea20000100800 */
[----:B------:R-:W-:-:S02]  /*205f0*/  ISETP.GT.AND P6, PT, R4, 0x61, PT ;  /* 0x000000610400780c */ /* 0x000fc40003fc4270 */
[----:B------:R-:W-:Y:S01]  /*20600*/  ISETP.GT.AND P0, PT, R4, 0x69, PT ;  /* 0x000000690400780c */ /* 0x000fe20003f04270 */
[----:B------:R-:W-:Y:S02]  /*20610*/  IMAD.MOV.U32 R9, RZ, RZ, R53 ;  /* 0x000000ffff097224 */ /* 0x000fe400078e0035 */
[----:B------:R-:W-:Y:S02]  /*20620*/  IMAD.MOV.U32 R6, RZ, RZ, R52 ;  /* 0x000000ffff067224 */ /* 0x000fe400078e0034 */
[----:B------:R-:W-:-:S06]  /*20630*/  IMAD.MOV.U32 R7, RZ, RZ, R12 ;  /* 0x000000ffff077224 */ /* 0x000fcc00078e000c */
[----:B------:R-:W2:Y:S01]  /*20640*/  @P6 LDG.E.U16 R38, desc[UR8][R8.64] ;  /* 0x0000000808266981 */ /* 0x000ea2000c1e1500 */
[----:B------:R-:W-:-:S03]  /*20650*/  ISETP.GT.AND P4, PT, R4, 0x71, PT ;  /* 0x000000710400780c */ /* 0x000fc60003f84270 */
[----:B---3--:R-:W3:Y:S04]  /*20660*/  @P6 LDG.E.U16 R36, desc[UR8][R6.64] ;  /* 0x0000000806246981 */ /* 0x008ee8000c1e1500 */
[----:B----4-:R-:W4:Y:S04]  /*20670*/  @P0 LDG.E.U16 R37, desc[UR8][R104.64] ;  /* 0x0000000868250981 */ /* 0x010f28000c1e1500 */
[----:B--2---:R-:W2:Y:S04]  /*20680*/  @P0 LDG.E.U16 R19, desc[UR8][R102.64] ;  /* 0x0000000866130981 */ /* 0x004ea8000c1e1500 */
[----:B------:R-:W2:Y:S04]  /*20690*/  @P4 LDG.E.U16 R13, desc[UR8][R100.64] ;  /* 0x00000008640d4981 */ /* 0x000ea8000c1e1500 */
[----:B------:R-:W2:Y:S01]  /*206a0*/  @P4 LDG.E.U16 R39, desc[UR8][R98.64] ;  /* 0x0000000862274981 */ /* 0x000ea2000c1e1500 */
[----:B------:R-:W-:-:S02]  /*206b0*/  IMAD.MOV.U32 R66, RZ, RZ, R20 ;  /* 0x000000ffff427224 */ /* 0x000fc400078e0014 */
[----:B------:R-:W-:Y:S02]  /*206c0*/  IMAD.MOV.U32 R81, RZ, RZ, R21 ;  /* 0x000000ffff517224 */ /* 0x000fe400078e0015 */
[----:B------:R-:W-:Y:S02]  /*206d0*/  IMAD.MOV.U32 R20, RZ, RZ, R17 ;  /* 0x000000ffff147224 */ /* 0x000fe400078e0011 */
[----:B------:R-:W-:Y:S01]  /*206e0*/  IMAD.MOV.U32 R21, RZ, RZ, R16 ;  /* 0x000000ffff157224 */ /* 0x000fe200078e0010 */
[----:B------:R-:W-:Y:S04]  /*206f0*/  STL.64 [R1+0x20], R8 ;  /* 0x0000200801007387 */ /* 0x000fe80000100a00 */
[----:B------:R-:W-:Y:S04]  /*20700*/  STL.64 [R1+0x18], R6 ;  /* 0x0000180601007387 */ /* 0x000fe80000100a00 */
[----:B------:R-:W-:Y:S04]  /*20710*/  STL.64 [R1], R20 ;  /* 0x0000001401007387 */ /* 0x000fe80000100a00 */
[----:B------:R-:W2:Y:S04]  /*20720*/  LDL.LU R16, [R1+0xdf4] ;  /* 0x000df40001107983 */ /* 0x000ea80000300800 */
[----:B------:R-:W2:Y:S04]  /*20730*/  LDL.LU R17, [R1+0xe88] ;  /* 0x000e880001117983 */ /* 0x000ea80000300800 */
[----:B------:R-:W2:Y:S04]  /*20740*/  LDL.LU R12, [R1+0xdf8] ;  /* 0x000df800010c7983 */ /* 0x000ea80000300800 */
[----:B------:R-:W2:Y:S04]  /*20750*/  LDL.LU R52, [R1+0xe90] ;  /* 0x000e900001347983 */ /* 0x000ea80000300800 */
[----:B------:R-:W2:Y:S04]  /*20760*/  LDL.LU R53, [R1+0xd20] ;  /* 0x000d200001357983 */ /* 0x000ea80000300800 */
[----:B------:R0:W-:Y:S01]  /*20770*/  @P6 STL [R1+0x6e8], R38 ;  /* 0x0006e82601006387 */ /* 0x0001e20000100800 */
[----:B------:R-:W-:-:S03]  /*20780*/  LOP3.LUT R15, R15, R14, RZ, 0x3c, !PT ;  /* 0x0000000e0f0f7212 */ /* 0x000fc600078e3cff */
[----:B0-----:R-:W2:Y:S01]  /*20790*/  LDL.LU R38, [R1+0xd38] ;  /* 0x000d380001267983 */ /* 0x001ea20000300800 */
[----:B------:R-:W-:-:S04]  /*207a0*/  LOP3.LUT R14, R15, R14, RZ, 0x3c, !PT ;  /* 0x0000000e0f0e7212 */ /* 0x000fc800078e3cff */
[----:B------:R-:W-:Y:S01]  /*207b0*/  LOP3.LUT R15, R15, R14, RZ, 0x3c, !PT ;  /* 0x0000000e0f0f7212 */ /* 0x000fe200078e3cff */
[----:B---3--:R0:W-:Y:S04]  /*207c0*/  @P6 STL [R1+0x6e4], R36 ;  /* 0x0006e42401006387 */ /* 0x0081e80000100800 */
[----:B0-----:R-:W3:Y:S04]  /*207d0*/  LDL.LU R36, [R1+0xd24] ;  /* 0x000d240001247983 */ /* 0x001ee80000300800 */
[----:B----4-:R0:W-:Y:S04]  /*207e0*/  @P0 STL [R1+0x6b8], R37 ;  /* 0x0006b82501000387 */ /* 0x0101e80000100800 */
[----:B0-----:R-:W4:Y:S04]  /*207f0*/  LDL.LU R37, [R1+0xd3c] ;  /* 0x000d3c0001257983 */ /* 0x001f280000300800 */
        /* <DEDUP_REMOVED lines=9> */
[----:B------:R-:W-:Y:S04]  /*20890*/  STL [R1+0x1000], R100 ;  /* 0x0010006401007387 */ /* 0x000fe80000100800 */
[----:B------:R-:W-:Y:S04]  /*208a0*/  STL [R1+0x11e0], R100 ;  /* 0x0011e06401007387 */ /* 0x000fe80000100800 */
[----:B------:R-:W-:Y:S04]  /*208b0*/  STL.64 [R1+0x8], R14 ;  /* 0x0000080e01007387 */ /* 0x000fe80000100a00 */
[----:B------:R-:W-:Y:S04]  /*208c0*/  STL [R1+0xffc], R101 ;  /* 0x000ffc6501007387 */ /* 0x000fe80000100800 */
[----:B------:R-:W-:Y:S04]  /*208d0*/  STL [R1+0x11e4], R101 ;  /* 0x0011e46501007387 */ /* 0x000fe80000100800 */
[----:B------:R-:W2:Y:S04]  /*208e0*/  LDL.LU R32, [R1+0xd28] ;  /* 0x000d280001207983 */ /* 0x000ea80000300800 */
[----:B------:R-:W2:Y:S04]  /*208f0*/  LDL.LU R33, [R1+0xd40] ;  /* 0x000d400001217983 */ /* 0x000ea80000300800 */
[----:B------:R-:W2:Y:S04]  /*20900*/  LDL.LU R35, [R1+0xd2c] ;  /* 0x000d2c0001237983 */ /* 0x000ea80000300800 */
[----:B------:R0:W-:Y:S04]  /*20910*/  @P4 STL [R1+0x688], R13 ;  /* 0x0006880d01004387 */ /* 0x0001e80000100800 */
[----:B0-----:R-:W2:Y:S04]  /*20920*/  LDL.LU R13, [R1+0xd44] ;  /* 0x000d4400010d7983 */ /* 0x001ea80000300800 */
[----:B------:R0:W-:Y:S04]  /*20930*/  @P4 STL [R1+0x684], R39 ;  /* 0x0006842701004387 */ /* 0x0001e80000100800 */
[----:B0-----:R-:W3:Y:S01]  /*20940*/  LDL R39, [R1+0x740] ;  /* 0x0007400001277983 */ /* 0x001ee20000100800 */
[----:B------:R-:W-:-:S02]  /*20950*/  ISETP.GT.AND P0, PT, R4, 0x79, PT ;  /* 0x000000790400780c */ /* 0x000fc40003f04270 */
[----:B------:R-:W-:Y:S02]  /*20960*/  ISETP.GT.AND P5, PT, R4, 0x52, PT ;  /* 0x000000520400780c */ /* 0x000fe40003fa4270 */
[----:B------:R-:W-:-:S09]  /*20970*/  PRMT R0, RZ, 0x7610, R0 ;  /* 0x00007610ff007816 */ /* 0x000fd20000000000 */
[----:B------:R-:W4:Y:S04]  /*20980*/  @P0 LDG.E.U16 R0, desc[UR8][R96.64] ;  /* 0x0000000860000981 */ /* 0x000f28000c1e1500 */
[----:B------:R-:W4:Y:S01]  /*20990*/  @P0 LDG.E.U16 R2, desc[UR8][R94.64] ;  /* 0x000000085e020981 */ /* 0x000f22000c1e1500 */
[----:B--2---:R-:W-:-:S05]  /*209a0*/  IMAD.MOV.U32 R34, RZ, RZ, R13 ;  /* 0x000000ffff227224 */ /* 0x004fca00078e000d */
[----:B---3--:R-:W2:Y:S01]  /*209b0*/  @P5 LDG.E.U16 R39, desc[UR8][R34.64] ;  /* 0x0000000822275981 */ /* 0x008ea2000c1e1500 */
[----:B----4-:R-:W-:-:S03]  /*209c0*/  IMAD.MOV.U32 R26, RZ, RZ, R37 ;  /* 0x000000ffff1a7224 */ /* 0x010fc600078e0025 */
[----:B------:R-:W-:Y:S01]  /*209d0*/  STL [R1+0x1008], R98 ;  /* 0x0010086201007387 */ /* 0x000fe20000100800 */
[----:B------:R-:W-:-:S03]  /*209e0*/  IMAD.MOV.U32 R27, RZ, RZ, R36 ;  /* 0x000000ffff1b7224 */ /* 0x000fc600078e0024 */
[----:B------:R-:W-:Y:S01]  /*209f0*/  STL [R1+0x11e8], R98 ;  /* 0x0011e86201007387 */ /* 0x000fe20000100800 */
[----:B------:R-:W-:Y:S02]  /*20a00*/  IMAD.MOV.U32 R8, RZ, RZ, R38 ;  /* 0x000000ffff087224 */ /* 0x000fe400078e0026 */
[----:B------:R-:W-:Y:S01]  /*20a10*/  IMAD.MOV.U32 R9, RZ, RZ, R53 ;  /* 0x000000ffff097224 */ /* 0x000fe200078e0035 */
[----:B------:R-:W-:Y:S04]  /*20a20*/  STL [R1+0x1004], R99 ;  /* 0x0010046301007387 */ /* 0x000fe80000100800 */
[----:B------:R-:W-:Y:S01]  /*20a30*/  STL [R1+0x11ec], R99 ;  /* 0x0011ec6301007387 */ /* 0x000fe20000100800 */
[----:B------:R-:W-:-:S03]  /*20a40*/  LOP3.LUT R17, R17, R16, RZ, 0x3c, !PT ;  /* 0x0000001011117212 */ /* 0x000fc600078e3cff */
[----:B------:R-:W3:Y:S04]  /*20a50*/  LDL R30, [R1+0x73c] ;  /* 0x00073c00011e7983 */ /* 0x000ee80000100800 */
[----:B------:R-:W4:Y:S04]  /*20a60*/  LDL R31, [R1+0x738] ;  /* 0x00073800011f7983 */ /* 0x000f280000100800 */
[----:B------:R-:W3:Y:S04]  /*20a70*/  LDL.LU R28, [R1+0xd48] ;  /* 0x000d4800011c7983 */ /* 0x000ee80000300800 */
[----:B------:R-:W3:Y:S01]  /*20a80*/  LDL.LU R29, [R1+0xd50] ;  /* 0x000d5000011d7983 */ /* 0x000ee20000300800 */
[----:B------:R-:W-:-:S03]  /*20a90*/  IMAD.MOV.U32 R67, RZ, RZ, R23 ;  /* 0x000000ffff437224 */ /* 0x000fc600078e0017 */
[----:B------:R-:W-:Y:S01]  /*20aa0*/  STL.64 [R1+0x100], R26 ;  /* 0x0001001a01007387 */ /* 0x000fe20000100a00 */
[----:B------:R-:W-:-:S03]  /*20ab0*/  IMAD.MOV.U32 R80, RZ, RZ, R18 ;  /* 0x000000ffff507224 */ /* 0x000fc600078e0012 */
[----:B------:R-:W-:Y:S01]  /*20ac0*/  STL.64 [R1+0xf8], R8 ;  /* 0x0000f80801007387 */ /* 0x000fe20000100a00 */
[----:B------:R-:W-:-:S03]  /*20ad0*/  LOP3.LUT R16, R17, R16, RZ, 0x3c, !PT ;  /* 0x0000001011107212 */ /* 0x000fc600078e3cff */
[----:B------:R-:W4:Y:S01]  /*20ae0*/  LDL.LU R24, [R1+0xd4c] ;  /* 0x000d4c0001187983 */ /* 0x000f220000300800 */
[----:B------:R-:W-:-:S03]  /*20af0*/  LOP3.LUT R33, R33, R32, RZ, 0x3c, !PT ;  /* 0x0000002021217212 */ /* 0x000fc600078e3cff */
[----:B------:R-:W4:Y:S01]  /*20b00*/  LDL.LU R25, [R1+0xd54] ;  /* 0x000d540001197983 */ /* 0x000f220000300800 */
[----:B------:R-:W-:-:S03]  /*20b10*/  IMAD.MOV.U32 R7, RZ, RZ, R12 ;  /* 0x000000ffff077224 */ /* 0x000fc600078e000c */
[----:B------:R-:W4:Y:S01]  /*20b20*/  LDL R22, [R1+0x710] ;  /* 0x0007100001167983 */ /* 0x000f220000100800 */
[----:B------:R-:W-:-:S03]  /*20b30*/  IMAD.MOV.U32 R6, RZ, RZ, R52 ;  /* 0x000000ffff067224 */ /* 0x000fc600078e0034 */
[----:B------:R-:W4:Y:S01]  /*20b40*/  LDL R23, [R1+0x70c] ;  /* 0x00070c0001177983 */ /* 0x000f220000100800 */
[----:B------:R-:W-:-:S03]  /*20b50*/  LOP3.LUT R17, R17, R16, RZ, 0x3c, !PT ;  /* 0x0000001011117212 */ /* 0x000fc600078e3cff */
[----:B------:R-:W4:Y:S01]  /*20b60*/  LDL.LU R18, [R1+0xdfc] ;  /* 0x000dfc0001127983 */ /* 0x000f220000300800 */
[----:B------:R-:W-:-:S03]  /*20b70*/  LOP3.LUT R32, R33, R32, RZ, 0x3c, !PT ;  /* 0x0000002021207212 */ /* 0x000fc600078e3cff */
[----:B------:R-:W4:Y:S04]  /*20b80*/  LDL.LU R19, [R1+0xe94] ;  /* 0x000e940001137983 */ /* 0x000f280000300800 */
[----:B------:R-:W4:Y:S04]  /*20b90*/  LDL.LU R12, [R1+0xe00] ;  /* 0x000e0000010c7983 */ /* 0x000f280000300800 */
[----:B------:R-:W4:Y:S04]  /*20ba0*/  LDL.LU R52, [R1+0xe98] ;  /* 0x000e980001347983 */ /* 0x000f280000300800 */
[----:B------:R-:W4:Y:S01]  /*20bb0*/  LDL.LU R53, [R1+0xd9c] ;  /* 0x000d9c0001357983 */ /* 0x000f220000300800 */
[----:B------:R-:W-:-:S03]  /*20bc0*/  LOP3.LUT R33, R33, R32, RZ, 0x3c, !PT ;  /* 0x0000002021217212 */ /* 0x000fc600078e3cff */
[----:B------:R-:W4:Y:S04]  /*20bd0*/  LDL.LU R38, [R1+0xe9c] ;  /* 0x000e9c0001267983 */ /* 0x000f280000300800 */
[----:B------:R-:W4:Y:S04]  /*20be0*/  LDL.LU R36, [R1+0xda0] ;  /* 0x000da00001247983 */ /* 0x000f280000300800 */
[----:B------:R-:W4:Y:S04]  /*20bf0*/  LDL.LU R37, [R1+0xea0] ;  /* 0x000ea00001257983 */ /* 0x000f280000300800 */
[----:B------:R-:W-:Y:S04]  /*20c00*/  STL.64 [R1+0x10], R16 ;  /* 0x0000101001007387 */ /* 0x000fe80000100a00 */
[----:B------:R-:W-:Y:S04]  /*20c10*/  STL.64 [R1+0x38], R6 ;  /* 0x0000380601007387 */ /* 0x000fe80000100a00 */
[----:B------:R-:W-:Y:S04]  /*20c20*/  STL.64 [R1+0x110], R34 ;  /* 0x0001102201007387 */ /* 0x000fe80000100a00 */
[----:B------:R0:W-:Y:S04]  /*20c30*/  STL [R1+0x658], R0 ;  /* 0x0006580001007387 */ /* 0x0001e80000100800 */
[----:B0-----:R-:W4:Y:S04]  /*20c40*/  LDL.LU R0, [R1+0x12d4] ;  /* 0x0012d40001007983 */ /* 0x001f280000300800 */
[----:B------:R-:W-:Y:S04]  /*20c50*/  STL.64 [R1+0x108], R32 ;  /* 0x0001082001007387 */ /* 0x000fe80000100a00 */
[----:B--2---:R0:W-:Y:S04]  /*20c60*/  @P5 STL [R1+0x740], R39 ;  /* 0x0007402701005387 */ /* 0x0041e80000100800 */
[----:B------:R-:W2:Y:S04]  /*20c70*/  LDL R13, [R1+0x6dc] ;  /* 0x0006dc00010d7983 */ /* 0x000ea80000100800 */
[----:B0-----:R-:W2:Y:S04]  /*20c80*/  LDL R39, [R1+0x6e0] ;  /* 0x0006e00001277983 */ /* 0x001ea80000100800 */
[----:B------:R-:W-:Y:S04]  /*20c90*/  STL [R1+0x1010], R96 ;  /* 0x0010106001007387 */ /* 0x000fe80000100800 */
[----:B------:R-:W-:Y:S04]  /*20ca0*/  STL [R1+0x11f0], R96 ;  /* 0x0011f06001007387 */ /* 0x000fe80000100800 */
[----:B------:R-:W-:Y:S04]  /*20cb0*/  STL [R1+0x100c], R97 ;  /* 0x00100c6101007387 */ /* 0x000fe80000100800 */
[----:B------:R-:W-:Y:S04]  /*20cc0*/  STL [R1+0x11f4], R97 ;  /* 0x0011f46101007387 */ /* 0x000fe80000100800 */
[----:B------:R0:W-:Y:S01]  /*20cd0*/  STL [R1+0x654], R2 ;  /* 0x0006540201007387 */ /* 0x0001e20000100800 */
[----:B------:R-:W-:-:S03]  /*20ce0*/  ISETP.GT.AND P6, PT, R4, 0x53, PT ;  /* 0x000000530400780c */ /* 0x000fc60003fc4270 */
[----:B---3--:R-:W3:Y:S04]  /*20cf0*/  @P5 LDG.E.U16 R30, desc[UR8][R32.64] ;  /* 0x00000008201e5981 */ /* 0x008ee8000c1e1500 */
[----:B0-----:R-:W3:Y:S04]  /*20d00*/  LDL.LU R2, [R1+0x12d0] ;  /* 0x0012d00001027983 */ /* 0x001ee80000300800 */
[----:B------:R-:W-:Y:S04]  /*20d10*/  STL [R1+0x1018], R94 ;  /* 0x0010185e01007387 */ /* 0x000fe80000100800 */
[----:B------:R-:W-:Y:S04]  /*20d20*/  STL [R1+0x11f8], R94 ;  /* 0x0011f85e01007387 */ /* 0x000fe80000100800 */
[----:B------:R-:W-:Y:S04]  /*20d30*/  STL [R1+0x1014], R95 ;  /* 0x0010145f01007387 */ /* 0x000fe80000100800 */
[----:B------:R0:W-:Y:S01]  /*20d40*/  STL [R1+0x11fc], R95 ;  /* 0x0011fc5f01007387 */ /* 0x0001e20000100800 */
[----:B------:R-:W-:-:S02]  /*20d50*/  ISETP.GT.AND P4, PT, R4, 0x5a, PT ;  /* 0x0000005a0400780c */ /* 0x000fc40003f84270 */
[-C--:B----4-:R-:W-:Y:S01]  /*20d60*/  LOP3.LUT R25, R25, R24.reuse, RZ, 0x3c, !PT ;  /* 0x0000001819197212 */ /* 0x090fe200078e3cff */
[----:B------:R-:W4:Y:S04]  /*20d70*/  @P6 LDG.E.U16 R31, desc[UR8][R26.64] ;  /* 0x000000081a1f6981 */ /* 0x000f28000c1e1500 */
[----:B0-----:R-:W3:Y:S01]  /*20d80*/  LDL.LU R95, [R1+0x734] ;  /* 0x00073400015f7983 */ /* 0x001ee20000300800 */
[C---:B------:R-:W-:Y:S02]  /*20d90*/  LOP3.LUT R24, R25.reuse, R24, RZ, 0x3c, !PT ;  /* 0x0000001819187212 */ /* 0x040fe400078e3cff */
[----:B------:R-:W-:Y:S02]  /*20da0*/  ISETP.GT.AND P0, PT, R4, 0x62, PT ;  /* 0x000000620400780c */ /* 0x000fe40003f04270 */
[----:B------:R-:W-:-:S05]  /*20db0*/  LOP3.LUT R25, R25, R24, RZ, 0x3c, !PT ;  /* 0x0000001819197212 */ /* 0x000fca00078e3cff */
[----:B------:R-:W4:Y:S06]  /*20dc0*/  @P4 LDG.E.U16 R22, desc[UR8][R24.64] ;  /* 0x0000000818164981 */ /* 0x000f2c000c1e1500 */
[----:B--2---:R-:W2:Y:S04]  /*20dd0*/  @P0 LDG.E.U16 R13, desc[UR8][R14.64] ;  /* 0x000000080e0d0981 */ /* 0x004ea8000c1e1500 */
[----:B------:R-:W2:Y:S04]  /*20de0*/  @P0 LDG.E.U16 R39, desc[UR8][R16.64] ;  /* 0x0000000810270981 */ /* 0x000ea8000c1e1500 */
[----:B---3--:R0:W3:Y:S02]  /*20df0*/  @P6 LDG.E.U16 R95, desc[UR8][R8.64] ;  /* 0x00000008085f6981 */ /* 0x0080e4000c1e1500 */
[----:B0-----:R-:W-:-:S02]  /*20e00*/  IMAD.MOV.U32 R8, RZ, RZ, R29 ;  /* 0x000000ffff087224 */ /* 0x001fc400078e001d */
[----:B------:R-:W-:-:S05]  /*20e10*/  IMAD.MOV.U32 R9, RZ, RZ, R28 ;  /* 0x000000ffff097224 */ /* 0x000fca00078e001c */
[----:B------:R-:W2:Y:S04]  /*20e20*/  @P4 LDG.E.U16 R23, desc[UR8][R8.64] ;  /* 0x0000000808174981 */ /* 0x000ea8000c1e1500 */
[----:B---3--:R-:W-:Y:S04]  /*20e30*/  STL [R1+0x1200], R95 ;  /* 0x0012005f01007387 */ /* 0x008fe80000100800 */
[----:B------:R-:W-:Y:S01]  /*20e40*/  @P5 STL [R1+0x73c], R30 ;  /* 0x00073c1e01005387 */ /* 0x000fe20000100800 */
[----:B------:R-:W-:-:S13]  /*20e50*/  ISETP.GT.AND P5, PT, R4, 0x6a, PT ;  /* 0x0000006a0400780c */ /* 0x000fda0003fa4270 */
[----:B------:R-:W3:Y:S04]  /*20e60*/  @P5 LDG.E.U16 R2, desc[UR8][R92.64] ;  /* 0x000000085c025981 */ /* 0x000ee8000c1e1500 */
[----:B------:R-:W3:Y:S01]  /*20e70*/  @P5 LDG.E.U16 R0, desc[UR8][R90.64] ;  /* 0x000000085a005981 */ /* 0x000ee2000c1e1500 */
[----:B------:R-:W-:-:S03]  /*20e80*/  LOP3.LUT R37, R37, R36, RZ, 0x3c, !PT ;  /* 0x0000002425257212 */ /* 0x000fc600078e3cff */
[----:B------:R-:W-:Y:S01]  /*20e90*/  STL.64 [R1+0x90], R24 ;  /* 0x0000901801007387 */ /* 0x000fe20000100a00 */
[C---:B------:R-:W-:Y:S01]  /*20ea0*/  LOP3.LUT R36, R37.reuse, R36, RZ, 0x3c, !PT ;  /* 0x0000002425247212 */ /* 0x040fe200078e3cff */
[----:B------:R-:W-:Y:S02]  /*20eb0*/  IMAD.MOV.U32 R26, RZ, RZ, R52 ;  /* 0x000000ffff1a7224 */ /* 0x000fe400078e0034 */
[----:B------:R0:W-:Y:S01]  /*20ec0*/  STL.64 [R1+0x88], R8 ;  /* 0x0000880801007387 */ /* 0x0001e20000100a00 */
[----:B------:R-:W-:Y:S01]  /*20ed0*/  IMAD.MOV.U32 R27, RZ, RZ, R12 ;  /* 0x000000ffff1b7224 */ /* 0x000fe200078e000c */
[----:B------:R-:W-:Y:S01]  /*20ee0*/  LOP3.LUT R37, R37, R36, RZ, 0x3c, !PT ;  /* 0x0000002425257212 */ /* 0x000fe200078e3cff */
[----:B------:R-:W-:Y:S01]  /*20ef0*/  IMAD.MOV.U32 R34, RZ, RZ, R38 ;  /* 0x000000ffff227224 */ /* 0x000fe200078e0026 */
[----:B--2---:R-:W-:Y:S01]  /*20f00*/  @P4 STL [R1+0x70c], R23 ;  /* 0x00070c1701004387 */ /* 0x004fe20000100800 */
[----:B------:R-:W-:-:S03]  /*20f10*/  IMAD.MOV.U32 R35, RZ, RZ, R53 ;  /* 0x000000ffff237224 */ /* 0x000fc600078e0035 */
[----:B----4-:R-:W-:Y:S01]  /*20f20*/  @P4 STL [R1+0x710], R22 ;  /* 0x0007101601004387 */ /* 0x010fe20000100800 */
[----:B0-----:R-:W-:Y:S02]  /*20f30*/  IMAD.MOV.U32 R8, RZ, RZ, R19 ;  /* 0x000000ffff087224 */ /* 0x001fe400078e0013 */
[----:B------:R-:W-:-:S05]  /*20f40*/  IMAD.MOV.U32 R9, RZ, RZ, R18 ;  /* 0x000000ffff097224 */ /* 0x000fca00078e0012 */
[----:B------:R-:W-:Y:S04]  /*20f50*/  STL.64 [R1+0x40], R8 ;  /* 0x0000400801007387 */ /* 0x000fe80000100a00 */
[----:B------:R-:W-:Y:S04]  /*20f60*/  STL.64 [R1+0x48], R26 ;  /* 0x0000481a01007387 */ /* 0x000fe80000100a00 */
[----:B------:R-:W-:Y:S04]  /*20f70*/  STL.64 [R1+0x58], R34 ;  /* 0x0000582201007387 */ /* 0x000fe80000100a00 */
[----:B------:R-:W-:Y:S04]  /*20f80*/  STL.64 [R1+0x60], R36 ;  /* 0x0000602401007387 */ /* 0x000fe80000100a00 */
[----:B------:R-:W2:Y:S04]  /*20f90*/  LDL.LU R38, [R1+0xda4] ;  /* 0x000da40001267983 */ /* 0x000ea80000300800 */
[----:B------:R0:W-:Y:S04]  /*20fa0*/  @P0 STL [R1+0x6e0], R39 ;  /* 0x0006e02701000387 */ /* 0x0001e80000100800 */
[----:B0-----:R-:W2:Y:S04]  /*20fb0*/  LDL.LU R39, [R1+0xe04] ;  /* 0x000e040001277983 */ /* 0x001ea80000300800 */
[----:B------:R-:W4:Y:S04]  /*20fc0*/  LDL.LU R52, [R1+0xda8] ;  /* 0x000da80001347983 */ /* 0x000f280000300800 */
[----:B------:R-:W4:Y:S04]  /*20fd0*/  LDL.LU R53, [R1+0xe08] ;  /* 0x000e080001357983 */ /* 0x000f280000300800 */
[----:B------:R-:W2:Y:S04]  /*20fe0*/  LDL.LU R95, [R1+0x64c] ;  /* 0x00064c00015f7983 */ /* 0x000ea80000300800 */
[----:B------:R-:W2:Y:S04]  /*20ff0*/  LDL.LU R104, [R1+0x730] ;  /* 0x0007300001687983 */ /* 0x000ea80000300800 */
[----:B------:R-:W2:Y:S04]  /*21000*/  LDL.LU R107, [R1+0x72c] ;  /* 0x00072c00016b7983 */ /* 0x000ea80000300800 */
[----:B------:R-:W2:Y:S04]  /*21010*/  LDL.LU R116, [R1+0x728] ;  /* 0x0007280001747983 */ /* 0x000ea80000300800 */
[----:B------:R-:W-:Y:S04]  /*21020*/  @P6 STL [R1+0x738], R31 ;  /* 0x0007381f01006387 */ /* 0x000fe80000100800 */
[----:B------:R-:W2:Y:S04]  /*21030*/  LDL.LU R124, [R1+0x724] ;  /* 0x00072400017c7983 */ /* 0x000ea80000300800 */
[----:B------:R-:W-:Y:S04]  /*21040*/  @P0 STL [R1+0x6dc], R13 ;  /* 0x0006dc0d01000387 */ /* 0x000fe80000100800 */
[----:B---3--:R0:W-:Y:S04]  /*21050*/  STL [R1+0x6b0], R2 ;  /* 0x0006b00201007387 */ /* 0x0081e80000100800 */
[----:B0-----:R-:W3:Y:S04]  /*21060*/  LDL.LU R2, [R1+0x12cc] ;  /* 0x0012cc0001027983 */ /* 0x001ee80000300800 */
[----:B------:R-:W-:Y:S04]  /*21070*/  STL [R1+0x1020], R92 ;  /* 0x0010205c01007387 */ /* 0x000fe80000100800 */
[----:B------:R-:W-:Y:S04]  /*21080*/  STL [R1+0x1204], R92 ;  /* 0x0012045c01007387 */ /* 0x000fe80000100800 */
[----:B------:R-:W-:Y:S04]  /*21090*/  STL [R1+0x101c], R93 ;  /* 0x00101c5d01007387 */ /* 0x000fe80000100800 */
[----:B------:R0:W-:Y:S04]  /*210a0*/  STL [R1+0x1208], R93 ;  /* 0x0012085d01007387 */ /* 0x0001e80000100800 */
[----:B0-----:R-:W3:Y:S04]  /*210b0*/  LDL.LU R93, [R1+0x650] ;  /* 0x00065000015d7983 */ /* 0x001ee80000300800 */
[----:B------:R0:W-:Y:S04]  /*210c0*/  STL [R1+0x6ac], R0 ;  /* 0x0006ac0001007387 */ /* 0x0001e80000100800 */
[----:B0-----:R-:W3:Y:S04]  /*210d0*/  LDL.LU R0, [R1+0x12c8] ;  /* 0x0012c80001007983 */ /* 0x001ee80000300800 */
        /* <DEDUP_REMOVED lines=8> */
[----:B------:R-:W-:Y:S04]  /*21160*/  STL [R1+0x1028], R90 ;  /* 0x0010285a01007387 */ /* 0x000fe80000100800 */
[----:B------:R0:W-:Y:S04]  /*21170*/  STL [R1+0x120c], R90 ;  /* 0x00120c5a01007387 */ /* 0x0001e80000100800 */
[----:B0-----:R-:W3:Y:S04]  /*21180*/  LDL.LU R90, [R1+0x67c] ;  /* 0x00067c00015a7983 */ /* 0x001ee80000300800 */
[----:B------:R-:W-:Y:S04]  /*21190*/  STL [R1+0x1024], R91 ;  /* 0x0010245b01007387 */ /* 0x000fe80000100800 */
[----:B------:R0:W-:Y:S04]  /*211a0*/  STL [R1+0x1210], R91 ;  /* 0x0012105b01007387 */ /* 0x0001e80000100800 */
[----:B0-----:R-:W3:Y:S01]  /*211b0*/  LDL.LU R91, [R1+0x680] ;  /* 0x00068000015b7983 */ /* 0x001ee20000300800 */
[----:B------:R-:W-:-:S03]  /*211c0*/  ISETP.GT.AND P4, PT, R4, 0x72, PT ;  /* 0x000000720400780c */ /* 0x000fc60003f84270 */
[----:B------:R-:W3:Y:S04]  /*211d0*/  LDL.LU R16, [R1+0xd68] ;  /* 0x000d680001107983 */ /* 0x000ee80000300800 */
[----:B------:R-:W3:Y:S04]  /*211e0*/  LDL.LU R17, [R1+0xd84] ;  /* 0x000d840001117983 */ /* 0x000ee80000300800 */
[----:B------:R-:W3:Y:S04]  /*211f0*/  LDL.LU R18, [R1+0xd6c] ;  /* 0x000d6c0001127983 */ /* 0x000ee80000300800 */
[----:B------:R-:W3:Y:S01]  /*21200*/  LDL.LU R19, [R1+0xd78] ;  /* 0x000d780001137983 */ /* 0x000ee20000300800 */
[----:B--2---:R-:W-:-:S02]  /*21210*/  LOP3.LUT R39, R39, R38, RZ, 0x3c, !PT ;  /* 0x0000002627277212 */ /* 0x004fc400078e3cff */
[----:B----4-:R-:W-:Y:S01]  /*21220*/  LOP3.LUT R53, R53, R52, RZ, 0x3c, !PT ;  /* 0x0000003435357212 */ /* 0x010fe200078e3cff */
[----:B------:R-:W2:Y:S04]  /*21230*/  LDL.LU R94, [R1+0x708] ;  /* 0x00070800015e7983 */ /* 0x000ea80000300800 */
[----:B---3--:R-:W3:Y:S04]  /*21240*/  @P4 LDG.E.U16 R90, desc[UR8][R86.64] ;  /* 0x00000008565a4981 */ /* 0x008ee8000c1e1500 */
[----:B------:R-:W4:Y:S01]  /*21250*/  @P4 LDG.E.U16 R91, desc[UR8][R88.64] ;  /* 0x00000008585b4981 */ /* 0x000f22000c1e1500 */
[----:B------:R-:W-:-:S02]  /*21260*/  LOP3.LUT R38, R39, R38, RZ, 0x3c, !PT ;  /* 0x0000002627267212 */ /* 0x000fc400078e3cff */
[----:B------:R-:W-:Y:S01]  /*21270*/  LOP3.LUT R52, R53, R52, RZ, 0x3c, !PT ;  /* 0x0000003435347212 */ /* 0x000fe200078e3cff */
[----:B------:R-:W2:Y:S01]  /*21280*/  LDL.LU R97, [R1+0x704] ;  /* 0x0007040001617983 */ /* 0x000ea20000300800 */
[----:B------:R-:W-:Y:S02]  /*21290*/  LOP3.LUT R39, R39, R38, RZ, 0x3c, !PT ;  /* 0x0000002627277212 */ /* 0x000fe400078e3cff */
[----:B------:R-:W-:-:S03]  /*212a0*/  LOP3.LUT R53, R53, R52, RZ, 0x3c, !PT ;  /* 0x0000003435357212 */ /* 0x000fc600078e3cff */
[----:B------:R-:W-:Y:S04]  /*212b0*/  STL.64 [R1+0x68], R38 ;  /* 0x0000682601007387 */ /* 0x000fe80000100a00 */
[----:B------:R-:W-:Y:S01]  /*212c0*/  STL.64 [R1+0x70], R52 ;  /* 0x0000703401007387 */ /* 0x000fe20000100a00 */
[----:B------:R-:W-:Y:S02]  /*212d0*/  IMAD.MOV.U32 R28, RZ, RZ, R25 ;  /* 0x000000ffff1c7224 */ /* 0x000fe400078e0019 */
[----:B------:R-:W-:Y:S02]  /*212e0*/  IMAD.MOV.U32 R29, RZ, RZ, R24 ;  /* 0x000000ffff1d7224 */ /* 0x000fe400078e0018 */
[----:B------:R-:W-:Y:S02]  /*212f0*/  IMAD.MOV.U32 R30, RZ, RZ, R23 ;  /* 0x000000ffff1e7224 */ /* 0x000fe400078e0017 */
[----:B------:R-:W-:-:S02]  /*21300*/  IMAD.MOV.U32 R31, RZ, RZ, R22 ;  /* 0x000000ffff1f7224 */ /* 0x000fc400078e0016 */
[----:B------:R-:W-:Y:S02]  /*21310*/  IMAD.MOV.U32 R32, RZ, RZ, R15 ;  /* 0x000000ffff207224 */ /* 0x000fe400078e000f */
[----:B------:R-:W-:Y:S01]  /*21320*/  IMAD.MOV.U32 R33, RZ, RZ, R14 ;  /* 0x000000ffff217224 */ /* 0x000fe200078e000e */
[----:B------:R-:W-:Y:S02]  /*21330*/  LOP3.LUT R19, R19, R18, RZ, 0x3c, !PT ;  /* 0x0000001213137212 */ /* 0x000fe400078e3cff */
[----:B------:R-:W-:Y:S02]  /*21340*/  LOP3.LUT R17, R17, R16, RZ, 0x3c, !PT ;  /* 0x0000001011117212 */ /* 0x000fe400078e3cff */
[----:B------:R-:W-:Y:S02]  /*21350*/  ISETP.GT.AND P6, PT, R4, 0x55, PT ;  /* 0x000000550400780c */ /* 0x000fe40003fc4270 */
[----:B------:R-:W-:Y:S02]  /*21360*/  LOP3.LUT R18, R19, R18, RZ, 0x3c, !PT ;  /* 0x0000001213127212 */ /* 0x000fe400078e3cff */
[----:B------:R-:W-:-:S02]  /*21370*/  LOP3.LUT R16, R17, R16, RZ, 0x3c, !PT ;  /* 0x0000001011107212 */ /* 0x000fc400078e3cff */
[----:B------:R-:W-:Y:S02]  /*21380*/  LOP3.LUT R19, R19, R18, RZ, 0x3c, !PT ;  /* 0x0000001213137212 */ /* 0x000fe400078e3cff */
[----:B------:R-:W-:-:S05]  /*21390*/  LOP3.LUT R17, R17, R16, RZ, 0x3c, !PT ;  /* 0x0000001011117212 */ /* 0x000fca00078e3cff */
[----:B------:R-:W2:Y:S04]  /*213a0*/  @P6 LDG.E.U16 R124, desc[UR8][R16.64] ;  /* 0x00000008107c6981 */ /* 0x000ea8000c1e1500 */
[----:B------:R-:W2:Y:S04]  /*213b0*/  @P6 LDG.E.U16 R116, desc[UR8][R18.64] ;  /* 0x0000000812746981 */ /* 0x000ea8000c1e1500 */
[----:B----4-:R-:W-:Y:S04]  /*213c0*/  STL [R1+0x1214], R91 ;  /* 0x0012145b01007387 */ /* 0x010fe80000100800 */
[----:B------:R-:W-:Y:S04]  /*213d0*/  STL [R1+0x1030], R88 ;  /* 0x0010305801007387 */ /* 0x000fe80000100800 */
[----:B------:R0:W-:Y:S04]  /*213e0*/  STL [R1+0x1218], R88 ;  /* 0x0012185801007387 */ /* 0x0001e80000100800 */
[----:B------:R-:W-:Y:S04]  /*213f0*/  STL [R1+0x102c], R89 ;  /* 0x00102c5901007387 */ /* 0x000fe80000100800 */
[----:B------:R1:W-:Y:S04]  /*21400*/  STL [R1+0x121c], R89 ;  /* 0x00121c5901007387 */ /* 0x0003e80000100800 */
[----:B---3--:R-:W-:Y:S04]  /*21410*/  STL [R1+0x1220], R90 ;  /* 0x0012205a01007387 */ /* 0x008fe80000100800 */
[----:B------:R-:W-:Y:S01]  /*21420*/  STL [R1+0x1038], R86 ;  /* 0x0010385601007387 */ /* 0x000fe20000100800 */
[----:B0-----:R-:W-:-:S03]  /*21430*/  IMAD.MOV.U32 R88, RZ, RZ, R13 ;  /* 0x000000ffff587224 */ /* 0x001fc600078e000d */
[----:B------:R-:W-:Y:S01]  /*21440*/  STL [R1+0x1224], R86 ;  /* 0x0012245601007387 */ /* 0x000fe20000100800 */
[----:B-1----:R-:W-:-:S03]  /*21450*/  IMAD.MOV.U32 R89, RZ, RZ, R12 ;  /* 0x000000ffff597224 */ /* 0x002fc600078e000c */
[----:B------:R-:W-:Y:S04]  /*21460*/  STL [R1+0x1034], R87 ;  /* 0x0010345701007387 */ /* 0x000fe80000100800 */
[----:B------:R-:W3:Y:S04]  /*21470*/  LDL.LU R96, [R1+0x6d8] ;  /* 0x0006d80001607983 */ /* 0x000ee80000300800 */
[----:B------:R-:W-:Y:S04]  /*21480*/  STL.64 [R1+0x78], R28 ;  /* 0x0000781c01007387 */ /* 0x000fe80000100a00 */
[----:B------:R-:W-:Y:S04]  /*21490*/  STL.64 [R1+0x80], R30 ;  /* 0x0000801e01007387 */ /* 0x000fe80000100a00 */
[----:B------:R-:W4:Y:S04]  /*214a0*/  LDL.LU R24, [R1+0xdb4] ;  /* 0x000db40001187983 */ /* 0x000f280000300800 */
[----:B------:R-:W4:Y:S04]  /*214b0*/  LDL.LU R25, [R1+0xe14] ;  /* 0x000e140001197983 */ /* 0x000f280000300800 */
        /* <DEDUP_REMOVED lines=10> */
[----:B------:R-:W-:Y:S04]  /*21560*/  STL [R1+0x1040], R84 ;  /* 0x0010405401007387 */ /* 0x000fe80000100800 */
[----:B------:R-:W-:Y:S04]  /*21570*/  STL [R1+0x103c], R85 ;  /* 0x00103c5501007387 */ /* 0x000fe80000100800 */
[----:B------:R-:W-:Y:S04]  /*21580*/  STL [R1+0x1048], R82 ;  /* 0x0010485201007387 */ /* 0x000fe80000100800 */
[----:B------:R-:W-:Y:S04]  /*21590*/  STL [R1+0x1044], R83 ;  /* 0x0010445301007387 */ /* 0x000fe80000100800 */
[----:B------:R-:W4:Y:S04]  /*215a0*/  LDL.LU R101, [R1+0x6a4] ;  /* 0x0006a40001657983 */ /* 0x000f280000300800 */
[----:B------:R-:W4:Y:S04]  /*215b0*/  LDL.LU R100, [R1+0x678] ;  /* 0x0006780001647983 */ /* 0x000f280000300800 */
[----:B------:R-:W-:Y:S04]  /*215c0*/  STL.64 [R1+0xe0], R18 ;  /* 0x0000e01201007387 */ /* 0x000fe80000100a00 */
[----:B------:R0:W-:Y:S04]  /*215d0*/  STL.64 [R1+0xd8], R16 ;  /* 0x0000d81001007387 */ /* 0x0001e80000100a00 */
[----:B------:R-:W4:Y:S04]  /*215e0*/  LDL.LU R103, [R1+0x674] ;  /* 0x0006740001677983 */ /* 0x000f280000300800 */
[----:B0-----:R-:W4:Y:S04]  /*215f0*/  LDL.LU R16, [R1+0xdc4] ;  /* 0x000dc40001107983 */ /* 0x001f280000300800 */
[----:B------:R-:W4:Y:S04]  /*21600*/  LDL.LU R17, [R1+0xe24] ;  /* 0x000e240001117983 */ /* 0x000f280000300800 */
[----:B------:R-:W4:Y:S04]  /*21610*/  LDL.LU R18, [R1+0xdc8] ;  /* 0x000dc80001127983 */ /* 0x000f280000300800 */
[----:B------:R-:W4:Y:S01]  /*21620*/  LDL.LU R19, [R1+0xe28] ;  /* 0x000e280001137983 */ /* 0x000f220000300800 */
[----:B------:R-:W-:-:S02]  /*21630*/  ISETP.GT.AND P0, PT, R4, 0x7a, PT ;  /* 0x0000007a0400780c */ /* 0x000fc40003f04270 */
[C---:B------:R-:W-:Y:S01]  /*21640*/  ISETP.GT.AND P5, PT, R4.reuse, 0x54, PT ;  /* 0x000000540400780c */ /* 0x040fe20003fa4270 */
[----:B------:R-:W4:Y:S01]  /*21650*/  LDL.LU R102, [R1+0x648] ;  /* 0x0006480001667983 */ /* 0x000f220000300800 */
[----:B------:R-:W-:-:S09]  /*21660*/  ISETP.GT.AND P4, PT, R4, 0x5b, PT ;  /* 0x0000005b0400780c */ /* 0x000fd20003f84270 */
[----:B------:R-:W4:Y:S04]  /*21670*/  @P0 LDG.E.U16 R93, desc[UR8][R84.64] ;  /* 0x00000008545d0981 */ /* 0x000f28000c1e1500 */
[----:B------:R-:W4:Y:S01]  /*21680*/  @P0 LDG.E.U16 R95, desc[UR8][R82.64] ;  /* 0x00000008525f0981 */ /* 0x000f22000c1e1500 */
[----:B------:R-:W-:-:S03]  /*21690*/  ISETP.GT.AND P0, PT, R4, 0x63, PT ;  /* 0x000000630400780c */ /* 0x000fc60003f04270 */
[----:B------:R4:W4:Y:S04]  /*216a0*/  @P5 LDG.E.U16 R104, desc[UR8][R88.64] ;  /* 0x0000000858685981 */ /* 0x000928000c1e1500 */
[----:B--2---:R-:W2:Y:S04]  /*216b0*/  @P4 LDG.E.U16 R97, desc[UR8][R28.64] ;  /* 0x000000081c614981 */ /* 0x004ea8000c1e1500 */
[----:B------:R-:W2:Y:S04]  /*216c0*/  @P4 LDG.E.U16 R94, desc[UR8][R30.64] ;  /* 0x000000081e5e4981 */ /* 0x000ea8000c1e1500 */
[----:B------:R-:W2:Y:S04]  /*216d0*/  @P5 LDG.E.U16 R107, desc[UR8][R32.64] ;  /* 0x00000008206b5981 */ /* 0x000ea8000c1e1500 */
[----:B---3--:R0:W3:Y:S01]  /*216e0*/  @P0 LDG.E.U16 R96, desc[UR8][R20.64] ;  /* 0x0000000814600981 */ /* 0x0080e2000c1e1500 */
[----:B----4-:R-:W-:-:S02]  /*216f0*/  IMAD.MOV.U32 R89, RZ, RZ, R24 ;  /* 0x000000ffff597224 */ /* 0x010fc400078e0018 */
[----:B------:R-:W-:-:S05]  /*21700*/  IMAD.MOV.U32 R88, RZ, RZ, R25 ;  /* 0x000000ffff587224 */ /* 0x000fca00078e0019 */
[----:B------:R-:W-:Y:S01]  /*21710*/  STL.64 [R1+0xb8], R88 ;  /* 0x0000b85801007387 */ /* 0x000fe20000100a00 */
[----:B------:R-:W-:Y:S02]  /*21720*/  IMAD.MOV.U32 R91, RZ, RZ, R22 ;  /* 0x000000ffff5b7224 */ /* 0x000fe400078e0016 */
[----:B------:R-:W-:Y:S01]  /*21730*/  IMAD.MOV.U32 R90, RZ, RZ, R23 ;  /* 0x000000ffff5a7224 */ /* 0x000fe200078e0017 */
[----:B------:R-:W-:-:S04]  /*21740*/  LOP3.LUT R13, R13, R12, RZ, 0x3c, !PT ;  /* 0x0000000c0d0d7212 */ /* 0x000fc800078e3cff */
[----:B------:R-:W-:-:S04]  /*21750*/  LOP3.LUT R12, R13, R12, RZ, 0x3c, !PT ;  /* 0x0000000c0d0c7212 */ /* 0x000fc800078e3cff */
[----:B------:R-:W-:Y:S01]  /*21760*/  LOP3.LUT R13, R13, R12, RZ, 0x3c, !PT ;  /* 0x0000000c0d0d7212 */ /* 0x000fe200078e3cff */
[----:B------:R-:W-:Y:S01]  /*21770*/  STL.64 [R1+0xc0], R90 ;  /* 0x0000c05a01007387 */ /* 0x000fe20000100a00 */
[----:B------:R-:W-:-:S03]  /*21780*/  LOP3.LUT R15, R15, R14, RZ, 0x3c, !PT ;  /* 0x0000000e0f0f7212 */ /* 0x000fc600078e3cff */
[----:B------:R-:W-:Y:S01]  /*21790*/  STL.64 [R1+0xc8], R12 ;  /* 0x0000c80c01007387 */ /* 0x000fe20000100a00 */
[----:B------:R-:W-:-:S03]  /*217a0*/  LOP3.LUT R14, R15, R14, RZ, 0x3c, !PT ;  /* 0x0000000e0f0e7212 */ /* 0x000fc600078e3cff */
[----:B------:R-:W4:Y:S04]  /*217b0*/  LDL.LU R105, [R1+0x644] ;  /* 0x0006440001697983 */ /* 0x000f280000300800 */
[----:B------:R-:W0:Y:S01]  /*217c0*/  LDL.LU R20, [R1+0xdcc] ;  /* 0x000dcc0001147983 */ /* 0x000e220000300800 */
[----:B------:R-:W-:-:S03]  /*217d0*/  LOP3.LUT R15, R15, R14, RZ, 0x3c, !PT ;  /* 0x0000000e0f0f7212 */ /* 0x000fc600078e3cff */
[----:B------:R-:W0:Y:S04]  /*217e0*/  LDL.LU R21, [R1+0xe2c] ;  /* 0x000e2c0001157983 */ /* 0x000e280000300800 */
[----:B------:R-:W2:Y:S04]  /*217f0*/  LDL.LU R22, [R1+0xd88] ;  /* 0x000d880001167983 */ /* 0x000ea80000300800 */
[----:B------:R-:W2:Y:S04]  /*21800*/  LDL.LU R23, [R1+0xdd0] ;  /* 0x000dd00001177983 */ /* 0x000ea80000300800 */
[----:B------:R-:W3:Y:S04]  /*21810*/  LDL.LU R24, [R1+0xd8c] ;  /* 0x000d8c0001187983 */ /* 0x000ee80000300800 */
[----:B------:R-:W3:Y:S04]  /*21820*/  LDL.LU R25, [R1+0xdd4] ;  /* 0x000dd40001197983 */ /* 0x000ee80000300800 */
[----:B------:R-:W4:Y:S04]  /*21830*/  LDL.LU R28, [R1+0xd90] ;  /* 0x000d9000011c7983 */ /* 0x000f280000300800 */
[----:B------:R-:W4:Y:S04]  /*21840*/  LDL.LU R29, [R1+0xdd8] ;  /* 0x000dd800011d7983 */ /* 0x000f280000300800 */
[----:B------:R-:W-:Y:S04]  /*21850*/  STL.64 [R1+0xd0], R14 ;  /* 0x0000d00e01007387 */ /* 0x000fe80000100a00 */
[----:B------:R-:W4:Y:S04]  /*21860*/  LDL.LU R106, [R1+0x700] ;  /* 0x00070000016a7983 */ /* 0x000f280000300800 */
[----:B------:R-:W4:Y:S01]  /*21870*/  LDL.LU R109, [R1+0x6fc] ;  /* 0x0006fc00016d7983 */ /* 0x000f220000300800 */
[----:B------:R-:W-:-:S03]  /*21880*/  LOP3.LUT R17, R17, R16, RZ, 0x3c, !PT ;  /* 0x0000001011117212 */ /* 0x000fc600078e3cff */
[----:B------:R-:W-:Y:S04]  /*21890*/  STL [R1+0x1050], R80 ;  /* 0x0010505001007387 */ /* 0x000fe80000100800 */
[----:B------:R-:W-:Y:S01]  /*218a0*/  STL [R1+0x104c], R81 ;  /* 0x00104c5101007387 */ /* 0x000fe20000100800 */
[----:B------:R-:W-:-:S03]  /*218b0*/  LOP3.LUT R19, R19, R18, RZ, 0x3c, !PT ;  /* 0x0000001213137212 */ /* 0x000fc600078e3cff */
[----:B------:R-:W4:Y:S01]  /*218c0*/  LDL.LU R30, [R1+0xd94] ;  /* 0x000d9400011e7983 */ /* 0x000f220000300800 */
[----:B------:R-:W-:-:S03]  /*218d0*/  LOP3.LUT R16, R17, R16, RZ, 0x3c, !PT ;  /* 0x0000001011107212 */ /* 0x000fc600078e3cff */
[----:B------:R-:W4:Y:S01]  /*218e0*/  LDL.LU R31, [R1+0xddc] ;  /* 0x000ddc00011f7983 */ /* 0x000f220000300800 */
[----:B------:R-:W-:Y:S02]  /*218f0*/  LOP3.LUT R18, R19, R18, RZ, 0x3c, !PT ;  /* 0x0000001213127212 */ /* 0x000fe400078e3cff */
[----:B------:R-:W-:Y:S01]  /*21900*/  LOP3.LUT R17, R17, R16, RZ, 0x3c, !PT ;  /* 0x0000001011117212 */ /* 0x000fe200078e3cff */
[----:B------:R-:W4:Y:S01]  /*21910*/  @P0 LDG.E.U16 R99, desc[UR8][R80.64] ;  /* 0x0000000850630981 */ /* 0x000f22000c1e1500 */
[----:B------:R-:W-:-:S03]  /*21920*/  LOP3.LUT R19, R19, R18, RZ, 0x3c, !PT ;  /* 0x0000001213137212 */ /* 0x000fc600078e3cff */
[----:B------:R-:W-:Y:S04]  /*21930*/  STL [R1+0x1058], R78 ;  /* 0x0010584e01007387 */ /* 0x000fe80000100800 */
[----:B------:R-:W-:Y:S04]  /*21940*/  STL.64 [R1+0x138], R16 ;  /* 0x0001381001007387 */ /* 0x000fe80000100a00 */
[----:B------:R-:W-:Y:S04]  /*21950*/  STL.64 [R1+0x140], R18 ;  /* 0x0001401201007387 */ /* 0x000fe80000100a00 */
[----:B------:R-:W-:Y:S04]  /*21960*/  STL [R1+0x1054], R79 ;  /* 0x0010544f01007387 */ /* 0x000fe80000100800 */
[----:B------:R-:W-:Y:S04]  /*21970*/  STL [R1+0x1060], R76 ;  /* 0x0010604c01007387 */ /* 0x000fe80000100800 */
[----:B------:R-:W-:Y:S04]  /*21980*/  STL [R1+0x105c], R77 ;  /* 0x00105c4d01007387 */ /* 0x000fe80000100800 */
[----:B------:R-:W-:Y:S04]  /*21990*/  STL [R1+0x1068], R74 ;  /* 0x0010684a01007387 */ /* 0x000fe80000100800 */
[----:B------:R-:W-:Y:S04]  /*219a0*/  STL [R1+0x1064], R75 ;  /* 0x0010644b01007387 */ /* 0x000fe80000100800 */
[----:B------:R-:W-:Y:S04]  /*219b0*/  STL [R1+0x1070], R72 ;  /* 0x0010704801007387 */ /* 0x000fe80000100800 */
[----:B------:R-:W-:Y:S04]  /*219c0*/  STL [R1+0x106c], R73 ;  /* 0x00106c4901007387 */ /* 0x000fe80000100800 */
[----:B------:R-:W4:Y:S01]  /*219d0*/  LDL.LU R33, [R1+0xf28] ;  /* 0x000f280001217983 */ /* 0x000f220000300800 */
[----:B------:R-:W-:-:S13]  /*219e0*/  ISETP.GT.AND P5, PT, R4, 0x6b, PT ;  /* 0x0000006b0400780c */ /* 0x000fda0003fa4270 */
[----:B------:R-:W4:Y:S04]  /*219f0*/  @P5 LDG.E.U16 R98, desc[UR8][R78.64] ;  /* 0x000000084e625981 */ /* 0x000f28000c1e1500 */
[----:B------:R-:W4:Y:S01]  /*21a00*/  @P5 LDG.E.U16 R101, desc[UR8][R76.64] ;  /* 0x000000084c655981 */ /* 0x000f22000c1e1500 */
[----:B------:R-:W-:Y:S02]  /*21a10*/  ISETP.GT.AND P5, PT, R4, 0x5c, PT ;  /* 0x0000005c0400780c */ /* 0x000fe40003fa4270 */
[----:B0-----:R-:W-:-:S04]  /*21a20*/  LOP3.LUT R21, R21, R20, RZ, 0x3c, !PT ;  /* 0x0000001415157212 */ /* 0x001fc800078e3cff */
[----:B------:R-:W-:Y:S02]  /*21a30*/  LOP3.LUT R20, R21, R20, RZ, 0x3c, !PT ;  /* 0x0000001415147212 */ /* 0x000fe400078e3cff */
[----:B--2---:R-:W-:-:S04]  /*21a40*/  LOP3.LUT R23, R23, R22, RZ, 0x3c, !PT ;  /* 0x0000001617177212 */ /* 0x004fc800078e3cff */
[----:B------:R-:W-:Y:S02]  /*21a50*/  LOP3.LUT R22, R23, R22, RZ, 0x3c, !PT ;  /* 0x0000001617167212 */ /* 0x000fe400078e3cff */
[----:B---3--:R-:W-:Y:S02]  /*21a60*/  LOP3.LUT R25, R25, R24, RZ, 0x3c, !PT ;  /* 0x0000001819197212 */ /* 0x008fe400078e3cff */
[----:B------:R-:W-:Y:S02]  /*21a70*/  LOP3.LUT R21, R21, R20, RZ, 0x3c, !PT ;  /* 0x0000001415157212 */ /* 0x000fe400078e3cff */
[----:B------:R-:W-:Y:S02]  /*21a80*/  LOP3.LUT R24, R25, R24, RZ, 0x3c, !PT ;  /* 0x0000001819187212 */ /* 0x000fe400078e3cff */
[----:B----4-:R-:W-:Y:S02]  /*21a90*/  LOP3.LUT R29, R29, R28, RZ, 0x3c, !PT ;  /* 0x0000001c1d1d7212 */ /* 0x010fe400078e3cff */
[----:B------:R-:W-:-:S02]  /*21aa0*/  LOP3.LUT R23, R23, R22, RZ, 0x3c, !PT ;  /* 0x0000001617177212 */ /* 0x000fc400078e3cff */
[----:B------:R-:W-:Y:S02]  /*21ab0*/  LOP3.LUT R28, R29, R28, RZ, 0x3c, !PT ;  /* 0x0000001c1d1c7212 */ /* 0x000fe400078e3cff */
[----:B------:R-:W-:Y:S02]  /*21ac0*/  LOP3.LUT R25, R25, R24, RZ, 0x3c, !PT ;  /* 0x0000001819197212 */ /* 0x000fe400078e3cff */
[----:B------:R-:W-:Y:S01]  /*21ad0*/  LOP3.LUT R29, R29, R28, RZ, 0x3c, !PT ;  /* 0x0000001c1d1d7212 */ /* 0x000fe200078e3cff */
[----:B------:R-:W-:Y:S04]  /*21ae0*/  STL.64 [R1+0x148], R20 ;  /* 0x0001481401007387 */ /* 0x000fe80000100a00 */
[----:B------:R-:W-:Y:S04]  /*21af0*/  STL.64 [R1+0x1b8], R22 ;  /* 0x0001b81601007387 */ /* 0x000fe80000100a00 */
[----:B------:R-:W-:Y:S04]  /*21b00*/  STL.64 [R1+0x1c0], R24 ;  /* 0x0001c01801007387 */ /* 0x000fe80000100a00 */
[----:B------:R-:W-:Y:S01]  /*21b10*/  STL.64 [R1+0x1c8], R28 ;  /* 0x0001c81c01007387 */ /* 0x000fe20000100a00 */
[----:B------:R-:W-:-:S03]  /*21b20*/  LOP3.LUT R31, R31, R30, RZ, 0x3c, !PT ;  /* 0x0000001e1f1f7212 */ /* 0x000fc600078e3cff */
[----:B------:R-:W-:Y:S01]  /*21b30*/  STL [R1+0x1078], R70 ;  /* 0x0010784601007387 */ /* 0x000fe20000100800 */
[----:B------:R-:W-:-:S03]  /*21b40*/  LOP3.LUT R30, R31, R30, RZ, 0x3c, !PT ;  /* 0x0000001e1f1e7212 */ /* 0x000fc600078e3cff */
[----:B------:R-:W-:Y:S01]  /*21b50*/  STL [R1+0x1074], R71 ;  /* 0x0010744701007387 */ /* 0x000fe20000100800 */
[----:B------:R-:W-:-:S03]  /*21b60*/  LOP3.LUT R31, R31, R30, RZ, 0x3c, !PT ;  /* 0x0000001e1f1f7212 */ /* 0x000fc600078e3cff */
[----:B------:R-:W-:Y:S04]  /*21b70*/  STL [R1+0x1080], R68 ;  /* 0x0010804401007387 */ /* 0x000fe80000100800 */
[----:B------:R-:W-:Y:S04]  /*21b80*/  STL [R1+0x107c], R69 ;  /* 0x00107c4501007387 */ /* 0x000fe80000100800 */
[----:B------:R-:W2:Y:S04]  /*21b90*/  @P5 LDG.E.U16 R106, desc[UR8][R52.64] ;  /* 0x00000008346a5981 */ /* 0x000ea8000c1e1500 */
[----:B------:R-:W3:Y:S04]  /*21ba0*/  @P5 LDG.E.U16 R109, desc[UR8][R38.64] ;  /* 0x00000008266d5981 */ /* 0x000ee8000c1e1500 */
[----:B------:R-:W4:Y:S04]  /*21bb0*/  LDL.LU.64 R52, [R1+0x12c0] ;  /* 0x0012c00001347983 */ /* 0x000f280000300a00 */
[----:B------:R-:W2:Y:S04]  /*21bc0*/  LDL.LU.64 R38, [R1+0x12b8] ;  /* 0x0012b80001267983 */ /* 0x000ea80000300a00 */
[----:B------:R-:W-:Y:S04]  /*21bd0*/  STL.64 [R1+0x1d0], R30 ;  /* 0x0001d01e01007387 */ /* 0x000fe80000100a00 */
[----:B------:R-:W-:Y:S04]  /*21be0*/  STL [R1+0x1088], R66 ;  /* 0x0010884201007387 */ /* 0x000fe80000100800 */
[----:B------:R-:W-:Y:S04]  /*21bf0*/  STL [R1+0x1084], R67 ;  /* 0x0010844301007387 */ /* 0x000fe80000100800 */
[----:B------:R-:W-:Y:S01]  /*21c00*/  STL [R1+0x1090], R64 ;  /* 0x0010904001007387 */ /* 0x000fe20000100800 */
[----:B------:R-:W-:-:S03]  /*21c10*/  IMAD.MOV.U32 R32, RZ, RZ, R33 ;  /* 0x000000ffff207224 */ /* 0x000fc600078e0021 */
[----:B------:R-:W-:Y:S01]  /*21c20*/  STL [R1+0x108c], R65 ;  /* 0x00108c4101007387 */ /* 0x000fe20000100800 */
[----:B------:R-:W-:-:S03]  /*21c30*/  IMAD.MOV.U32 R33, RZ, RZ, R0 ;  /* 0x000000ffff217224 */ /* 0x000fc600078e0000 */
[----:B------:R-:W-:Y:S04]  /*21c40*/  STL [R1+0x109c], R62 ;  /* 0x00109c3e01007387 */ /* 0x000fe80000100800 */
[----:B------:R-:W-:Y:S04]  /*21c50*/  STL [R1+0x1094], R63 ;  /* 0x0010943f01007387 */ /* 0x000fe80000100800 */
[----:B------:R-:W-:Y:S04]  /*21c60*/  STL [R1+0x10a4], R60 ;  /* 0x0010a43c01007387 */ /* 0x000fe80000100800 */
[----:B------:R-:W-:Y:S04]  /*21c70*/  STL [R1+0x10a0], R61 ;  /* 0x0010a03d01007387 */ /* 0x000fe80000100800 */
[----:B------:R-:W2:Y:S01]  /*21c80*/  LDL.LU R0, [R1+0x12b0] ;  /* 0x0012b00001007983 */ /* 0x000ea20000300800 */
[----:B------:R-:W-:-:S02]  /*21c90*/  ISETP.GT.AND P0, PT, R4, 0x7b, PT ;  /* 0x0000007b0400780c */ /* 0x000fc40003f04270 */
[----:B------:R-:W-:Y:S02]  /*21ca0*/  PRMT R110, RZ, 0x7610, R110 ;  /* 0x00007610ff6e7816 */ /* 0x000fe4000000006e */
[----:B------:R-:W-:-:S09]  /*21cb0*/  PRMT R113, RZ, 0x7610, R113 ;  /* 0x00007610ff717816 */ /* 0x000fd20000000071 */
[----:B------:R-:W3:Y:S04]  /*21cc0*/  @P0 LDG.E.U16 R102, desc[UR8][R70.64] ;  /* 0x0000000846660981 */ /* 0x000ee8000c1e1500 */
[----:B------:R-:W3:Y:S01]  /*21cd0*/  @P0 LDG.E.U16 R105, desc[UR8][R68.64] ;  /* 0x0000000844690981 */ /* 0x000ee2000c1e1500 */
[C---:B------:R-:W-:Y:S02]  /*21ce0*/  ISETP.GT.AND P0, PT, R4.reuse, 0x6c, PT ;  /* 0x0000006c0400780c */ /* 0x040fe40003f04270 */
[----:B------:R-:W-:Y:S02]  /*21cf0*/  ISETP.GT.AND P5, PT, R4, 0x74, PT ;  /* 0x000000740400780c */ /* 0x000fe40003fa4270 */
[----:B------:R-:W-:Y:S02]  /*21d00*/  PRMT R112, RZ, 0x7610, R112 ;  /* 0x00007610ff707816 */ /* 0x000fe40000000070 */
[----:B------:R-:W-:-:S07]  /*21d10*/  PRMT R115, RZ, 0x7610, R115 ;  /* 0x00007610ff737816 */ /* 0x000fce0000000073 */
[----:B------:R-:W3:Y:S04]  /*21d20*/  @P0 LDG.E.U16 R110, desc[UR8][R62.64] ;  /* 0x000000083e6e0981 */ /* 0x000ee8000c1e1500 */
[----:B------:R-:W3:Y:S01]  /*21d30*/  @P0 LDG.E.U16 R113, desc[UR8][R60.64] ;  /* 0x000000083c710981 */ /* 0x000ee2000c1e1500 */
[----:B------:R-:W-:Y:S02]  /*21d40*/  ISETP.GT.AND P0, PT, R4, 0x5d, PT ;  /* 0x0000005d0400780c */ /* 0x000fe40003f04270 */
[----:B------:R-:W-:Y:S01]  /*21d50*/  PRMT R122, RZ, 0x7610, R122 ;  /* 0x00007610ff7a7816 */ /* 0x000fe2000000007a */
[----:B------:R-:W3:Y:S01]  /*21d60*/  @P5 LDG.E.U16 R112, desc[UR8][R58.64] ;  /* 0x000000083a705981 */ /* 0x000ee2000c1e1500 */
[----:B------:R-:W-:-:S03]  /*21d70*/  PRMT R3, RZ, 0x7610, R3 ;  /* 0x00007610ff037816 */ /* 0x000fc60000000003 */
[----:B------:R-:W3:Y:S01]  /*21d80*/  @P5 LDG.E.U16 R115, desc[UR8][R56.64] ;  /* 0x0000000838735981 */ /* 0x000ee2000c1e1500 */
[----:B------:R-:W-:-:S03]  /*21d90*/  ISETP.GT.AND P5, PT, R4, 0x6d, PT ;  /* 0x0000006d0400780c */ /* 0x000fc60003fa4270 */
[----:B------:R-:W-:Y:S01]  /*21da0*/  STL [R1+0x10ac], R58 ;  /* 0x0010ac3a01007387 */ /* 0x000fe20000100800 */
[----:B------:R-:W-:-:S03]  /*21db0*/  PRMT R120, RZ, 0x7610, R120 ;  /* 0x00007610ff787816 */ /* 0x000fc60000000078 */
[----:B------:R-:W-:Y:S01]  /*21dc0*/  STL [R1+0x10a8], R59 ;  /* 0x0010a83b01007387 */ /* 0x000fe20000100800 */
[----:B------:R-:W-:-:S03]  /*21dd0*/  PRMT R118, RZ, 0x7610, R118 ;  /* 0x00007610ff767816 */ /* 0x000fc60000000076 */
[----:B------:R-:W-:Y:S04]  /*21de0*/  STL.64 [R1+0x238], R32 ;  /* 0x0002382001007387 */ /* 0x000fe80000100a00 */
[----:B------:R-:W3:Y:S04]  /*21df0*/  @P0 LDG.E.U16 R122, desc[UR8][R36.64] ;  /* 0x00000008247a0981 */ /* 0x000ee8000c1e1500 */
[----:B------:R0:W3:Y:S01]  /*21e00*/  @P0 LDG.E.U16 R3, desc[UR8][R34.64] ;  /* 0x0000000822030981 */ /* 0x0000e2000c1e1500 */
[----:B------:R-:W-:-:S03]  /*21e10*/  ISETP.GT.AND P0, PT, R4, 0x75, PT ;  /* 0x000000750400780c */ /* 0x000fc60003f04270 */
[----:B------:R-:W-:Y:S01]  /*21e20*/  STL [R1+0x10b4], R56 ;  /* 0x0010b43801007387 */ /* 0x000fe20000100800 */
[----:B------:R-:W-:-:S03]  /*21e30*/  ISETP.GT.AND P6, PT, R4, 0x65, PT ;  /* 0x000000650400780c */ /* 0x000fc60003fc4270 */
[----:B------:R-:W-:Y:S04]  /*21e40*/  STL [R1+0x10b0], R57 ;  /* 0x0010b03901007387 */ /* 0x000fe80000100800 */
[----:B------:R-:W-:Y:S04]  /*21e50*/  STL [R1+0x10bc], R54 ;  /* 0x0010bc3601007387 */ /* 0x000fe80000100800 */
[----:B------:R-:W-:Y:S01]  /*21e60*/  STL [R1+0x10b8], R55 ;  /* 0x0010b83701007387 */ /* 0x000fe20000100800 */
[----:B------:R-:W-:Y:S02]  /*21e70*/  PRMT R121, RZ, 0x7610, R121 ;  /* 0x00007610ff797816 */ /* 0x000fe40000000079 */
[----:B------:R-:W-:Y:S01]  /*21e80*/  PRMT R119, RZ, 0x7610, R119 ;  /* 0x00007610ff777816 */ /* 0x000fe20000000077 */
[----:B------:R1:W3:Y:S01]  /*21e90*/  @P5 LDG.E.U16 R120, desc[UR8][R46.64] ;  /* 0x000000082e785981 */ /* 0x0002e2000c1e1500 */
[----:B------:R-:W-:-:S03]  /*21ea0*/  PRMT R125, RZ, 0x7610, R125 ;  /* 0x00007610ff7d7816 */ /* 0x000fc6000000007d */
[----:B------:R1:W3:Y:S01]  /*21eb0*/  @P5 LDG.E.U16 R118, desc[UR8][R44.64] ;  /* 0x000000082c765981 */ /* 0x0002e2000c1e1500 */
[----:B------:R-:W-:Y:S02]  /*21ec0*/  ISETP.GT.AND P5, PT, R4, 0x3f, PT ;  /* 0x0000003f0400780c */ /* 0x000fe40003fa4270 */
[----:B------:R-:W-:Y:S01]  /*21ed0*/  PRMT R123, RZ, 0x7610, R123 ;  /* 0x00007610ff7b7816 */ /* 0x000fe2000000007b */
[----:B------:R-:W3:Y:S01]  /*21ee0*/  @P0 LDG.E.U16 R121, desc[UR8][R42.64] ;  /* 0x000000082a790981 */ /* 0x000ee2000c1e1500 */
[----:B0-----:R-:W-:-:S03]  /*21ef0*/  IMAD.MOV.U32 R35, RZ, RZ, R2 ;  /* 0x000000ffff237224 */ /* 0x001fc600078e0002 */
[----:B------:R-:W3:Y:S01]  /*21f00*/  @P0 LDG.E.U16 R119, desc[UR8][R40.64] ;  /* 0x0000000828770981 */ /* 0x000ee2000c1e1500 */
[----:B------:R-:W-:-:S03]  /*21f10*/  ISETP.GT.AND P0, PT, R4, 0x47, PT ;  /* 0x000000470400780c */ /* 0x000fc60003f04270 */
[----:B------:R-:W3:Y:S04]  /*21f20*/  @P6 LDG.E.U16 R125, desc[UR8][R50.64] ;  /* 0x00000008327d6981 */ /* 0x000ee8000c1e1500 */
[----:B------:R0:W3:Y:S01]  /*21f30*/  @P6 LDG.E.U16 R123, desc[UR8][R48.64] ;  /* 0x00000008307b6981 */ /* 0x0000e2000c1e1500 */
[----:B------:R-:W-:-:S03]  /*21f40*/  ISETP.GT.AND P6, PT, R4, 0x46, PT ;  /* 0x000000460400780c */ /* 0x000fc60003fc4270 */
[----:B----4-:R-:W-:Y:S04]  /*21f50*/  STL [R1+0x10c4], R52 ;  /* 0x0010c43401007387 */ /* 0x010fe80000100800 */
[----:B------:R-:W-:Y:S04]  /*21f60*/  STL [R1+0x10c0], R53 ;  /* 0x0010c03501007387 */ /* 0x000fe80000100800 */
[----:B------:R-:W4:Y:S04]  /*21f70*/  LDL.LU.64 R36, [R1+0x12a8] ;  /* 0x0012a80001247983 */ /* 0x000f280000300a00 */
[----:B------:R-:W-:Y:S04]  /*21f80*/  STL [R1+0x10cc], R50 ;  /* 0x0010cc3201007387 */ /* 0x000fe80000100800 */
[----:B------:R-:W-:Y:S04]  /*21f90*/  STL [R1+0x10c8], R51 ;  /* 0x0010c83301007387 */ /* 0x000fe80000100800 */
[----:B------:R-:W-:Y:S04]  /*21fa0*/  STL [R1+0x10d4], R48 ;  /* 0x0010d43001007387 */ /* 0x000fe80000100800 */
[----:B------:R-:W-:Y:S04]  /*21fb0*/  STL [R1+0x10d0], R49 ;  /* 0x0010d03101007387 */ /* 0x000fe80000100800 */
[----:B------:R1:W-:Y:S04]  /*21fc0*/  STL [R1+0x10dc], R46 ;  /* 0x0010dc2e01007387 */ /* 0x0003e80000100800 */
[----:B------:R-:W-:Y:S04]  /*21fd0*/  STL [R1+0x10d8], R47 ;  /* 0x0010d82f01007387 */ /* 0x000fe80000100800 */
[----:B------:R-:W-:Y:S04]  /*21fe0*/  STL [R1+0x10e4], R44 ;  /* 0x0010e42c01007387 */ /* 0x000fe80000100800 */
[----:B------:R0:W-:Y:S01]  /*21ff0*/  STL [R1+0x10e0], R45 ;  /* 0x0010e02d01007387 */ /* 0x0001e20000100800 */
[----:B-1----:R-:W-:Y:S01]  /*22000*/  PRMT R46, RZ, 0x7610, R46 ;  /* 0x00007610ff2e7816 */ /* 0x002fe2000000002e */
[----:B--2---:R-:W-:Y:S01]  /*22010*/  IMAD.MOV.U32 R34, RZ, RZ, R0 ;  /* 0x000000ffff227224 */ /* 0x004fe200078e0000 */
[----:B0-----:R-:W-:Y:S01]  /*22020*/  PRMT R45, RZ, 0x7610, R45 ;  /* 0x00007610ff2d7816 */ /* 0x001fe2000000002d */
[----:B------:R-:W-:Y:S01]  /*22030*/  STL [R1+0x10ec], R42 ;  /* 0x0010ec2a01007387 */ /* 0x000fe20000100800 */
[----:B------:R-:W-:-:S02]  /*22040*/  PRMT R47, RZ, 0x7610, R47 ;  /* 0x00007610ff2f7816 */ /* 0x000fc4000000002f */
[----:B------:R-:W-:Y:S01]  /*22050*/  PRMT R48, RZ, 0x7610, R48 ;  /* 0x00007610ff307816 */ /* 0x000fe20000000030 */
[----:B------:R-:W-:Y:S04]  /*22060*/  STL [R1+0x10e8], R43 ;  /* 0x0010e82b01007387 */ /* 0x000fe80000100800 */
[----:B------:R-:W2:Y:S04]  /*22070*/  @P5 LDG.E.U16 R45, desc[UR8][R34.64] ;  /* 0x00000008222d5981 */ /* 0x000ea8000c1e1500 */
[----:B------:R0:W-:Y:S04]  /*22080*/  STL [R1+0x10f4], R40 ;  /* 0x0010f42801007387 */ /* 0x0001e80000100800 */
[----:B------:R-:W3:Y:S04]  /*22090*/  @P5 LDG.E.U16 R46, desc[UR8][R32.64] ;  /* 0x00000008202e5981 */ /* 0x000ee8000c1e1500 */
[----:B------:R1:W-:Y:S01]  /*220a0*/  STL [R1+0x10f0], R41 ;  /* 0x0010f02901007387 */ /* 0x0003e20000100800 */
[----:B0-----:R-:W-:-:S03]  /*220b0*/  PRMT R40, RZ, 0x7610, R40 ;  /* 0x00007610ff287816 */ /* 0x001fc60000000028 */
[----:B------:R-:W3:Y:S04]  /*220c0*/  @P0 LDG.E.U16 R47, desc[UR8][R24.64] ;  /* 0x00000008182f0981 */ /* 0x000ee8000c1e1500 */
[----:B------:R-:W3:Y:S01]  /*220d0*/  @P0 LDG.E.U16 R48, desc[UR8][R22.64] ;  /* 0x0000000816300981 */ /* 0x000ee2000c1e1500 */
[----:B-1----:R-:W-:-:S03]  /*220e0*/  PRMT R41, RZ, 0x7610, R41 ;  /* 0x00007610ff297816 */ /* 0x002fc60000000029 */
[----:B------:R-:W3:Y:S04]  /*220f0*/  @P6 LDG.E.U16 R40, desc[UR8][R28.64] ;  /* 0x000000081c286981 */ /* 0x000ee8000c1e1500 */
[----:B------:R-:W3:Y:S04]  /*22100*/  LDL.LU R2, [R1+0x12a4] ;  /* 0x0012a40001027983 */ /* 0x000ee80000300800 */
[----:B------:R-:W3:Y:S04]  /*22110*/  @P6 LDG.E.U16 R41, desc[UR8][R30.64] ;  /* 0x000000081e296981 */ /* 0x000ee8000c1e1500 */
[----:B------:R-:W3:Y:S01]  /*22120*/  LDL.LU R0, [R1+0x12a0] ;  /* 0x0012a00001007983 */ /* 0x000ee20000300800 */
[----:B------:R-:W-:-:S02]  /*22130*/  ISETP.GT.AND P4, PT, R4, 0x73, PT ;  /* 0x000000730400780c */ /* 0x000fc40003f84270 */
[----:B------:R-:W-:Y:S02]  /*22140*/  PRMT R108, RZ, 0x7610, R108 ;  /* 0x00007610ff6c7816 */ /* 0x000fe4000000006c */
[----:B------:R-:W-:-:S09]  /*22150*/  PRMT R111, RZ, 0x7610, R111 ;  /* 0x00007610ff6f7816 */ /* 0x000fd2000000006f */
[----:B------:R-:W3:Y:S04]  /*22160*/  @P4 LDG.E.U16 R100, desc[UR8][R74.64] ;  /* 0x000000084a644981 */ /* 0x000ee8000c1e1500 */
[----:B------:R-:W3:Y:S01]  /*22170*/  @P4 LDG.E.U16 R103, desc[UR8][R72.64] ;  /* 0x0000000848674981 */ /* 0x000ee2000c1e1500 */
[----:B------:R-:W-:Y:S02]  /*22180*/  ISETP.GT.AND P4, PT, R4, 0x64, PT ;  /* 0x000000640400780c */ /* 0x000fe40003f84270 */
[----:B------:R-:W-:Y:S02]  /*22190*/  PRMT R114, RZ, 0x7610, R114 ;  /* 0x00007610ff727816 */ /* 0x000fe40000000072 */
[----:B------:R-:W-:-:S09]  /*221a0*/  PRMT R117, RZ, 0x7610, R117 ;  /* 0x00007610ff757816 */ /* 0x000fd20000000075 */
[----:B------:R-:W3:Y:S04]  /*221b0*/  @P4 LDG.E.U16 R108, desc[UR8][R66.64] ;  /* 0x00000008426c4981 */ /* 0x000ee8000c1e1500 */
[----:B------:R-:W3:Y:S01]  /*221c0*/  @P4 LDG.E.U16 R111, desc[UR8][R64.64] ;  /* 0x00000008406f4981 */ /* 0x000ee2000c1e1500 */
[----:B------:R-:W-:-:S03]  /*221d0*/  ISETP.GT.AND P4, PT, R4, 0x7c, PT ;  /* 0x0000007c0400780c */ /* 0x000fc60003f84270 */
[----:B------:R-:W-:Y:S01]  /*221e0*/  STL [R1+0x10fc], R38 ;  /* 0x0010fc2601007387 */ /* 0x000fe20000100800 */
[----:B------:R-:W-:-:S09]  /*221f0*/  PRMT R42, RZ, 0x7610, R42 ;  /* 0x00007610ff2a7816 */ /* 0x000fd2000000002a */
[----:B------:R-:W3:Y:S04]  /*22200*/  @P4 LDG.E.U16 R114, desc[UR8][R54.64] ;  /* 0x0000000836724981 */ /* 0x000ee8000c1e1500 */
[----:B------:R-:W3:Y:S01]  /*22210*/  @P4 LDG.E.U16 R117, desc[UR8][R52.64] ;  /* 0x0000000834754981 */ /* 0x000ee2000c1e1500 */
[C---:B------:R-:W-:Y:S02]  /*22220*/  ISETP.GT.AND P4, PT, R4.reuse, 0x7d, PT ;  /* 0x0000007d0400780c */ /* 0x040fe40003f84270 */
[----:B------:R-:W-:Y:S01]  /*22230*/  PRMT R44, RZ, 0x7610, R44 ;  /* 0x00007610ff2c7816 */ /* 0x000fe2000000002c */
[----:B------:R-:W-:Y:S04]  /*22240*/  STL.64 [R1+0x240], R34 ;  /* 0x0002402201007387 */ /* 0x000fe80000100a00 */
[----:B------:R0:W-:Y:S06]  /*22250*/  STL [R1+0x10f8], R39 ;  /* 0x0010f82701007387 */ /* 0x0001ec0000100800 */
[----:B------:R0:W3:Y:S01]  /*22260*/  @P4 LDG.E.U16 R42, desc[UR8][R38.64] ;  /* 0x00000008262a4981 */ /* 0x0000e2000c1e1500 */
[----:B------:R-:W-:-:S02]  /*22270*/  ISETP.GT.AND P5, PT, R4, 0x4f, PT ;  /* 0x0000004f0400780c */ /* 0x000fc40003fa4270 */
[----:B0-----:R-:W-:Y:S02]  /*22280*/  PRMT R39, RZ, 0x7610, R39 ;  /* 0x00007610ff277816 */ /* 0x001fe40000000027 */
[----:B------:R-:W-:Y:S02]  /*22290*/  PRMT R38, RZ, 0x7610, R38 ;  /* 0x00007610ff267816 */ /* 0x000fe40000000026 */
[----:B------:R-:W-:Y:S02]  /*222a0*/  ISETP.GT.AND P0, PT, R4, 0x56, PT ;  /* 0x000000560400780c */ /* 0x000fe40003f04270 */
[----:B------:R-:W-:Y:S02]  /*222b0*/  PRMT R49, RZ, 0x7610, R49 ;  /* 0x00007610ff317816 */ /* 0x000fe40000000031 */
[----:B------:R-:W-:Y:S02]  /*222c0*/  PRMT R50, RZ, 0x7610, R50 ;  /* 0x00007610ff327816 */ /* 0x000fe40000000032 */
[----:B------:R-:W-:-:S02]  /*222d0*/  PRMT R51, RZ, 0x7610, R51 ;  /* 0x00007610ff337816 */ /* 0x000fc40000000033 */
[----:B------:R-:W3:Y:S01]  /*222e0*/  @P5 LDG.E.U16 R49, desc[UR8][R18.64] ;  /* 0x0000000812315981 */ /* 0x000ee2000c1e1500 */
[----:B------:R-:W-:-:S03]  /*222f0*/  PRMT R52, RZ, 0x7610, R52 ;  /* 0x00007610ff347816 */ /* 0x000fc60000000034 */
[----:B------:R-:W3:Y:S04]  /*22300*/  @P5 LDG.E.U16 R50, desc[UR8][R16.64] ;  /* 0x0000000810325981 */ /* 0x000ee8000c1e1500 */
[----:B----4-:R-:W-:Y:S04]  /*22310*/  STL [R1+0x1104], R36 ;  /* 0x0011042401007387 */ /* 0x010fe80000100800 */
[----:B------:R-:W-:Y:S04]  /*22320*/  STL [R1+0x1100], R37 ;  /* 0x0011002501007387 */ /* 0x000fe80000100800 */
[----:B------:R-:W4:Y:S04]  /*22330*/  LDL.LU.64 R34, [R1+0x1298] ;  /* 0x0012980001227983 */ /* 0x000f280000300a00 */
[----:B------:R0:W4:Y:S01]  /*22340*/  @P4 LDG.E.U16 R44, desc[UR8][R36.64] ;  /* 0x00000008242c4981 */ /* 0x000122000c1e1500 */
[----:B------:R-:W-:-:S13]  /*22350*/  ISETP.GT.AND P4, PT, R4, 0x4e, PT ;  /* 0x0000004e0400780c */ /* 0x000fda0003f84270 */
[----:B------:R-:W4:Y:S04]  /*22360*/  @P4 LDG.E.U16 R38, desc[UR8][R20.64] ;  /* 0x0000000814264981 */ /* 0x000f28000c1e1500 */
[----:B--2---:R-:W-:Y:S04]  /*22370*/  STL [R1+0x1108], R45 ;  /* 0x0011082d01007387 */ /* 0x004fe80000100800 */
[----:B------:R-:W2:Y:S04]  /*22380*/  LDL.LU.64 R32, [R1+0x1290] ;  /* 0x0012900001207983 */ /* 0x000ea80000300a00 */
[----:B---3--:R-:W-:Y:S04]  /*22390*/  STL [R1+0x110c], R46 ;  /* 0x00110c2e01007387 */ /* 0x008fe80000100800 */
[----:B------:R-:W3:Y:S04]  /*223a0*/  LDL.LU.64 R30, [R1+0x1288] ;  /* 0x00128800011e7983 */ /* 0x000ee80000300a00 */
[----:B------:R-:W2:Y:S04]  /*223b0*/  LDL.LU.64 R28, [R1+0x1280] ;  /* 0x00128000011c7983 */ /* 0x000ea80000300a00 */
[----:B------:R-:W2:Y:S04]  /*223c0*/  LDL.LU.64 R24, [R1+0x1278] ;  /* 0x0012780001187983 */ /* 0x000ea80000300a00 */
[----:B------:R-:W-:Y:S04]  /*223d0*/  STL [R1+0x1110], R47 ;  /* 0x0011102f01007387 */ /* 0x000fe80000100800 */
[----:B------:R-:W2:Y:S04]  /*223e0*/  LDL.LU.64 R22, [R1+0x1270] ;  /* 0x0012700001167983 */ /* 0x000ea80000300a00 */
[----:B------:R-:W-:Y:S04]  /*223f0*/  STL [R1+0x1114], R48 ;  /* 0x0011143001007387 */ /* 0x000fe80000100800 */
[----:B------:R1:W-:Y:S04]  /*22400*/  STL [R1+0x9cc], R40 ;  /* 0x0009cc2801007387 */ /* 0x0003e80000100800 */
[----:B------:R0:W-:Y:S01]  /*22410*/  STL [R1+0x9d0], R41 ;  /* 0x0009d02901007387 */ /* 0x0001e20000100800 */
[----:B-1----:R-:W-:-:S02]  /*22420*/  IMAD.MOV.U32 R40, RZ, RZ, R0 ;  /* 0x000000ffff287224 */ /* 0x002fc400078e0000 */
[----:B0-----:R-:W-:Y:S01]  /*22430*/  IMAD.MOV.U32 R41, RZ, RZ, R2 ;  /* 0x000000ffff297224 */ /* 0x001fe200078e0002 */
[----:B------:R-:W-:Y:S01]  /*22440*/  PRMT R36, RZ, 0x7610, R36 ;  /* 0x00007610ff247816 */ /* 0x000fe20000000024 */
[----:B------:R-:W2:Y:S04]  /*22450*/  LDL.LU R2, [R1+0x126c] ;  /* 0x00126c0001027983 */ /* 0x000ea80000300800 */
[----:B------:R-:W2:Y:S01]  /*22460*/  @P4 LDG.E.U16 R39, desc[UR8][R40.64] ;  /* 0x0000000828274981 */ /* 0x000ea2000c1e1500 */
[C---:B------:R-:W-:Y:S02]  /*22470*/  ISETP.GT.AND P4, PT, R4.reuse, 0x57, PT ;  /* 0x000000570400780c */ /* 0x040fe40003f84270 */
[----:B------:R-:W-:Y:S01]  /*22480*/  PRMT R37, RZ, 0x7610, R37 ;  /* 0x00007610ff257816 */ /* 0x000fe20000000025 */
[----:B------:R-:W2:Y:S04]  /*22490*/  @P0 LDG.E.U16 R36, desc[UR8][R12.64] ;  /* 0x000000080c240981 */ /* 0x000ea8000c1e1500 */
[----:B------:R-:W2:Y:S04]  /*224a0*/  LDL.LU R0, [R1+0x1268] ;  /* 0x0012680001007983 */ /* 0x000ea80000300800 */
[----:B------:R-:W2:Y:S04]  /*224b0*/  @P0 LDG.E.U16 R37, desc[UR8][R14.64] ;  /* 0x000000080e250981 */ /* 0x000ea8000c1e1500 */
[----:B------:R-:W2:Y:S04]  /*224c0*/  @P4 LDG.E.U16 R51, desc[UR8][R90.64] ;  /* 0x000000085a334981 */ /* 0x000ea8000c1e1500 */
[----:B------:R-:W3:Y:S01]  /*224d0*/  @P4 LDG.E.U16 R52, desc[UR8][R88.64] ;  /* 0x0000000858344981 */ /* 0x000ee2000c1e1500 */
[----:B------:R-:W-:-:S03]  /*224e0*/  ISETP.GT.AND P0, PT, R4, 0x5f, PT ;  /* 0x0000005f0400780c */ /* 0x000fc60003f04270 */
[----:B------:R-:W-:Y:S01]  /*224f0*/  STL.64 [R1+0x150], R40 ;  /* 0x0001502801007387 */ /* 0x000fe20000100a00 */
[----:B------:R-:W-:-:S03]  /*22500*/  ISETP.GT.AND P5, PT, R4, 0x5e, PT ;  /* 0x0000005e0400780c */ /* 0x000fc60003fa4270 */
[----:B------:R-:W3:Y:S04]  /*22510*/  LDL.LU.64 R20, [R1+0x1260] ;  /* 0x0012600001147983 */ /* 0x000ee80000300a00 */
[----:B------:R-:W3:Y:S01]  /*22520*/  LDL.LU.64 R18, [R1+0x1258] ;  /* 0x0012580001127983 */ /* 0x000ee20000300a00 */
[----:B------:R-:W-:Y:S02]  /*22530*/  ISETP.GT.AND P4, PT, R4, 0x66, PT ;  /* 0x000000660400780c */ /* 0x000fe40003f84270 */
[----:B------:R-:W-:Y:S02]  /*22540*/  PRMT R53, RZ, 0x7610, R53 ;  /* 0x00007610ff357816 */ /* 0x000fe40000000035 */
[----:B------:R-:W-:Y:S02]  /*22550*/  PRMT R54, RZ, 0x7610, R54 ;  /* 0x00007610ff367816 */ /* 0x000fe40000000036 */
[----:B------:R-:W-:-:S02]  /*22560*/  PRMT R11, RZ, 0x7610, R11 ;  /* 0x00007610ff0b7816 */ /* 0x000fc4000000000b */
[----:B------:R-:W-:Y:S01]  /*22570*/  PRMT R5, RZ, 0x7610, R5 ;  /* 0x00007610ff057816 */ /* 0x000fe20000000005 */
[----:B------:R-:W3:Y:S01]  /*22580*/  @P0 LDG.E.U16 R53, desc[UR8][R8.64] ;  /* 0x0000000808350981 */ /* 0x000ee2000c1e1500 */
[----:B------:R-:W-:-:S03]  /*22590*/  PRMT R10, RZ, 0x7610, R10 ;  /* 0x00007610ff0a7816 */ /* 0x000fc6000000000a */
[----:B------:R-:W3:Y:S04]  /*225a0*/  @P0 LDG.E.U16 R54, desc[UR8][R6.64] ;  /* 0x0000000806360981 */ /* 0x000ee8000c1e1500 */
[----:B------:R-:W3:Y:S04]  /*225b0*/  @P5 LDG.E.U16 R10, desc[UR8][R26.64] ;  /* 0x000000081a0a5981 */ /* 0x000ee8000c1e1500 */
[----:B------:R-:W-:Y:S04]  /*225c0*/  STL [R1+0x1118], R49 ;  /* 0x0011183101007387 */ /* 0x000fe80000100800 */
[----:B------:R-:W3:Y:S04]  /*225d0*/  LDL.LU.64 R16, [R1+0x1250] ;  /* 0x0012500001107983 */ /* 0x000ee80000300a00 */
[----:B------:R-:W-:Y:S04]  /*225e0*/  STL [R1+0x111c], R50 ;  /* 0x00111c3201007387 */ /* 0x000fe80000100800 */
[----:B------:R-:W3:Y:S04]  /*225f0*/  LDL.LU.64 R14, [R1+0x1248] ;  /* 0x00124800010e7983 */ /* 0x000ee80000300a00 */
[----:B------:R-:W3:Y:S04]  /*22600*/  LDL.LU.64 R12, [R1+0x1240] ;  /* 0x00124000010c7983 */ /* 0x000ee80000300a00 */
[----:B----4-:R-:W4:Y:S04]  /*22610*/  @P4 LDG.E.U16 R5, desc[UR8][R34.64] ;  /* 0x0000000822054981 */ /* 0x010f28000c1e1500 */
[----:B--2---:R-:W-:Y:S04]  /*22620*/  STL [R1+0x1120], R51 ;  /* 0x0011203301007387 */ /* 0x004fe80000100800 */
[----:B---3--:R-:W-:Y:S04]  /*22630*/  STL [R1+0x1124], R52 ;  /* 0x0011243401007387 */ /* 0x008fe80000100800 */
[----:B------:R0:W-:Y:S04]  /*22640*/  STL [R1+0x9ac], R36 ;  /* 0x0009ac2401007387 */ /* 0x0001e80000100800 */
[----:B------:R1:W-:Y:S01]  /*22650*/  STL [R1+0x9b0], R37 ;  /* 0x0009b02501007387 */ /* 0x0003e20000100800 */
[----:B0-----:R-:W-:-:S02]  /*22660*/  IMAD.MOV.U32 R36, RZ, RZ, R0 ;  /* 0x000000ffff247224 */ /* 0x001fc400078e0000 */
[----:B-1----:R-:W-:-:S05]  /*22670*/  IMAD.MOV.U32 R37, RZ, RZ, R2 ;  /* 0x000000ffff257224 */ /* 0x002fca00078e0002 */
[----:B------:R-:W2:Y:S04]  /*22680*/  @P5 LDG.E.U16 R11, desc[UR8][R36.64] ;  /* 0x00000008240b5981 */ /* 0x000ea8000c1e1500 */
[----:B------:R-:W-:Y:S04]  /*22690*/  STL [R1+0x9c0], R39 ;  /* 0x0009c02701007387 */ /* 0x000fe80000100800 */
[----:B------:R-:W3:Y:S04]  /*226a0*/  LDL.LU R2, [R1+0x123c] ;  /* 0x00123c0001027983 */ /* 0x000ee80000300800 */
[----:B------:R-:W3:Y:S04]  /*226b0*/  LDL.LU R0, [R1+0x1238] ;  /* 0x0012380001007983 */ /* 0x000ee80000300800 */
[----:B------:R-:W-:Y:S04]  /*226c0*/  STL [R1+0x9bc], R38 ;  /* 0x0009bc2601007387 */ /* 0x000fe80000100800 */
[----:B------:R-:W-:Y:S04]  /*226d0*/  STL.64 [R1+0x50], R36 ;  /* 0x0000502401007387 */ /* 0x000fe80000100a00 */
[----:B------:R-:W-:Y:S04]  /*226e0*/  STL [R1+0x1128], R53 ;  /* 0x0011283501007387 */ /* 0x000fe80000100800 */
[----:B------:R-:W-:Y:S01]  /*226f0*/  STL [R1+0x112c], R54 ;  /* 0x00112c3601007387 */ /* 0x000fe20000100800 */
[----:B------:R-:W-:-:S02]  /*22700*/  ISETP.GT.AND P5, PT, R4, 0x67, PT ;  /* 0x000000670400780c */ /* 0x000fc40003fa4270 */
[----:B------:R-:W-:Y:S02]  /*22710*/  PRMT R55, RZ, 0x7610, R55 ;  /* 0x00007610ff377816 */ /* 0x000fe40000000037 */
[----:B------:R-:W-:-:S09]  /*22720*/  PRMT R56, RZ, 0x7610, R56 ;  /* 0x00007610ff387816 */ /* 0x000fd20000000038 */
[----:B------:R-:W3:Y:S04]  /*22730*/  @P5 LDG.E.U16 R55, desc[UR8][R30.64] ;  /* 0x000000081e375981 */ /* 0x000ee8000c1e1500 */
[----:B------:R-:W3:Y:S04]  /*22740*/  @P5 LDG.E.U16 R56, desc[UR8][R28.64] ;  /* 0x000000081c385981 */ /* 0x000ee8000c1e1500 */
[----:B--2---:R0:W-:Y:S04]  /*22750*/  STL [R1+0x9a0], R11 ;  /* 0x0009a00b01007387 */ /* 0x0041e80000100800 */
[----:B0-----:R-:W2:Y:S04]  /*22760*/  LDL.LU R11, [R1+0xf4c] ;  /* 0x000f4c00010b7983 */ /* 0x001ea80000300800 */
[----:B----4-:R0:W-:Y:S04]  /*22770*/  STL [R1+0x990], R5 ;  /* 0x0009900501007387 */ /* 0x0101e80000100800 */
[----:B0-----:R-:W4:Y:S04]  /*22780*/  LDL.LU R5, [R1+0xf5c] ;  /* 0x000f5c0001057983 */ /* 0x001f280000300800 */
[----:B------:R-:W2:Y:S04]  /*22790*/  LDL.LU R6, [R1+0xf50] ;  /* 0x000f500001067983 */ /* 0x000ea80000300800 */
[----:B------:R-:W2:Y:S04]  /*227a0*/  LDL.LU R7, [R1+0xf60] ;  /* 0x000f600001077983 */ /* 0x000ea80000300800 */
[----:B------:R0:W-:Y:S04]  /*227b0*/  STL [R1+0x99c], R10 ;  /* 0x00099c0a01007387 */ /* 0x0001e80000100800 */
[----:B0-----:R-:W2:Y:S04]  /*227c0*/  LDL.LU R10, [R1+0xf54] ;  /* 0x000f5400010a7983 */ /* 0x001ea80000300800 */
[----:B------:R-:W2:Y:S04]  /*227d0*/  LDL.LU R9, [R1+0xf64] ;  /* 0x000f640001097983 */ /* 0x000ea80000300800 */
[----:B------:R0:W-:Y:S02]  /*227e0*/  STL [R1+0x1134], R34 ;  /* 0x0011342201007387 */ /* 0x0001e40000100800 */
[----:B0-----:R-:W-:-:S06]  /*227f0*/  PRMT R34, RZ, 0x7610, R34 ;  /* 0x00007610ff227816 */ /* 0x001fcc0000000022 */
[----:B------:R-:W2:Y:S04]  /*22800*/  @P4 LDG.E.U16 R34, desc[UR8][R32.64] ;  /* 0x0000000820224981 */ /* 0x000ea8000c1e1500 */
[----:B------:R0:W-:Y:S01]  /*22810*/  STL [R1+0x1130], R35 ;  /* 0x0011302301007387 */ /* 0x0001e20000100800 */
[----:B---3--:R-:W-:Y:S02]  /*22820*/  IMAD.MOV.U32 R27, RZ, RZ, R2 ;  /* 0x000000ffff1b7224 */ /* 0x008fe400078e0002 */
[----:B------:R-:W-:Y:S01]  /*22830*/  IMAD.MOV.U32 R26, RZ, RZ, R0 ;  /* 0x000000ffff1a7224 */ /* 0x000fe200078e0000 */
[----:B------:R-:W1:Y:S01]  /*22840*/  S2R R8, SR_TID.X ;  /* 0x0000000000087919 */ /* 0x000e620000002100 */
[----:B------:R-:W-:Y:S02]  /*22850*/  ISETP.GT.AND P0, PT, R4, 0x6e, PT ;  /* 0x0000006e0400780c */ /* 0x000fe40003f04270 */
[----:B------:R-:W-:-:S02]  /*22860*/  PRMT R54, RZ, 0x7610, R54 ;  /* 0x00007610ff367816 */ /* 0x000fc40000000036 */
[----:B0-----:R-:W-:Y:S02]  /*22870*/  PRMT R35, RZ, 0x7610, R35 ;  /* 0x00007610ff237816 */ /* 0x001fe40000000023 */
[C---:B------:R-:W-:Y:S02]  /*22880*/  ISETP.GT.AND P4, PT, R4.reuse, 0x6f, PT ;  /* 0x0000006f0400780c */ /* 0x040fe40003f84270 */
[----:B------:R-:W-:-:S05]  /*22890*/  ISETP.GT.AND P5, PT, R4, 0x76, PT ;  /* 0x000000760400780c */ /* 0x000fca0003fa4270 */
[----:B------:R-:W3:Y:S04]  /*228a0*/  @P0 LDG.E.U16 R35, desc[UR8][R26.64] ;  /* 0x000000081a230981 */ /* 0x000ee8000c1e1500 */
[----:B------:R-:W3:Y:S04]  /*228b0*/  @P0 LDG.E.U16 R54, desc[UR8][R24.64] ;  /* 0x0000000818360981 */ /* 0x000ee8000c1e1500 */
[----:B--2---:R-:W-:Y:S04]  /*228c0*/  STL [R1+0x1140], R34 ;  /* 0x0011402201007387 */ /* 0x004fe80000100800 */
        /* <DEDUP_REMOVED lines=8> */
[----:B------:R-:W2:Y:S04]  /*22950*/  LDL.LU R2, [R1+0x1234] ;  /* 0x0012340001027983 */ /* 0x000ea80000300800 */
[----:B------:R-:W3:Y:S01]  /*22960*/  LDL.LU R0, [R1+0x1230] ;  /* 0x0012300001007983 */ /* 0x000ee20000300800 */
[----:B------:R-:W-:-:S02]  /*22970*/  ISETP.GT.AND P0, PT, R4, 0x77, PT ;  /* 0x000000770400780c */ /* 0x000fc40003f04270 */
[----:B------:R-:W-:Y:S02]  /*22980*/  PRMT R57, RZ, 0x7610, R57 ;  /* 0x00007610ff397816 */ /* 0x000fe40000000039 */
[----:B------:R-:W-:Y:S02]  /*22990*/  PRMT R58, RZ, 0x7610, R58 ;  /* 0x00007610ff3a7816 */ /* 0x000fe4000000003a */
[----:B------:R-:W-:Y:S02]  /*229a0*/  PRMT R62, RZ, 0x7610, R62 ;  /* 0x00007610ff3e7816 */ /* 0x000fe4000000003e */
[----:B------:R-:W-:Y:S01]  /*229b0*/  PRMT R53, RZ, 0x7610, R53 ;  /* 0x00007610ff357816 */ /* 0x000fe20000000035 */
[----:B------:R-:W3:Y:S01]  /*229c0*/  @P4 LDG.E.U16 R57, desc[UR8][R22.64] ;  /* 0x0000000816394981 */ /* 0x000ee2000c1e1500 */
[----:B------:R-:W-:Y:S02]  /*229d0*/  PRMT R59, RZ, 0x7610, R59 ;  /* 0x00007610ff3b7816 */ /* 0x000fe4000000003b */
[----:B------:R-:W-:Y:S01]  /*229e0*/  PRMT R60, RZ, 0x7610, R60 ;  /* 0x00007610ff3c7816 */ /* 0x000fe2000000003c */
[----:B------:R-:W3:Y:S01]  /*229f0*/  @P4 LDG.E.U16 R58, desc[UR8][R20.64] ;  /* 0x00000008143a4981 */ /* 0x000ee2000c1e1500 */
[----:B-1----:R-:W-:-:S02]  /*22a00*/  LOP3.LUT R8, R8, 0x7f, RZ, 0xc0, !PT ;  /* 0x0000007f08087812 */ /* 0x002fc400078ec0ff */
[C---:B------:R-:W-:Y:S01]  /*22a10*/  ISETP.GT.AND P4, PT, R4.reuse, 0x7e, PT ;  /* 0x0000007e0400780c */ /* 0x040fe20003f84270 */
[----:B------:R-:W3:Y:S04]  /*22a20*/  @P5 LDG.E.U16 R62, desc[UR8][R18.64] ;  /* 0x00000008123e5981 */ /* 0x000ee8000c1e1500 */
[----:B------:R-:W3:Y:S01]  /*22a30*/  @P5 LDG.E.U16 R53, desc[UR8][R16.64] ;  /* 0x0000000810355981 */ /* 0x000ee2000c1e1500 */
[----:B------:R-:W-:-:S03]  /*22a40*/  ISETP.GT.AND P5, PT, R4, 0x7f, PT ;  /* 0x0000007f0400780c */ /* 0x000fc60003fa4270 */
[----:B------:R-:W3:Y:S04]  /*22a50*/  @P0 LDG.E.U16 R59, desc[UR8][R14.64] ;  /* 0x000000080e3b0981 */ /* 0x000ee8000c1e1500 */
[----:B------:R-:W3:Y:S01]  /*22a60*/  @P0 LDG.E.U16 R60, desc[UR8][R12.64] ;  /* 0x000000080c3c0981 */ /* 0x000ee2000c1e1500 */
[----:B------:R-:W-:Y:S01]  /*22a70*/  ISETP.GE.AND P0, PT, R8, R4, PT ;  /* 0x000000040800720c */ /* 0x000fe20003f06270 */
[----:B----4-:R-:W-:Y:S02]  /*22a80*/  IMAD.MOV.U32 R4, RZ, RZ, R5 ;  /* 0x000000ffff047224 */ /* 0x010fe400078e0005 */
[----:B------:R-:W-:Y:S02]  /*22a90*/  IMAD.MOV.U32 R5, RZ, RZ, R11 ;  /* 0x000000ffff057224 */ /* 0x000fe400078e000b */
[----:B------:R-:W-:-:S02]  /*22aa0*/  IMAD.MOV.U32 R8, RZ, RZ, R9 ;  /* 0x000000ffff087224 */ /* 0x000fc400078e0009 */
[----:B------:R-:W-:Y:S02]  /*22ab0*/  IMAD.MOV.U32 R9, RZ, RZ, R10 ;  /* 0x000000ffff097224 */ /* 0x000fe400078e000a */
[----:B--2---:R-:W-:Y:S02]  /*22ac0*/  IMAD.MOV.U32 R11, RZ, RZ, R2 ;  /* 0x000000ffff0b7224 */ /* 0x004fe400078e0002 */
[----:B------:R-:W2:Y:S01]  /*22ad0*/  LDL.LU R2, [R1+0x122c] ;  /* 0x00122c0001027983 */ /* 0x000ea20000300800 */
[----:B---3--:R-:W-:-:S03]  /*22ae0*/  IMAD.MOV.U32 R10, RZ, RZ, R0 ;  /* 0x000000ffff0a7224 */ /* 0x008fc600078e0000 */
[----:B------:R-:W3:Y:S04]  /*22af0*/  LDL.LU R0, [R1+0x1228] ;  /* 0x0012280001007983 */ /* 0x000ee80000300800 */
[----:B0-----:R-:W4:Y:S04]  /*22b00*/  LDL.LU R28, [R1+0x948] ;  /* 0x00094800011c7983 */ /* 0x001f280000300800 */
        /* <DEDUP_REMOVED lines=18> */
[----:B------:R-:W4:Y:S04]  /*22c30*/  LDL.LU R88, [R1+0x77c] ;  /* 0x00077c0001587983 */ /* 0x000f280000300800 */
[----:B------:R-:W4:Y:S01]  /*22c40*/  LDL.LU R91, [R1+0x750] ;  /* 0x00075000015b7983 */ /* 0x000f220000300800 */
[----:B------:R-:W-:-:S02]  /*22c50*/  LOP3.LUT R7, R7, R6, RZ, 0x3c, !PT ;  /* 0x0000000607077212 */ /* 0x000fc400078e3cff */
[----:B------:R-:W-:Y:S01]  /*22c60*/  PRMT R52, RZ, 0x7610, R52 ;  /* 0x00007610ff347816 */ /* 0x000fe20000000034 */
[----:B------:R-:W4:Y:S01]  /*22c70*/  LDL.LU R41, [R1+0x74c] ;  /* 0x00074c0001297983 */ /* 0x000f220000300800 */
[C---:B------:R-:W-:Y:S02]  /*22c80*/  LOP3.LUT R6, R7.reuse, R6, RZ, 0x3c, !PT ;  /* 0x0000000607067212 */ /* 0x040fe400078e3cff */
[----:B------:R-:W-:Y:S01]  /*22c90*/  PRMT R50, RZ, 0x7610, R50 ;  /* 0x00007610ff327816 */ /* 0x000fe20000000032 */
[----:B------:R-:W4:Y:S01]  /*22ca0*/  LDL.LU R40, [R1+0x720] ;  /* 0x0007200001287983 */ /* 0x000f220000300800 */
[----:B------:R-:W-:Y:S02]  /*22cb0*/  PRMT R61, RZ, 0x7610, R61 ;  /* 0x00007610ff3d7816 */ /* 0x000fe4000000003d */
[----:B------:R-:W-:Y:S01]  /*22cc0*/  LOP3.LUT R7, R7, R6, RZ, 0x3c, !PT ;  /* 0x0000000607077212 */ /* 0x000fe200078e3cff */
[----:B------:R-:W4:Y:S04]  /*22cd0*/  @P4 LDG.E.U16 R52, desc[UR8][R10.64] ;  /* 0x000000080a344981 */ /* 0x000f28000c1e1500 */
[----:B------:R-:W4:Y:S04]  /*22ce0*/  @P4 LDG.E.U16 R50, desc[UR8][R8.64] ;  /* 0x0000000808324981 */ /* 0x000f28000c1e1500 */
[----:B------:R-:W4:Y:S04]  /*22cf0*/  @P5 LDG.E.U16 R61, desc[UR8][R6.64] ;  /* 0x00000008063d5981 */ /* 0x000f28000c1e1500 */
[----:B------:R-:W4:Y:S04]  /*22d00*/  LDL.LU R43, [R1+0x71c] ;  /* 0x00071c00012b7983 */ /* 0x000f280000300800 */
[----:B------:R-:W4:Y:S04]  /*22d10*/  LDL.LU R86, [R1+0x6f0] ;  /* 0x0006f00001567983 */ /* 0x000f280000300800 */
[----:B------:R-:W4:Y:S04]  /*22d20*/  LDL.LU R90, [R1+0x6ec] ;  /* 0x0006ec00015a7983 */ /* 0x000f280000300800 */
[----:B------:R-:W4:Y:S01]  /*22d30*/  LDL.LU R92, [R1+0x6c0] ;  /* 0x0006c000015c7983 */ /* 0x000f220000300800 */
[----:B--2---:R-:W-:-:S06]  /*22d40*/  PRMT R2, RZ, 0x7610, R2 ;  /* 0x00007610ff027816 */ /* 0x004fcc0000000002 */
[----:B------:R-:W2:Y:S01]  /*22d50*/  @P5 LDG.E.U16 R2, desc[UR8][R4.64] ;  /* 0x0000000804025981 */ /* 0x000ea2000c1e1500 */
[----:B------:R-:W-:Y:S06]  /*22d60*/  BAR.SYNC.DEFER_BLOCKING 0x0 ;  /* 0x0000000000007b1d */ /* 0x000fec0000010000 */
[----:B---3--:R0:W-:Y:S04]  /*22d70*/  STS.U16 [R0+UR4+0x22400], R89 ;  /* 0x0224005900007988 */ /* 0x0081e80008000404 */
[----:B----4-:R1:W-:Y:S04]  /*22d80*/  STS.U16 [R0+UR4+0x32400], R88 ;  /* 0x0324005800007988 */ /* 0x0103e80008000404 */
[----:B------:R3:W-:Y:S04]  /*22d90*/  STS.U16 [R0+UR4+0x22800], R91 ;  /* 0x0228005b00007988 */ /* 0x0007e80008000404 */
[----:B0-----:R-:W4:Y:S04]  /*22da0*/  LDL.LU R89, [R1+0x6bc] ;  /* 0x0006bc0001597983 */ /* 0x001f280000300800 */
[----:B-1----:R-:W2:Y:S04]  /*22db0*/  LDL.LU R88, [R1+0x690] ;  /* 0x0006900001587983 */ /* 0x002ea80000300800 */
[----:B---3--:R-:W3:Y:S04]  /*22dc0*/  LDL.LU R91, [R1+0x68c] ;  /* 0x00068c00015b7983 */ /* 0x008ee80000300800 */
[----:B------:R0:W-:Y:S04]  /*22dd0*/  STS.U16 [R0+UR4+0x30000], R56 ;  /* 0x0300003800007988 */ /* 0x0001e80008000404 */
[----:B------:R-:W3:Y:S04]  /*22de0*/  LDL.LU R29, [R1+0x660] ;  /* 0x00066000011d7983 */ /* 0x000ee80000300800 */
[----:B------:R1:W-:Y:S04]  /*22df0*/  STS.U16 [R0+UR4+0x20400], R31 ;  /* 0x0204001f00007988 */ /* 0x0003e80008000404 */
[----:B0-----:R-:W3:Y:S04]  /*22e00*/  LDL.LU R56, [R1+0x65c] ;  /* 0x00065c0001387983 */ /* 0x001ee80000300800 */
[----:B------:R0:W-:Y:S04]  /*22e10*/  STS.U16 [R0+UR4+0x30400], R30 ;  /* 0x0304001e00007988 */ /* 0x0001e80008000404 */
[----:B-1----:R-:W3:Y:S04]  /*22e20*/  LDL.LU R31, [R1+0x940] ;  /* 0x00094000011f7983 */ /* 0x002ee80000300800 */
        /* <DEDUP_REMOVED lines=38> */
[----:B-1----:R-:W3:Y:S04]  /*23090*/  LDL.LU R86, [R1+0x748] ;  /* 0x0007480001567983 */ /* 0x002ee80000300800 */
[----:B------:R0:W-:Y:S04]  /*230a0*/  STS.U16 [R0+UR4+0x33000], R90 ;  /* 0x0330005a00007988 */ /* 0x0001e80008000404 */
[----:B0-----:R-:W3:Y:S04]  /*230b0*/  LDL.LU R90, [R1+0x744] ;  /* 0x00074400015a7983 */ /* 0x001ee80000300800 */
[----:B----4-:R0:W-:Y:S04]  /*230c0*/  STS.U16 [R0+UR4+0x33400], R89 ;  /* 0x0334005900007988 */ /* 0x0101e80008000404 */
[----:B--2---:R1:W-:Y:S04]  /*230d0*/  STS.U16 [R0+UR4+0x23800], R88 ;  /* 0x0238005800007988 */ /* 0x0043e80008000404 */
[----:B---3--:R2:W-:Y:S04]  /*230e0*/  STS.U16 [R0+UR4+0x33800], R91 ;  /* 0x0338005b00007988 */ /* 0x0085e80008000404 */
[----:B0-----:R-:W3:Y:S04]  /*230f0*/  LDL.LU R89, [R1+0x718] ;  /* 0x0007180001597983 */ /* 0x001ee80000300800 */
[----:B-1----:R-:W4:Y:S04]  /*23100*/  LDL.LU R88, [R1+0x714] ;  /* 0x0007140001587983 */ /* 0x002f280000300800 */
[----:B--2---:R-:W2:Y:S04]  /*23110*/  LDL.LU R91, [R1+0x6e8] ;  /* 0x0006e800015b7983 */ /* 0x004ea80000300800 */
        /* <DEDUP_REMOVED lines=19> */
[----:B------:R0:W-:Y:S04]  /*23250*/  STS.U16 [R28+UR4+0x31c80], R41 ;  /* 0x031c80291c007988 */ /* 0x0001e80008000404 */
[----:B------:R1:W-:Y:S04]  /*23260*/  STS.U16 [R28+UR4+0x22080], R40 ;  /* 0x022080281c007988 */ /* 0x0003e80008000404 */
[----:B0-----:R-:W2:Y:S04]  /*23270*/  LDL.LU R41, [R1+0x6e4] ;  /* 0x0006e40001297983 */ /* 0x001ea80000300800 */
[----:B------:R0:W-:Y:S04]  /*23280*/  STS.U16 [R28+UR4+0x32080], R43 ;  /* 0x0320802b1c007988 */ /* 0x0001e80008000404 */
[----:B-1----:R-:W2:Y:S04]  /*23290*/  LDL.LU R40, [R1+0x6b8] ;  /* 0x0006b80001287983 */ /* 0x002ea80000300800 */
[----:B------:R1:W-:Y:S04]  /*232a0*/  STS.U16 [R28+UR4+0x22480], R92 ;  /* 0x0224805c1c007988 */ /* 0x0003e80008000404 */
[----:B0-----:R-:W2:Y:S04]  /*232b0*/  LDL.LU R43, [R1+0x6b4] ;  /* 0x0006b400012b7983 */ /* 0x001ea80000300800 */
[----:B------:R-:W-:Y:S04]  /*232c0*/  STS.U16 [R28+UR4+0x32480], R38 ;  /* 0x032480261c007988 */ /* 0x000fe80008000404 */
[----:B-1----:R-:W2:Y:S04]  /*232d0*/  LDL.LU R92, [R1+0x688] ;  /* 0x00068800015c7983 */ /* 0x002ea80000300800 */
[----:B------:R0:W-:Y:S04]  /*232e0*/  STS.U16 [R28+UR4+0x22880], R86 ;  /* 0x022880561c007988 */ /* 0x0001e80008000404 */
        /* <DEDUP_REMOVED lines=16> */
[----:B------:R0:W-:Y:S04]  /*233f0*/  STS.U16 [R28+UR4+0x32880], R90 ;  /* 0x0328805a1c007988 */ /* 0x0001e80008000404 */
[----:B------:R-:W2:Y:S04]  /*23400*/  LDL.LU R36, [R1+0x7fc] ;  /* 0x0007fc0001247983 */ /* 0x000ea80000300800 */
[----:B0-----:R-:W2:Y:S04]  /*23410*/  LDL.LU R90, [R1+0x7d0] ;  /* 0x0007d000015a7983 */ /* 0x001ea80000300800 */
[----:B---3--:R0:W-:Y:S04]  /*23420*/  STS.U16 [R28+UR4+0x22c80], R89 ;  /* 0x022c80591c007988 */ /* 0x0081e80008000404 */
[----:B----4-:R1:W-:Y:S04]  /*23430*/  STS.U16 [R28+UR4+0x32c80], R88 ;  /* 0x032c80581c007988 */ /* 0x0103e80008000404 */
[----:B--2---:R2:W-:Y:S04]  /*23440*/  STS.U16 [R28+UR4+0x23080], R91 ;  /* 0x0230805b1c007988 */ /* 0x0045e80008000404 */
[----:B0-----:R-:W3:Y:S04]  /*23450*/  LDL.LU R89, [R1+0x7cc] ;  /* 0x0007cc0001597983 */ /* 0x001ee80000300800 */
[----:B-1----:R-:W4:Y:S04]  /*23460*/  LDL.LU R88, [R1+0x7a0] ;  /* 0x0007a00001587983 */ /* 0x002f280000300800 */
[----:B--2---:R-:W2:Y:S04]  /*23470*/  LDL.LU R91, [R1+0x79c] ;  /* 0x00079c00015b7983 */ /* 0x004ea80000300800 */
[----:B------:R-:W2:Y:S04]  /*23480*/  LDL.LU R39, [R1+0x770] ;  /* 0x0007700001277983 */ /* 0x000ea80000300800 */
[----:B------:R-:W2:Y:S04]  /*23490*/  LDL.LU R38, [R1+0x76c] ;  /* 0x00076c0001267983 */ /* 0x000ea80000300800 */
[----:B------:R0:W-:Y:S04]  /*234a0*/  STS.U16 [R28+UR4+0x33080], R41 ;  /* 0x033080291c007988 */ /* 0x0001e80008000404 */
[----:B------:R1:W-:Y:S04]  /*234b0*/  STS.U16 [R28+UR4+0x23480], R40 ;  /* 0x023480281c007988 */ /* 0x0003e80008000404 */
[----:B0-----:R-:W2:Y:S04]  /*234c0*/  LDL.LU R41, [R1+0x740] ;  /* 0x0007400001297983 */ /* 0x001ea80000300800 */
[----:B------:R0:W-:Y:S04]  /*234d0*/  STS.U16 [R28+UR4+0x33480], R43 ;  /* 0x0334802b1c007988 */ /* 0x0001e80008000404 */
[----:B-1----:R-:W2:Y:S04]  /*234e0*/  LDL.LU R40, [R1+0x73c] ;  /* 0x00073c0001287983 */ /* 0x002ea80000300800 */
[----:B------:R1:W-:Y:S04]  /*234f0*/  STS.U16 [R28+UR4+0x23880], R92 ;  /* 0x0238805c1c007988 */ /* 0x0003e80008000404 */
[----:B0-----:R-:W2:Y:S01]  /*23500*/  LDL.LU R43, [R1+0x710] ;  /* 0x00071000012b7983 */ /* 0x001ea20000300800 */
[----:B-1----:R-:W-:-:S03]  /*23510*/  LOP3.LUT R92, R0, 0x20, RZ, 0x3c, !PT ;  /* 0x00000020005c7812 */ /* 0x002fc600078e3cff */
        /* <DEDUP_REMOVED lines=17> */
[----:B------:R-:W-:Y:S04]  /*23630*/  STS.U16 [R92+UR4+0x31900], R36 ;  /* 0x031900245c007988 */ /* 0x000fe80008000404 */
[----:B------:R0:W-:Y:S04]  /*23640*/  STS.U16 [R92+UR4+0x21d00], R90 ;  /* 0x021d005a5c007988 */ /* 0x0001e80008000404 */
        /* <DEDUP_REMOVED lines=25> */
[----:B------:R1:W-:Y:S04]  /*237e0*/  STS.U16 [R92+UR4+0x32500], R38 ;  /* 0x032500265c007988 */ /* 0x0003e80008000404 */
[----:B0-----:R-:W2:Y:S04]  /*237f0*/  LDL.LU R39, [R1+0x798] ;  /* 0x0007980001277983 */ /* 0x001ea80000300800 */
[----:B-1----:R-:W2:Y:S04]  /*23800*/  LDL.LU R38, [R1+0x794] ;  /* 0x0007940001267983 */ /* 0x002ea80000300800 */
[----:B------:R0:W-:Y:S04]  /*23810*/  STS.U16 [R92+UR4+0x22900], R41 ;  /* 0x022900295c007988 */ /* 0x0001e80008000404 */
[----:B------:R1:W-:Y:S04]  /*23820*/  STS.U16 [R92+UR4+0x32900], R40 ;  /* 0x032900285c007988 */ /* 0x0003e80008000404 */
[----:B0-----:R-:W2:Y:S04]  /*23830*/  LDL.LU R41, [R1+0x768] ;  /* 0x0007680001297983 */ /* 0x001ea80000300800 */
[----:B------:R0:W-:Y:S04]  /*23840*/  STS.U16 [R92+UR4+0x22d00], R43 ;  /* 0x022d002b5c007988 */ /* 0x0001e80008000404 */
[----:B-1----:R-:W2:Y:S04]  /*23850*/  LDL.LU R40, [R1+0x764] ;  /* 0x0007640001287983 */ /* 0x002ea80000300800 */
[----:B0-----:R-:W2:Y:S04]  /*23860*/  LDL.LU R43, [R1+0x738] ;  /* 0x00073800012b7983 */ /* 0x001ea80000300800 */
        /* <DEDUP_REMOVED lines=8> */
[----:B------:R0:W-:Y:S02]  /*238f0*/  STS.U16 [R92+UR4+0x33500], R28 ;  /* 0x0335001c5c007988 */ /* 0x0001e40008000404 */
[----:B0-----:R-:W-:-:S02]  /*23900*/  LOP3.LUT R28, R0, 0x30, RZ, 0x3c, !PT ;  /* 0x00000030001c7812 */ /* 0x001fc400078e3cff */
[----:B--2---:R0:W-:Y:S04]  /*23910*/  STS.U16 [R92+UR4+0x23900], R91 ;  /* 0x0239005b5c007988 */ /* 0x0041e80008000404 */
[----:B------:R1:W-:Y:S04]  /*23920*/  STS.U16 [R92+UR4+0x33900], R90 ;  /* 0x0339005a5c007988 */ /* 0x0003e80008000404 */
[----:B------:R2:W-:Y:S04]  /*23930*/  STS.U16 [R92+UR4+0x23d00], R93 ;  /* 0x023d005d5c007988 */ /* 0x0005e80008000404 */
[----:B0-----:R-:W3:Y:S04]  /*23940*/  LDL.LU R91, [R1+0x1210] ;  /* 0x00121000015b7983 */ /* 0x001ee80000300800 */
[----:B-1----:R-:W3:Y:S04]  /*23950*/  LDL.LU R90, [R1+0x120c] ;  /* 0x00120c00015a7983 */ /* 0x002ee80000300800 */
[----:B--2---:R-:W2:Y:S04]  /*23960*/  LDL.LU R93, [R1+0x1208] ;  /* 0x00120800015d7983 */ /* 0x004ea80000300800 */
[----:B------:R0:W-:Y:S04]  /*23970*/  STS.U16 [R92+UR4+0x33d00], R95 ;  /* 0x033d005f5c007988 */ /* 0x0001e80008000404 */
[----:B0-----:R-:W2:Y:S04]  /*23980*/  LDL.LU R92, [R1+0x1204] ;  /* 0x00120400015c7983 */ /* 0x001ea80000300800 */
[----:B------:R-:W2:Y:S04]  /*23990*/  LDL.LU R95, [R1+0x1200] ;  /* 0x00120000015f7983 */ /* 0x000ea80000300800 */
        /* <DEDUP_REMOVED lines=24> */
[----:B------:R-:W3:Y:S04]  /*23b20*/  LDL.LU R31, [R1+0x924] ;  /* 0x00092400011f7983 */ /* 0x000ee80000300800 */
        /* <DEDUP_REMOVED lines=19> */
[----:B------:R1:W-:Y:S01]  /*23c60*/  STS.U16 [R28+UR4+0x32d80], R97 ;  /* 0x032d80611c007988 */ /* 0x0003e20008000404 */
[----:B------:R-:W-:-:S03]  /*23c70*/  LOP3.LUT R29, R0, 0x40, RZ, 0x3c, !PT ;  /* 0x00000040001d7812 */ /* 0x000fc600078e3cff */
[----:B------:R0:W-:Y:S04]  /*23c80*/  STS.U16 [R28+UR4+0x23180], R96 ;  /* 0x023180601c007988 */ /* 0x0001e80008000404 */
[----:B------:R0:W-:Y:S04]  /*23c90*/  STS.U16 [R28+UR4+0x33180], R99 ;  /* 0x033180631c007988 */ /* 0x0001e80008000404 */
[----:B------:R0:W-:Y:S04]  /*23ca0*/  STS.U16 [R28+UR4+0x23580], R98 ;  /* 0x023580621c007988 */ /* 0x0001e80008000404 */
[----:B------:R0:W-:Y:S04]  /*23cb0*/  STS.U16 [R28+UR4+0x33580], R101 ;  /* 0x033580651c007988 */ /* 0x0001e80008000404 */
[----:B------:R0:W-:Y:S04]  /*23cc0*/  STS.U16 [R28+UR4+0x23980], R100 ;  /* 0x023980641c007988 */ /* 0x0001e80008000404 */
[----:B------:R0:W-:Y:S04]  /*23cd0*/  STS.U16 [R28+UR4+0x33980], R103 ;  /* 0x033980671c007988 */ /* 0x0001e80008000404 */
[----:B------:R1:W-:Y:S04]  /*23ce0*/  STS.U16 [R28+UR4+0x23d80], R102 ;  /* 0x023d80661c007988 */ /* 0x0003e80008000404 */
[----:B------:R1:W-:Y:S04]  /*23cf0*/  STS.U16 [R28+UR4+0x33d80], R105 ;  /* 0x033d80691c007988 */ /* 0x0003e80008000404 */
[----:B0-----:R-:W4:Y:S04]  /*23d00*/  LDL.LU R94, [R1+0x11f8] ;  /* 0x0011f800015e7983 */ /* 0x001f280000300800 */
[----:B-1----:R-:W4:Y:S04]  /*23d10*/  LDL.LU R97, [R1+0x11f4] ;  /* 0x0011f40001617983 */ /* 0x002f280000300800 */
        /* <DEDUP_REMOVED lines=8> */
[----:B--2---:R-:W-:Y:S04]  /*23da0*/  STS.U16 [R29+UR4+0x20200], R56 ;  /* 0x020200381d007988 */ /* 0x004fe80008000404 */
[----:B---3--:R-:W-:Y:S04]  /*23db0*/  STS.U16 [R29+UR4+0x30200], R31 ;  /* 0x0302001f1d007988 */ /* 0x008fe80008000404 */
        /* <DEDUP_REMOVED lines=21> */
[----:B-1----:R-:W3:Y:S04]  /*23f10*/  LDL.LU R107, [R1+0x11cc] ;  /* 0x0011cc00016b7983 */ /* 0x002ee80000300800 */
[----:B------:R-:W4:Y:S04]  /*23f20*/  LDL.LU R56, [R1+0x920] ;  /* 0x0009200001387983 */ /* 0x000f280000300800 */
[----:B------:R-:W2:Y:S04]  /*23f30*/  LDL.LU R31, [R1+0x91c] ;  /* 0x00091c00011f7983 */ /* 0x000ea80000300800 */
        /* <DEDUP_REMOVED lines=29> */
[----:B0-----:R-:W3:Y:S04]  /*24110*/  LDL.LU R106, [R1+0x11c8] ;  /* 0x0011c800016a7983 */ /* 0x001ee80000300800 */
        /* <DEDUP_REMOVED lines=9> */
[----:B----4-:R-:W-:Y:S04]  /*241b0*/  STS.U16 [R28+UR4+0x20280], R56 ;  /* 0x020280381c007988 */ /* 0x010fe80008000404 */
[----:B--2---:R-:W-:Y:S04]  /*241c0*/  STS.U16 [R28+UR4+0x30280], R31 ;  /* 0x0302801f1c007988 */ /* 0x004fe80008000404 */
[----:B---3--:R-:W-:Y:S04]  /*241d0*/  STS.U16 [R28+UR4+0x20680], R30 ;  /* 0x0206801e1c007988 */ /* 0x008fe80008000404 */
        /* <DEDUP_REMOVED lines=19> */
[----:B------:R2:W-:Y:S04]  /*24310*/  STS.U16 [R28+UR4+0x22e80], R122 ;  /* 0x022e807a1c007988 */ /* 0x0005e80008000404 */
[----:B0-----:R-:W3:Y:S04]  /*24320*/  LDL.LU R116, [R1+0x11a0] ;  /* 0x0011a00001747983 */ /* 0x001ee80000300800 */
[----:B-1----:R-:W4:Y:S04]  /*24330*/  LDL.LU R124, [R1+0x119c] ;  /* 0x00119c00017c7983 */ /* 0x002f280000300800 */
[----:B--2---:R-:W2:Y:S04]  /*24340*/  LDL.LU R122, [R1+0x1198] ;  /* 0x00119800017a7983 */ /* 0x004ea80000300800 */
[----:B------:R-:W2:Y:S04]  /*24350*/  LDL R32, [R1+0x9f0] ;  /* 0x0009f00001207983 */ /* 0x000ea80000100800 */
[----:B------:R0:W-:Y:S04]  /*24360*/  STS.U16 [R28+UR4+0x32e80], R3 ;  /* 0x032e80031c007988 */ /* 0x0001e80008000404 */
[----:B------:R1:W-:Y:S04]  /*24370*/  STS.U16 [R28+UR4+0x23280], R125 ;  /* 0x0232807d1c007988 */ /* 0x0003e80008000404 */
[----:B------:R1:W-:Y:S04]  /*24380*/  STS.U16 [R28+UR4+0x33280], R123 ;  /* 0x0332807b1c007988 */ /* 0x0003e80008000404 */
[----:B0-----:R-:W3:Y:S04]  /*24390*/  LDL.LU R3, [R1+0x1194] ;  /* 0x0011940001037983 */ /* 0x001ee80000300800 */
[----:B------:R-:W3:Y:S04]  /*243a0*/  LDL R33, [R1+0x9ec] ;  /* 0x0009ec0001217983 */ /* 0x000ee80000100800 */
        /* <DEDUP_REMOVED lines=10> */
[----:B------:R-:W4:Y:S04]  /*24450*/  LDL R31, [R1+0xa0c] ;  /* 0x000a0c00011f7983 */ /* 0x000f280000100800 */
[----:B------:R-:W4:Y:S04]  /*24460*/  LDL R30, [R1+0xa10] ;  /* 0x000a1000011e7983 */ /* 0x000f280000100800 */
[----:B------:R-:W-:Y:S04]  /*24470*/  STS.U16 [R28+UR4+0x23e80], R42 ;  /* 0x023e802a1c007988 */ /* 0x000fe80008000404 */
[----:B------:R0:W-:Y:S04]  /*24480*/  STS.U16 [R28+UR4+0x33e80], R44 ;  /* 0x033e802c1c007988 */ /* 0x0001e80008000404 */
[----:B------:R-:W4:Y:S04]  /*24490*/  LDL R29, [R1+0xa2c] ;  /* 0x000a2c00011d7983 */ /* 0x000f280000100800 */
[----:B0-----:R-:W4:Y:S01]  /*244a0*/  LDL R28, [R1+0xa30] ;  /* 0x000a3000011c7983 */ /* 0x001f220000100800 */
[----:B------:R-:W-:-:S02]  /*244b0*/  LOP3.LUT R51, R0, 0x60, RZ, 0x3c, !PT ;  /* 0x0000006000337812 */ /* 0x000fc400078e3cff */
[----:B------:R-:W-:Y:S02]  /*244c0*/  PRMT R63, RZ, 0x7610, R63 ;  /* 0x00007610ff3f7816 */ /* 0x000fe4000000003f */
[----:B------:R-:W-:Y:S01]  /*244d0*/  PRMT R64, RZ, 0x7610, R64 ;  /* 0x00007610ff407816 */ /* 0x000fe20000000040 */
[----:B--2---:R-:W-:Y:S02]  /*244e0*/  @!P0 IMAD.MOV.U32 R36, RZ, RZ, R32 ;  /* 0x000000ffff248224 */ /* 0x004fe400078e0020 */
[----:B---3--:R-:W-:-:S05]  /*244f0*/  @!P0 IMAD.MOV.U32 R37, RZ, RZ, R33 ;  /* 0x000000ffff258224 */ /* 0x008fca00078e0021 */
[----:B------:R0:W2:Y:S04]  /*24500*/  @!P0 LDG.E.U16 R63, desc[UR8][R36.64] ;  /* 0x00000008243f8981 */ /* 0x0000a8000c1e1500 */
[----:B----4-:R1:W-:Y:S04]  /*24510*/  STS.U16 [R51+UR4+0x20300], R118 ;  /* 0x0203007633007988 */ /* 0x0103e80008000404 */
[----:B------:R3:W-:Y:S04]  /*24520*/  STS.U16 [R51+UR4+0x30300], R121 ;  /* 0x0303007933007988 */ /* 0x0007e80008000404 */
[----:B------:R4:W-:Y:S04]  /*24530*/  STS.U16 [R51+UR4+0x20700], R120 ;  /* 0x0207007833007988 */ /* 0x0009e80008000404 */
[----:B-1----:R-:W2:Y:S04]  /*24540*/  LDL.LU R118, [R1+0x1178] ;  /* 0x0011780001767983 */ /* 0x002ea80000300800 */
[----:B---3--:R-:W3:Y:S04]  /*24550*/  LDL.LU R121, [R1+0x1174] ;  /* 0x0011740001797983 */ /* 0x008ee80000300800 */
[----:B----4-:R-:W4:Y:S04]  /*24560*/  LDL.LU R120, [R1+0x1170] ;  /* 0x0011700001787983 */ /* 0x010f280000300800 */
[----:B------:R1:W-:Y:S04]  /*24570*/  STS.U16 [R51+UR4+0x30700], R123 ;  /* 0x0307007b33007988 */ /* 0x0003e80008000404 */
[----:B------:R0:W-:Y:S04]  /*24580*/  STS.U16 [R51+UR4+0x20b00], R125 ;  /* 0x020b007d33007988 */ /* 0x0001e80008000404 */
[----:B------:R0:W-:Y:S04]  /*24590*/  STS.U16 [R51+UR4+0x30b00], R3 ;  /* 0x030b000333007988 */ /* 0x0001e80008000404 */
[----:B-1----:R-:W2:Y:S04]  /*245a0*/  LDL.LU R123, [R1+0x116c] ;  /* 0x00116c00017b7983 */ /* 0x002ea80000300800 */
[----:B0-----:R-:W2:Y:S04]  /*245b0*/  LDL.LU R125, [R1+0x1168] ;  /* 0x00116800017d7983 */ /* 0x001ea80000300800 */
[----:B------:R-:W2:Y:S04]  /*245c0*/  LDL.LU R3, [R1+0x1164] ;  /* 0x0011640001037983 */ /* 0x000ea80000300800 */
[----:B------:R0:W-:Y:S04]  /*245d0*/  STS.U16 [R51+UR4+0x20f00], R122 ;  /* 0x020f007a33007988 */ /* 0x0001e80008000404 */
[----:B------:R1:W-:Y:S04]  /*245e0*/  STS.U16 [R51+UR4+0x30f00], R124 ;  /* 0x030f007c33007988 */ /* 0x0003e80008000404 */
[----:B0-----:R-:W2:Y:S04]  /*245f0*/  LDL.LU R122, [R1+0x1160] ;  /* 0x00116000017a7983 */ /* 0x001ea80000300800 */
[----:B-1----:R-:W2:Y:S04]  /*24600*/  LDL.LU R124, [R1+0x115c] ;  /* 0x00115c00017c7983 */ /* 0x002ea80000300800 */
[----:B------:R-:W2:Y:S04]  /*24610*/  LDL R33, [R1+0xa4c] ;  /* 0x000a4c0001217983 */ /* 0x000ea80000100800 */
[----:B------:R-:W3:Y:S01]  /*24620*/  LDL R32, [R1+0xa50] ;  /* 0x000a500001207983 */ /* 0x000ee20000100800 */
[----:B------:R-:W-:-:S02]  /*24630*/  @!P0 IMAD.MOV.U32 R36, RZ, RZ, R30 ;  /* 0x000000ffff248224 */ /* 0x000fc400078e001e */
[----:B------:R-:W-:Y:S01]  /*24640*/  @!P0 IMAD.MOV.U32 R37, RZ, RZ, R31 ;  /* 0x000000ffff258224 */ /* 0x000fe200078e001f */
[----:B------:R-:W4:Y:S04]  /*24650*/  LDL R30, [R1+0xa70] ;  /* 0x000a7000011e7983 */ /* 0x000f280000100800 */
[----:B------:R-:W4:Y:S04]  /*24660*/  LDL R31, [R1+0xa6c] ;  /* 0x000a6c00011f7983 */ /* 0x000f280000100800 */
[----:B------:R-:W4:Y:S04]  /*24670*/  @!P0 LDG.E.U16 R64, desc[UR8][R36.64] ;  /* 0x0000000824408981 */ /* 0x000f28000c1e1500 */
[----:B------:R-:W4:Y:S04]  /*24680*/  LDL R38, [R1+0xa8c] ;  /* 0x000a8c0001267983 */ /* 0x000f280000100800 */
[----:B------:R-:W4:Y:S04]  /*24690*/  LDL R34, [R1+0xab0] ;  /* 0x000ab00001227983 */ /* 0x000f280000100800 */
[----:B------:R-:W4:Y:S04]  /*246a0*/  LDL R37, [R1+0xa90] ;  /* 0x000a900001257983 */ /* 0x000f280000100800 */
[----:B------:R-:W4:Y:S01]  /*246b0*/  LDL R36, [R1+0xaac] ;  /* 0x000aac0001247983 */ /* 0x000f220000100800 */
[----:B------:R-:W-:-:S02]  /*246c0*/  @!P0 IMAD.MOV.U32 R40, RZ, RZ, R28 ;  /* 0x000000ffff288224 */ /* 0x000fc400078e001c */
[----:B------:R-:W-:Y:S01]  /*246d0*/  @!P0 IMAD.MOV.U32 R41, RZ, RZ, R29 ;  /* 0x000000ffff298224 */ /* 0x000fe200078e001d */
[----:B------:R-:W4:Y:S04]  /*246e0*/  LDL R28, [R1+0xad0] ;  /* 0x000ad000011c7983 */ /* 0x000f280000100800 */
[----:B------:R-:W4:Y:S01]  /*246f0*/  LDL R29, [R1+0xacc] ;  /* 0x000acc00011d7983 */ /* 0x000f220000100800 */
[----:B------:R-:W-:Y:S02]  /*24700*/  PRMT R65, RZ, 0x7610, R65 ;  /* 0x00007610ff417816 */ /* 0x000fe40000000041 */
[----:B------:R-:W-:Y:S01]  /*24710*/  PRMT R66, RZ, 0x7610, R66 ;  /* 0x00007610ff427816 */ /* 0x000fe20000000042 */
[----:B------:R-:W4:Y:S04]  /*24720*/  LDL R46, [R1+0xb64] ;  /* 0x000b6400012e7983 */ /* 0x000f280000100800 */
[----:B------:R2:W4:Y:S01]  /*24730*/  @!P0 LDG.E.U16 R65, desc[UR8][R40.64] ;  /* 0x0000000828418981 */ /* 0x000522000c1e1500 */
[----:B------:R-:W-:-:S02]  /*24740*/  PRMT R69, RZ, 0x7610, R69 ;  /* 0x00007610ff457816 */ /* 0x000fc40000000045 */
[----:B------:R-:W-:Y:S01]  /*24750*/  PRMT R70, RZ, 0x7610, R70 ;  /* 0x00007610ff467816 */ /* 0x000fe20000000046 */
[----:B------:R-:W4:Y:S01]  /*24760*/  LDL R45, [R1+0xb68] ;  /* 0x000b6800012d7983 */ /* 0x000f220000100800 */
[----:B--2---:R-:W-:-:S03]  /*24770*/  @!P0 IMAD.MOV.U32 R41, RZ, RZ, R33 ;  /* 0x000000ffff298224 */ /* 0x004fc600078e0021 */
[----:B------:R-:W2:Y:S01]  /*24780*/  LDL R33, [R1+0xaec] ;  /* 0x000aec0001217983 */ /* 0x000ea20000100800 */
[----:B---3--:R-:W-:-:S03]  /*24790*/  @!P0 IMAD.MOV.U32 R40, RZ, RZ, R32 ;  /* 0x000000ffff288224 */ /* 0x008fc600078e0020 */
[----:B------:R-:W3:Y:S04]  /*247a0*/  LDL R32, [R1+0xaf0] ;  /* 0x000af00001207983 */ /* 0x000ee80000100800 */
[----:B------:R4:W3:Y:S02]  /*247b0*/  @!P0 LDG.E.U16 R66, desc[UR8][R40.64] ;  /* 0x0000000828428981 */ /* 0x0008e4000c1e1500 */
[----:B----4-:R-:W-:Y:S02]  /*247c0*/  @!P0 IMAD.MOV.U32 R40, RZ, RZ, R30 ;  /* 0x000000ffff288224 */ /* 0x010fe400078e001e */
[----:B------:R-:W-:Y:S01]  /*247d0*/  @!P0 IMAD.MOV.U32 R41, RZ, RZ, R31 ;  /* 0x000000ffff298224 */ /* 0x000fe200078e001f */
[----:B------:R-:W4:Y:S01]  /*247e0*/  LDL R30, [R1+0xb10] ;  /* 0x000b1000011e7983 */ /* 0x000f220000100800 */
[----:B------:R-:W-:-:S03]  /*247f0*/  @!P0 IMAD.MOV.U32 R39, RZ, RZ, R38 ;  /* 0x000000ffff278224 */ /* 0x000fc600078e0026 */
[----:B------:R-:W4:Y:S01]  /*24800*/  LDL R31, [R1+0xb0c] ;  /* 0x000b0c00011f7983 */ /* 0x000f220000100800 */
[----:B------:R-:W-:Y:S02]  /*24810*/  @!P0 IMAD.MOV.U32 R38, RZ, RZ, R37 ;  /* 0x000000ffff268224 */ /* 0x000fe400078e0025 */
[----:B------:R-:W-:Y:S02]  /*24820*/  @!P0 IMAD.MOV.U32 R37, RZ, RZ, R36 ;  /* 0x000000ffff258224 */ /* 0x000fe400078e0024 */
[----:B------:R-:W-:Y:S01]  /*24830*/  @!P0 IMAD.MOV.U32 R36, RZ, RZ, R34 ;  /* 0x000000ffff248224 */ /* 0x000fe200078e0022 */
[----:B------:R-:W-:Y:S01]  /*24840*/  PRMT R68, RZ, 0x7610, R68 ;  /* 0x00007610ff447816 */ /* 0x000fe20000000044 */
[----:B------:R-:W4:Y:S04]  /*24850*/  LDL R34, [R1+0xb90] ;  /* 0x000b900001227983 */ /* 0x000f280000100800 */
[----:B------:R0:W4:Y:S01]  /*24860*/  @!P0 LDG.E.U16 R69, desc[UR8][R36.64] ;  /* 0x0000000824458981 */ /* 0x000122000c1e1500 */
[----:B------:R-:W-:-:S03]  /*24870*/  PRMT R71, RZ, 0x7610, R71 ;  /* 0x00007610ff477816 */ /* 0x000fc60000000047 */
[----:B------:R-:W4:Y:S01]  /*24880*/  @!P0 LDG.E.U16 R68, desc[UR8][R38.64] ;  /* 0x0000000826448981 */ /* 0x000f22000c1e1500 */
[----:B0-----:R-:W-:Y:S02]  /*24890*/  @!P0 IMAD.MOV.U32 R36, RZ, RZ, R28 ;  /* 0x000000ffff248224 */ /* 0x001fe400078e001c */
[----:B------:R-:W-:Y:S01]  /*248a0*/  @!P0 IMAD.MOV.U32 R37, RZ, RZ, R29 ;  /* 0x000000ffff258224 */ /* 0x000fe200078e001d */
[----:B------:R-:W4:Y:S04]  /*248b0*/  LDL R28, [R1+0xb30] ;  /* 0x000b3000011c7983 */ /* 0x000f280000100800 */
[----:B------:R-:W4:Y:S04]  /*248c0*/  LDL R29, [R1+0xb2c] ;  /* 0x000b2c00011d7983 */ /* 0x000f280000100800 */
[----:B------:R2:W4:Y:S01]  /*248d0*/  @!P0 LDG.E.U16 R70, desc[UR8][R36.64] ;  /* 0x0000000824468981 */ /* 0x000522000c1e1500 */
[----:B------:R-:W-:-:S03]  /*248e0*/  PRMT R67, RZ, 0x7610, R67 ;  /* 0x00007610ff437816 */ /* 0x000fc60000000043 */
[----:B------:R-:W4:Y:S04]  /*248f0*/  LDL R38, [R1+0xb6c] ;  /* 0x000b6c0001267983 */ /* 0x000f280000100800 */
[----:B------:R4:W4:Y:S01]  /*24900*/  @!P0 LDG.E.U16 R67, desc[UR8][R40.64] ;  /* 0x0000000828438981 */ /* 0x000922000c1e1500 */
[----:B------:R-:W-:Y:S01]  /*24910*/  PRMT R72, RZ, 0x7610, R72 ;  /* 0x00007610ff487816 */ /* 0x000fe20000000048 */
[----:B--2---:R-:W-:Y:S02]  /*24920*/  @!P0 IMAD.MOV.U32 R37, RZ, RZ, R33 ;  /* 0x000000ffff258224 */ /* 0x004fe400078e0021 */
[----:B------:R-:W2:Y:S01]  /*24930*/  LDL R33, [R1+0xb4c] ;  /* 0x000b4c0001217983 */ /* 0x000ea20000100800 */
[----:B---3--:R-:W-:-:S03]  /*24940*/  @!P0 IMAD.MOV.U32 R36, RZ, RZ, R32 ;  /* 0x000000ffff248224 */ /* 0x008fc600078e0020 */
[----:B------:R-:W3:Y:S04]  /*24950*/  LDL R32, [R1+0xb50] ;  /* 0x000b500001207983 */ /* 0x000ee80000100800 */
[----:B------:R-:W3:Y:S04]  /*24960*/  @!P0 LDG.E.U16 R71, desc[UR8][R36.64] ;  /* 0x0000000824478981 */ /* 0x000ee8000c1e1500 */
[----:B------:R-:W3:Y:S04]  /*24970*/  LDL R37, [R1+0xb70] ;  /* 0x000b700001257983 */ /* 0x000ee80000100800 */
[----:B------:R-:W3:Y:S01]  /*24980*/  LDL R36, [R1+0xb8c] ;  /* 0x000b8c0001247983 */ /* 0x000ee20000100800 */
[----:B----4-:R-:W-:-:S02]  /*24990*/  @!P0 IMAD.MOV.U32 R40, RZ, RZ, R30 ;  /* 0x000000ffff288224 */ /* 0x010fc400078e001e */
[----:B------:R-:W-:Y:S01]  /*249a0*/  @!P0 IMAD.MOV.U32 R41, RZ, RZ, R31 ;  /* 0x000000ffff298224 */ /* 0x000fe200078e001f */
[----:B------:R-:W4:Y:S04]  /*249b0*/  LDL R30, [R1+0xbb0] ;  /* 0x000bb000011e7983 */ /* 0x000f280000100800 */
[----:B------:R-:W4:Y:S04]  /*249c0*/  LDL R31, [R1+0xbac] ;  /* 0x000bac00011f7983 */ /* 0x000f280000100800 */
[----:B------:R0:W4:Y:S02]  /*249d0*/  @!P0 LDG.E.U16 R72, desc[UR8][R40.64] ;  /* 0x0000000828488981 */ /* 0x000124000c1e1500 */
[----:B0-----:R-:W-:-:S02]  /*249e0*/  @!P0 IMAD.MOV.U32 R40, RZ, RZ, R28 ;  /* 0x000000ffff288224 */ /* 0x001fc400078e001c */
[----:B------:R-:W4:Y:S01]  /*249f0*/  LDL R28, [R1+0xbcc] ;  /* 0x000bcc00011c7983 */ /* 0x000f220000100800 */
[----:B------:R-:W-:-:S03]  /*24a00*/  @!P0 IMAD.MOV.U32 R41, RZ, RZ, R29 ;  /* 0x000000ffff298224 */ /* 0x000fc600078e001d */
[----:B------:R-:W4:Y:S01]  /*24a10*/  LDL R29, [R1+0x9e0] ;  /* 0x0009e000011d7983 */ /* 0x000f220000100800 */
[----:B------:R-:W-:-:S06]  /*24a20*/  PRMT R73, RZ, 0x7610, R73 ;  /* 0x00007610ff497816 */ /* 0x000fcc0000000049 */
[----:B------:R2:W4:Y:S01]  /*24a30*/  @!P0 LDG.E.U16 R73, desc[UR8][R40.64] ;  /* 0x0000000828498981 */ /* 0x000522000c1e1500 */
[----:B------:R-:W-:Y:S01]  /*24a40*/  @!P0 IMAD.MOV.U32 R39, RZ, RZ, R38 ;  /* 0x000000ffff278224 */ /* 0x000fe200078e0026 */
[----:B------:R-:W-:Y:S02]  /*24a50*/  PRMT R75, RZ, 0x7610, R75 ;  /* 0x00007610ff4b7816 */ /* 0x000fe4000000004b */
[----:B------:R-:W-:Y:S01]  /*24a60*/  PRMT R76, RZ, 0x7610, R76 ;  /* 0x00007610ff4c7816 */ /* 0x000fe2000000004c */
[----:B--2---:R-:W-:Y:S02]  /*24a70*/  @!P0 IMAD.MOV.U32 R41, RZ, RZ, R33 ;  /* 0x000000ffff298224 */ /* 0x004fe400078e0021 */
[----:B------:R-:W2:Y:S01]  /*24a80*/  LDL R33, [R1+0x9f4] ;  /* 0x0009f40001217983 */ /* 0x000ea20000100800 */
[----:B---3--:R-:W-:-:S03]  /*24a90*/  @!P0 IMAD.MOV.U32 R40, RZ, RZ, R32 ;  /* 0x000000ffff288224 */ /* 0x008fc600078e0020 */
[----:B------:R-:W3:Y:S01]  /*24aa0*/  LDL R32, [R1+0x9f8] ;  /* 0x0009f80001207983 */ /* 0x000ee20000100800 */
[----:B------:R-:W-:Y:S02]  /*24ab0*/  @!P0 IMAD.MOV.U32 R38, RZ, RZ, R37 ;  /* 0x000000ffff268224 */ /* 0x000fe400078e0025 */
[----:B------:R-:W-:Y:S02]  /*24ac0*/  @!P0 IMAD.MOV.U32 R37, RZ, RZ, R36 ;  /* 0x000000ffff258224 */ /* 0x000fe400078e0024 */
[----:B------:R-:W-:Y:S01]  /*24ad0*/  @!P0 IMAD.MOV.U32 R36, RZ, RZ, R34 ;  /* 0x000000ffff248224 */ /* 0x000fe200078e0022 */
[----:B------:R-:W-:Y:S01]  /*24ae0*/  PRMT R92, RZ, 0x7610, R92 ;  /* 0x00007610ff5c7816 */ /* 0x000fe2000000005c */
[----:B------:R-:W3:Y:S04]  /*24af0*/  LDL R34, [R1+0xa78] ;  /* 0x000a780001227983 */ /* 0x000ee80000100800 */
[----:B------:R4:W3:Y:S01]  /*24b00*/  @!P0 LDG.E.U16 R75, desc[UR8][R36.64] ;  /* 0x00000008244b8981 */ /* 0x0008e2000c1e1500 */
[----:B------:R-:W-:-:S03]  /*24b10*/  PRMT R77, RZ, 0x7610, R77 ;  /* 0x00007610ff4d7816 */ /* 0x000fc6000000004d */
[----:B------:R-:W3:Y:S01]  /*24b20*/  @!P0 LDG.E.U16 R92, desc[UR8][R38.64] ;  /* 0x00000008265c8981 */ /* 0x000ee2000c1e1500 */
[----:B----4-:R-:W-:Y:S02]  /*24b30*/  @!P0 IMAD.MOV.U32 R36, RZ, RZ, R30 ;  /* 0x000000ffff248224 */ /* 0x010fe400078e001e */
[----:B------:R-:W-:Y:S01]  /*24b40*/  @!P0 IMAD.MOV.U32 R37, RZ, RZ, R31 ;  /* 0x000000ffff258224 */ /* 0x000fe200078e001f */
[----:B------:R-:W4:Y:S04]  /*24b50*/  LDL R30, [R1+0xa18] ;  /* 0x000a1800011e7983 */ /* 0x000f280000100800 */
[----:B------:R-:W4:Y:S04]  /*24b60*/  LDL R31, [R1+0xa14] ;  /* 0x000a1400011f7983 */ /* 0x000f280000100800 */
[----:B------:R0:W4:Y:S01]  /*24b70*/  @!P0 LDG.E.U16 R76, desc[UR8][R36.64] ;  /* 0x00000008244c8981 */ /* 0x000122000c1e1500 */
[----:B------:R-:W-:-:S03]  /*24b80*/  PRMT R74, RZ, 0x7610, R74 ;  /* 0x00007610ff4a7816 */ /* 0x000fc6000000004a */
[----:B------:R-:W4:Y:S04]  /*24b90*/  LDL R38, [R1+0xa54] ;  /* 0x000a540001267983 */ /* 0x000f280000100800 */
[----:B------:R2:W4:Y:S01]  /*24ba0*/  @!P0 LDG.E.U16 R74, desc[UR8][R40.64] ;  /* 0x00000008284a8981 */ /* 0x000522000c1e1500 */
[----:B0-----:R-:W-:Y:S02]  /*24bb0*/  @!P0 IMAD.MOV.U32 R36, RZ, RZ, R28 ;  /* 0x000000ffff248224 */ /* 0x001fe400078e001c */
[----:B------:R-:W-:Y:S01]  /*24bc0*/  @!P0 IMAD.MOV.U32 R37, RZ, RZ, R29 ;  /* 0x000000ffff258224 */ /* 0x000fe200078e001d */
[----:B------:R-:W4:Y:S04]  /*24bd0*/  LDL R28, [R1+0xa38] ;  /* 0x000a3800011c7983 */ /* 0x000f280000100800 */
[----:B------:R-:W4:Y:S04]  /*24be0*/  LDL R29, [R1+0xa34] ;  /* 0x000a3400011d7983 */ /* 0x000f280000100800 */
[----:B------:R-:W4:Y:S04]  /*24bf0*/  @!P0 LDG.E.U16 R77, desc[UR8][R36.64] ;  /* 0x00000008244d8981 */ /* 0x000f28000c1e1500 */
[----:B------:R-:W4:Y:S04]  /*24c00*/  LDL R37, [R1+0xa58] ;  /* 0x000a580001257983 */ /* 0x000f280000100800 */
[----:B------:R-:W4:Y:S01]  /*24c10*/  LDL R36, [R1+0xa74] ;  /* 0x000a740001247983 */ /* 0x000f220000100800 */
[----:B------:R-:W-:-:S02]  /*24c20*/  PRMT R78, RZ, 0x7610, R78 ;  /* 0x00007610ff4e7816 */ /* 0x000fc4000000004e */
[----:B------:R-:W-:Y:S01]  /*24c30*/  PRMT R79, RZ, 0x7610, R79 ;  /* 0x00007610ff4f7816 */ /* 0x000fe2000000004f */
[----:B--2---:R-:W-:Y:S02]  /*24c40*/  @!P0 IMAD.MOV.U32 R41, RZ, RZ, R33 ;  /* 0x000000ffff298224 */ /* 0x004fe400078e0021 */
[----:B------:R-:W2:Y:S01]  /*24c50*/  LDL R33, [R1+0xa94] ;  /* 0x000a940001217983 */ /* 0x000ea20000100800 */
[----:B---3--:R-:W-:-:S03]  /*24c60*/  @!P0 IMAD.MOV.U32 R40, RZ, RZ, R32 ;  /* 0x000000ffff288224 */ /* 0x008fc600078e0020 */
[----:B------:R-:W3:Y:S04]  /*24c70*/  LDL R32, [R1+0xa98] ;  /* 0x000a980001207983 */ /* 0x000ee80000100800 */
[----:B------:R4:W3:Y:S02]  /*24c80*/  @!P0 LDG.E.U16 R78, desc[UR8][R40.64] ;  /* 0x00000008284e8981 */ /* 0x0008e4000c1e1500 */
[----:B----4-:R-:W-:Y:S02]  /*24c90*/  @!P0 IMAD.MOV.U32 R40, RZ, RZ, R30 ;  /* 0x000000ffff288224 */ /* 0x010fe400078e001e */
[----:B------:R-:W4:Y:S01]  /*24ca0*/  LDL R30, [R1+0xab8] ;  /* 0x000ab800011e7983 */ /* 0x000f220000100800 */
[----:B------:R-:W-:-:S03]  /*24cb0*/  @!P0 IMAD.MOV.U32 R41, RZ, RZ, R31 ;  /* 0x000000ffff298224 */ /* 0x000fc600078e001f */
[----:B------:R-:W4:Y:S04]  /*24cc0*/  LDL R31, [R1+0xab4] ;  /* 0x000ab400011f7983 */ /* 0x000f280000100800 */
[----:B------:R0:W4:Y:S02]  /*24cd0*/  @!P0 LDG.E.U16 R79, desc[UR8][R40.64] ;  /* 0x00000008284f8981 */ /* 0x000124000c1e1500 */
[----:B0-----:R-:W-:Y:S02]  /*24ce0*/  @!P0 IMAD.MOV.U32 R40, RZ, RZ, R28 ;  /* 0x000000ffff288224 */ /* 0x001fe400078e001c */
[----:B------:R-:W4:Y:S01]  /*24cf0*/  LDL R28, [R1+0xad8] ;  /* 0x000ad800011c7983 */ /* 0x000f220000100800 */
[----:B------:R-:W-:-:S03]  /*24d00*/  @!P0 IMAD.MOV.U32 R41, RZ, RZ, R29 ;  /* 0x000000ffff298224 */ /* 0x000fc600078e001d */
[----:B------:R-:W4:Y:S01]  /*24d10*/  LDL R29, [R1+0xad4] ;  /* 0x000ad400011d7983 */ /* 0x000f220000100800 */
[----:B------:R-:W-:Y:S01]  /*24d20*/  @!P0 IMAD.MOV.U32 R39, RZ, RZ, R38 ;  /* 0x000000ffff278224 */ /* 0x000fe200078e0026 */
[----:B------:R-:W-:Y:S01]  /*24d30*/  PRMT R82, RZ, 0x7610, R82 ;  /* 0x00007610ff527816 */ /* 0x000fe20000000052 */
[----:B------:R-:W-:Y:S02]  /*24d40*/  @!P0 IMAD.MOV.U32 R38, RZ, RZ, R37 ;  /* 0x000000ffff268224 */ /* 0x000fe400078e0025 */
[----:B------:R-:W-:Y:S02]  /*24d50*/  @!P0 IMAD.MOV.U32 R37, RZ, RZ, R36 ;  /* 0x000000ffff258224 */ /* 0x000fe400078e0024 */
[----:B------:R-:W-:Y:S01]  /*24d60*/  @!P0 IMAD.MOV.U32 R36, RZ, RZ, R34 ;  /* 0x000000ffff248224 */ /* 0x000fe200078e0022 */
[----:B------:R-:W-:Y:S01]  /*24d70*/  PRMT R83, RZ, 0x7610, R83 ;  /* 0x00007610ff537816 */ /* 0x000fe20000000053 */
[----:B------:R-:W4:Y:S04]  /*24d80*/  LDL R34, [R1+0xb58] ;  /* 0x000b580001227983 */ /* 0x000f280000100800 */
[----:B------:R2:W4:Y:S01]  /*24d90*/  @!P0 LDG.E.U16 R82, desc[UR8][R36.64] ;  /* 0x0000000824528981 */ /* 0x000522000c1e1500 */
[----:B------:R-:W-:-:S02]  /*24da0*/  PRMT R81, RZ, 0x7610, R81 ;  /* 0x00007610ff517816 */ /* 0x000fc40000000051 */
[----:B------:R-:W-:Y:S02]  /*24db0*/  PRMT R84, RZ, 0x7610, R84 ;  /* 0x00007610ff547816 */ /* 0x000fe40000000054 */
[----:B------:R-:W-:Y:S02]  /*24dc0*/  PRMT R80, RZ, 0x7610, R80 ;  /* 0x00007610ff507816 */ /* 0x000fe40000000050 */
[----:B------:R-:W4:Y:S04]  /*24dd0*/  @!P0 LDG.E.U16 R81, desc[UR8][R38.64] ;  /* 0x0000000826518981 */ /* 0x000f28000c1e1500 */
[----:B------:R-:W4:Y:S04]  /*24de0*/  @!P0 LDG.E.U16 R80, desc[UR8][R40.64] ;  /* 0x0000000828508981 */ /* 0x000f28000c1e1500 */
[----:B------:R-:W4:Y:S01]  /*24df0*/  LDL R38, [R1+0xb34] ;  /* 0x000b340001267983 */ /* 0x000f220000100800 */
[----:B--2---:R-:W-:-:S03]  /*24e00*/  @!P0 IMAD.MOV.U32 R37, RZ, RZ, R33 ;  /* 0x000000ffff258224 */ /* 0x004fc600078e0021 */
        /* <DEDUP_REMOVED lines=8> */
[----:B------:R-:W4:Y:S04]  /*24e90*/  @!P0 LDG.E.U16 R84, desc[UR8][R36.64] ;  /* 0x0000000824548981 */ /* 0x000f28000c1e1500 */
[----:B------:R-:W4:Y:S04]  /*24ea0*/  LDL R37, [R1+0xb38] ;  /* 0x000b380001257983 */ /* 0x000f280000100800 */
[----:B------:R-:W4:Y:S01]  /*24eb0*/  LDL R36, [R1+0xb54] ;  /* 0x000b540001247983 */ /* 0x000f220000100800 */
[----:B------:R-:W-:-:S02]  /*24ec0*/  @!P0 IMAD.MOV.U32 R40, RZ, RZ, R28 ;  /* 0x000000ffff288224 */ /* 0x000fc400078e001c */
[----:B------:R-:W-:Y:S01]  /*24ed0*/  @!P0 IMAD.MOV.U32 R41, RZ, RZ, R29 ;  /* 0x000000ffff298224 */ /* 0x000fe200078e001d */
[----:B------:R-:W4:Y:S04]  /*24ee0*/  LDL R28, [R1+0xb78] ;  /* 0x000b7800011c7983 */ /* 0x000f280000100800 */
[----:B------:R-:W4:Y:S01]  /*24ef0*/  LDL R29, [R1+0xb74] ;  /* 0x000b7400011d7983 */ /* 0x000f220000100800 */
[----:B------:R-:W-:-:S06]  /*24f00*/  PRMT R85, RZ, 0x7610, R85 ;  /* 0x00007610ff557816 */ /* 0x000fcc0000000055 */
[----:B------:R2:W4:Y:S01]  /*24f10*/  @!P0 LDG.E.U16 R85, desc[UR8][R40.64] ;  /* 0x0000000828558981 */ /* 0x000522000c1e1500 */
[----:B------:R-:W-:Y:S02]  /*24f20*/  PRMT R86, RZ, 0x7610, R86 ;  /* 0x00007610ff567816 */ /* 0x000fe40000000056 */
[----:B------:R-:W-:Y:S01]  /*24f30*/  PRMT R89, RZ, 0x7610, R89 ;  /* 0x00007610ff597816 */ /* 0x000fe20000000059 */
[----:B------:R-:W-:Y:S02]  /*24f40*/  @!P0 IMAD.MOV.U32 R39, RZ, RZ, R38 ;  /* 0x000000ffff278224 */ /* 0x000fe400078e0026 */
        /* <DEDUP_REMOVED lines=14> */
[----:B------:R0:W4:Y:S02]  /*25030*/  @!P0 LDG.E.U16 R89, desc[UR8][R36.64] ;  /* 0x0000000824598981 */ /* 0x000124000c1e1500 */
[----:B0-----:R-:W-:-:S02]  /*25040*/  @!P0 IMAD.MOV.U32 R36, RZ, RZ, R28 ;  /* 0x000000ffff248224 */ /* 0x001fc400078e001c */
[----:B------:R-:W-:Y:S01]  /*25050*/  @!P0 IMAD.MOV.U32 R37, RZ, RZ, R29 ;  /* 0x000000ffff258224 */ /* 0x000fe200078e001d */
[----:B------:R-:W4:Y:S04]  /*25060*/  LDL R28, [R1+0xbd0] ;  /* 0x000bd000011c7983 */ /* 0x000f280000100800 */
[----:B------:R-:W4:Y:S01]  /*25070*/  LDL R29, [R1+0x9e4] ;  /* 0x0009e400011d7983 */ /* 0x000f220000100800 */
[----:B------:R-:W-:Y:S02]  /*25080*/  PRMT R88, RZ, 0x7610, R88 ;  /* 0x00007610ff587816 */ /* 0x000fe40000000058 */
[----:B------:R-:W-:Y:S01]  /*25090*/  PRMT R90, RZ, 0x7610, R90 ;  /* 0x00007610ff5a7816 */ /* 0x000fe2000000005a */
[----:B------:R2:W4:Y:S01]  /*250a0*/  @!P0 LDG.E.U16 R108, desc[UR8][R36.64] ;  /* 0x00000008246c8981 */ /* 0x000522000c1e1500 */
[----:B------:R-:W-:-:S03]  /*250b0*/  PRMT R87, RZ, 0x7610, R87 ;  /* 0x00007610ff577816 */ /* 0x000fc60000000057 */
[----:B------:R-:W4:Y:S04]  /*250c0*/  @!P0 LDG.E.U16 R88, desc[UR8][R38.64] ;  /* 0x0000000826588981 */ /* 0x000f28000c1e1500 */
[----:B------:R4:W4:Y:S04]  /*250d0*/  @!P0 LDG.E.U16 R87, desc[UR8][R40.64] ;  /* 0x0000000828578981 */ /* 0x000928000c1e1500 */
[----:B------:R-:W4:Y:S01]  /*250e0*/  LDL R38, [R1+0xa1c] ;  /* 0x000a1c0001267983 */ /* 0x000f220000100800 */
[----:B------:R-:W-:Y:S01]  /*250f0*/  PRMT R91, RZ, 0x7610, R91 ;  /* 0x00007610ff5b7816 */ /* 0x000fe2000000005b */
[----:B--2---:R-:W-:-:S02]  /*25100*/  @!P0 IMAD.MOV.U32 R37, RZ, RZ, R33 ;  /* 0x000000ffff258224 */ /* 0x004fc400078e0021 */
[----:B------:R-:W2:Y:S01]  /*25110*/  LDL R33, [R1+0x9fc] ;  /* 0x0009fc0001217983 */ /* 0x000ea20000100800 */
[----:B---3--:R-:W-:-:S03]  /*25120*/  @!P0 IMAD.MOV.U32 R36, RZ, RZ, R32 ;  /* 0x000000ffff248224 */ /* 0x008fc600078e0020 */
[----:B------:R-:W3:Y:S04]  /*25130*/  LDL R32, [R1+0xa00] ;  /* 0x000a000001207983 */ /* 0x000ee80000100800 */
[----:B------:R-:W3:Y:S04]  /*25140*/  @!P0 LDG.E.U16 R90, desc[UR8][R36.64] ;  /* 0x00000008245a8981 */ /* 0x000ee8000c1e1500 */
[----:B------:R-:W3:Y:S04]  /*25150*/  LDL R37, [R1+0xa20] ;  /* 0x000a200001257983 */ /* 0x000ee80000100800 */
[----:B------:R-:W3:Y:S01]  /*25160*/  LDL R36, [R1+0xa3c] ;  /* 0x000a3c0001247983 */ /* 0x000ee20000100800 */
[----:B----4-:R-:W-:-:S03]  /*25170*/  @!P0 IMAD.MOV.U32 R40, RZ, RZ, R30 ;  /* 0x000000ffff288224 */ /* 0x010fc600078e001e */
        /* <DEDUP_REMOVED lines=8> */
[----:B------:R-:W-:Y:S02]  /*25200*/  PRMT R93, RZ, 0x7610, R93 ;  /* 0x00007610ff5d7816 */ /* 0x000fe4000000005d */
[----:B------:R-:W-:-:S04]  /*25210*/  PRMT R96, RZ, 0x7610, R96 ;  /* 0x00007610ff607816 */ /* 0x000fc80000000060 */
[----:B------:R2:W4:Y:S01]  /*25220*/  @!P0 LDG.E.U16 R93, desc[UR8][R40.64] ;  /* 0x00000008285d8981 */ /* 0x000522000c1e1500 */
[----:B------:R-:W-:Y:S01]  /*25230*/  @!P0 IMAD.MOV.U32 R39, RZ, RZ, R38 ;  /* 0x000000ffff278224 */ /* 0x000fe200078e0026 */
        /* <DEDUP_REMOVED lines=13> */
[----:B----4-:R-:W-:-:S03]  /*25310*/  @!P0 IMAD.MOV.U32 R36, RZ, RZ, R30 ;  /* 0x000000ffff248224 */ /* 0x010fc600078e001e */
[----:B------:R-:W4:Y:S01]  /*25320*/  LDL R30, [R1+0xac0] ;  /* 0x000ac000011e7983 */ /* 0x000f220000100800 */
[----:B------:R-:W-:-:S03]  /*25330*/  @!P0 IMAD.MOV.U32 R37, RZ, RZ, R31 ;  /* 0x000000ffff258224 */ /* 0x000fc600078e001f */
[----:B------:R-:W4:Y:S04]  /*25340*/  LDL R31, [R1+0xabc] ;  /* 0x000abc00011f7983 */ /* 0x000f280000100800 */
[----:B------:R0:W4:Y:S01]  /*25350*/  @!P0 LDG.E.U16 R97, desc[UR8][R36.64] ;  /* 0x0000000824618981 */ /* 0x000122000c1e1500 */
[----:B------:R-:W-:-:S03]  /*25360*/  PRMT R94, RZ, 0x7610, R94 ;  /* 0x00007610ff5e7816 */ /* 0x000fc6000000005e */
[----:B------:R-:W4:Y:S01]  /*25370*/  LDL R38, [R1+0xafc] ;  /* 0x000afc0001267983 */ /* 0x000f220000100800 */
[----:B------:R-:W-:-:S03]  /*25380*/  PRMT R99, RZ, 0x7610, R99 ;  /* 0x00007610ff637816 */ /* 0x000fc60000000063 */
[----:B------:R2:W4:Y:S01]  /*25390*/  @!P0 LDG.E.U16 R94, desc[UR8][R40.64] ;  /* 0x00000008285e8981 */ /* 0x000522000c1e1500 */
[----:B0-----:R-:W-:-:S03]  /*253a0*/  @!P0 IMAD.MOV.U32 R36, RZ, RZ, R28 ;  /* 0x000000ffff248224 */ /* 0x001fc600078e001c */
[----:B------:R-:W4:Y:S01]  /*253b0*/  LDL R28, [R1+0xae0] ;  /* 0x000ae000011c7983 */ /* 0x000f220000100800 */
[----:B------:R-:W-:-:S03]  /*253c0*/  @!P0 IMAD.MOV.U32 R37, RZ, RZ, R29 ;  /* 0x000000ffff258224 */ /* 0x000fc600078e001d */
[----:B------:R-:W4:Y:S04]  /*253d0*/  LDL R29, [R1+0xadc] ;  /* 0x000adc00011d7983 */ /* 0x000f280000100800 */
[----:B------:R-:W4:Y:S04]  /*253e0*/  @!P0 LDG.E.U16 R98, desc[UR8][R36.64] ;  /* 0x0000000824628981 */ /* 0x000f28000c1e1500 */
[----:B------:R-:W4:Y:S04]  /*253f0*/  LDL R37, [R1+0xb00] ;  /* 0x000b000001257983 */ /* 0x000f280000100800 */
[----:B------:R-:W4:Y:S01]  /*25400*/  LDL R36, [R1+0xb1c] ;  /* 0x000b1c0001247983 */ /* 0x000f220000100800 */
[----:B------:R-:W-:Y:S01]  /*25410*/  PRMT R100, RZ, 0x7610, R100 ;  /* 0x00007610ff647816 */ /* 0x000fe20000000064 */
[----:B--2---:R-:W-:-:S02]  /*25420*/  @!P0 IMAD.MOV.U32 R41, RZ, RZ, R33 ;  /* 0x000000ffff298224 */ /* 0x004fc400078e0021 */
        /* <DEDUP_REMOVED lines=14> */
[----:B------:R-:W-:Y:S02]  /*25510*/  PRMT R103, RZ, 0x7610, R103 ;  /* 0x00007610ff677816 */ /* 0x000fe40000000067 */
[----:B------:R-:W-:Y:S01]  /*25520*/  PRMT R104, RZ, 0x7610, R104 ;  /* 0x00007610ff687816 */ /* 0x000fe20000000068 */
        /* <DEDUP_REMOVED lines=8> */
[----:B------:R-:W-:-:S06]  /*255b0*/  PRMT R101, RZ, 0x7610, R101 ;  /* 0x00007610ff657816 */ /* 0x000fcc0000000065 */
        /* <DEDUP_REMOVED lines=14> */
[----:B------:R-:W-:-:S03]  /*256a0*/  @!P0 IMAD.MOV.U32 R40, RZ, RZ, R28 ;  /* 0x000000ffff288224 */ /* 0x000fc600078e001c */
[----:B------:R-:W4:Y:S01]  /*256b0*/  LDL R28, [R1+0xa28] ;  /* 0x000a2800011c7983 */ /* 0x000f220000100800 */
[----:B------:R-:W-:-:S03]  /*256c0*/  @!P0 IMAD.MOV.U32 R41, RZ, RZ, R29 ;  /* 0x000000ffff298224 */ /* 0x000fc600078e001d */
[----:B------:R-:W4:Y:S01]  /*256d0*/  LDL R29, [R1+0xa24] ;  /* 0x000a2400011d7983 */ /* 0x000f220000100800 */
[----:B------:R-:W-:Y:S02]  /*256e0*/  PRMT R124, RZ, 0x7610, R124 ;  /* 0x00007610ff7c7816 */ /* 0x000fe4000000007c */
[----:B------:R-:W-:Y:S02]  /*256f0*/  PRMT R110, RZ, 0x7610, R110 ;  /* 0x00007610ff6e7816 */ /* 0x000fe4000000006e */
[----:B------:R-:W-:Y:S02]  /*25700*/  PRMT R106, RZ, 0x7610, R106 ;  /* 0x00007610ff6a7816 */ /* 0x000fe4000000006a */
[----:B------:R2:W4:Y:S01]  /*25710*/  @!P0 LDG.E.U16 R124, desc[UR8][R40.64] ;  /* 0x00000008287c8981 */ /* 0x000522000c1e1500 */
[----:B------:R-:W-:Y:S02]  /*25720*/  @!P0 IMAD.MOV.U32 R39, RZ, RZ, R38 ;  /* 0x000000ffff278224 */ /* 0x000fe400078e0026 */
[----:B--2---:R-:W-:-:S02]  /*25730*/  @!P0 IMAD.MOV.U32 R41, RZ, RZ, R33 ;  /* 0x000000ffff298224 */ /* 0x004fc400078e0021 */
[----:B------:R-:W2:Y:S01]  /*25740*/  LDL R33, [R1+0xa44] ;  /* 0x000a440001217983 */ /* 0x000ea20000100800 */
[----:B---3--:R-:W-:-:S03]  /*25750*/  @!P0 IMAD.MOV.U32 R40, RZ, RZ, R32 ;  /* 0x000000ffff288224 */ /* 0x008fc600078e0020 */
[----:B------:R-:W2:Y:S04]  /*25760*/  LDL R32, [R1+0xa48] ;  /* 0x000a480001207983 */ /* 0x000ea80000100800 */
        /* <DEDUP_REMOVED lines=9> */
[----:B------:R-:W2:Y:S04]  /*25800*/  LDL R34, [R1+0xae8] ;  /* 0x000ae80001227983 */ /* 0x000ea80000100800 */
[----:B------:R0:W2:Y:S01]  /*25810*/  @!P0 LDG.E.U16 R110, desc[UR8][R36.64] ;  /* 0x00000008246e8981 */ /* 0x0000a2000c1e1500 */
[----:B------:R-:W-:-:S02]  /*25820*/  PRMT R109, RZ, 0x7610, R109 ;  /* 0x00007610ff6d7816 */ /* 0x000fc4000000006d */
[----:B------:R-:W-:Y:S01]  /*25830*/  PRMT R3, RZ, 0x7610, R3 ;  /* 0x00007610ff037816 */ /* 0x000fe20000000003 */
[----:B------:R1:W2:Y:S01]  /*25840*/  @!P0 LDG.E.U16 R107, desc[UR8][R40.64] ;  /* 0x00000008286b8981 */ /* 0x0002a2000c1e1500 */
[----:B------:R-:W-:-:S03]  /*25850*/  PRMT R112, RZ, 0x7610, R112 ;  /* 0x00007610ff707816 */ /* 0x000fc60000000070 */
[----:B------:R1:W2:Y:S01]  /*25860*/  @!P0 LDG.E.U16 R109, desc[UR8][R38.64] ;  /* 0x00000008266d8981 */ /* 0x0002a2000c1e1500 */
[----:B0-----:R-:W-:-:S03]  /*25870*/  @!P0 IMAD.MOV.U32 R36, RZ, RZ, R28 ;  /* 0x000000ffff248224 */ /* 0x001fc600078e001c */
[----:B------:R-:W2:Y:S01]  /*25880*/  LDL R28, [R1+0xa88] ;  /* 0x000a8800011c7983 */ /* 0x000ea20000100800 */
[----:B------:R-:W-:-:S03]  /*25890*/  @!P0 IMAD.MOV.U32 R37, RZ, RZ, R29 ;  /* 0x000000ffff258224 */ /* 0x000fc600078e001d */
[----:B------:R-:W3:Y:S04]  /*258a0*/  LDL R29, [R1+0xa84] ;  /* 0x000a8400011d7983 */ /* 0x000ee80000100800 */
[----:B------:R-:W1:Y:S04]  /*258b0*/  LDL R40, [R1+0xaa4] ;  /* 0x000aa40001287983 */ /* 0x000e680000100800 */
[----:B------:R-:W3:Y:S04]  /*258c0*/  LDL R39, [R1+0xaa8] ;  /* 0x000aa80001277983 */ /* 0x000ee80000100800 */
[----:B------:R0:W3:Y:S04]  /*258d0*/  @!P0 LDG.E.U16 R3, desc[UR8][R36.64] ;  /* 0x0000000824038981 */ /* 0x0000e8000c1e1500 */
[----:B------:R-:W3:Y:S04]  /*258e0*/  LDL R38, [R1+0xac4] ;  /* 0x000ac40001267983 */ /* 0x000ee80000100800 */
[----:B------:R-:W3:Y:S04]  /*258f0*/  LDL R37, [R1+0xac8] ;  /* 0x000ac80001257983 */ /* 0x000ee80000100800 */
[----:B------:R-:W0:Y:S04]  /*25900*/  LDL R36, [R1+0xae4] ;  /* 0x000ae40001247983 */ /* 0x000e280000100800 */
[----:B----4-:R-:W4:Y:S04]  /*25910*/  @!P0 LDG.E.U16 R112, desc[UR8][R30.64] ;  /* 0x000000081e708981 */ /* 0x010f28000c1e1500 */
[----:B------:R-:W4:Y:S04]  /*25920*/  LDL R31, [R1+0xb24] ;  /* 0x000b2400011f7983 */ /* 0x000f280000100800 */
[----:B------:R-:W4:Y:S01]  /*25930*/  LDL R30, [R1+0xb28] ;  /* 0x000b2800011e7983 */ /* 0x000f220000100800 */
[----:B--2---:R-:W-:-:S03]  /*25940*/  @!P0 IMAD.MOV.U32 R42, RZ, RZ, R28 ;  /* 0x000000ffff2a8224 */ /* 0x004fc600078e001c */
[----:B------:R-:W2:Y:S01]  /*25950*/  LDL R28, [R1+0xb48] ;  /* 0x000b4800011c7983 */ /* 0x000ea20000100800 */
[----:B---3--:R-:W-:-:S03]  /*25960*/  @!P0 IMAD.MOV.U32 R43, RZ, RZ, R29 ;  /* 0x000000ffff2b8224 */ /* 0x008fc600078e001d */
[----:B------:R-:W2:Y:S01]  /*25970*/  LDL R29, [R1+0xb44] ;  /* 0x000b4400011d7983 */ /* 0x000ea20000100800 */
[----:B------:R-:W-:-:S06]  /*25980*/  PRMT R111, RZ, 0x7610, R111 ;  /* 0x00007610ff6f7816 */ /* 0x000fcc000000006f */
[----:B------:R-:W3:Y:S04]  /*25990*/  @!P0 LDG.E.U16 R111, desc[UR8][R32.64] ;  /* 0x00000008206f8981 */ /* 0x000ee8000c1e1500 */
[----:B------:R-:W3:Y:S04]  /*259a0*/  LDL R32, [R1+0xb08] ;  /* 0x000b080001207983 */ /* 0x000ee80000100800 */
[----:B------:R-:W3:Y:S01]  /*259b0*/  LDL R33, [R1+0xb04] ;  /* 0x000b040001217983 */ /* 0x000ee20000100800 */
[----:B------:R-:W-:Y:S02]  /*259c0*/  PRMT R119, RZ, 0x7610, R119 ;  /* 0x00007610ff777816 */ /* 0x000fe40000000077 */
[----:B------:R-:W-:Y:S01]  /*259d0*/  PRMT R118, RZ, 0x7610, R118 ;  /* 0x00007610ff767816 */ /* 0x000fe20000000076 */
[----:B-1----:R-:W-:-:S02]  /*259e0*/  @!P0 IMAD.MOV.U32 R41, RZ, RZ, R40 ;  /* 0x000000ffff298224 */ /* 0x002fc400078e0028 */
[----:B------:R-:W-:Y:S02]  /*259f0*/  @!P0 IMAD.MOV.U32 R40, RZ, RZ, R39 ;  /* 0x000000ffff288224 */ /* 0x000fe400078e0027 */
[----:B------:R-:W-:Y:S02]  /*25a00*/  @!P0 IMAD.MOV.U32 R39, RZ, RZ, R38 ;  /* 0x000000ffff278224 */ /* 0x000fe400078e0026 */
[----:B------:R-:W-:Y:S02]  /*25a10*/  @!P0 IMAD.MOV.U32 R38, RZ, RZ, R37 ;  /* 0x000000ffff268224 */ /* 0x000fe400078e0025 */
[----:B0-----:R-:W-:Y:S02]  /*25a20*/  @!P0 IMAD.MOV.U32 R37, RZ, RZ, R36 ;  /* 0x000000ffff258224 */ /* 0x001fe400078e0024 */
[----:B------:R-:W-:Y:S02]  /*25a30*/  @!P0 IMAD.MOV.U32 R36, RZ, RZ, R34 ;  /* 0x000000ffff248224 */ /* 0x000fe400078e0022 */
[----:B------:R-:W3:Y:S04]  /*25a40*/  LDL R34, [R1+0xb88] ;  /* 0x000b880001227983 */ /* 0x000ee80000100800 */
[----:B----4-:R-:W4:Y:S04]  /*25a50*/  @!P0 LDG.E.U16 R118, desc[UR8][R30.64] ;  /* 0x000000081e768981 */ /* 0x010f28000c1e1500 */
[----:B------:R-:W4:Y:S04]  /*25a60*/  LDL R31, [R1+0xbc4] ;  /* 0x000bc400011f7983 */ /* 0x000f280000100800 */
[----:B------:R-:W4:Y:S04]  /*25a70*/  LDL R30, [R1+0xbc8] ;  /* 0x000bc800011e7983 */ /* 0x000f280000100800 */
[----:B--2---:R-:W2:Y:S04]  /*25a80*/  @!P0 LDG.E.U16 R119, desc[UR8][R28.64] ;  /* 0x000000081c778981 */ /* 0x004ea8000c1e1500 */
[----:B------:R-:W2:Y:S04]  /*25a90*/  LDL R29, [R1+0xbd4] ;  /* 0x000bd400011d7983 */ /* 0x000ea80000100800 */
[----:B------:R-:W2:Y:S01]  /*25aa0*/  LDL R28, [R1+0xbd8] ;  /* 0x000bd800011c7983 */ /* 0x000ea20000100800 */
[----:B------:R-:W-:-:S02]  /*25ab0*/  PRMT R116, RZ, 0x7610, R116 ;  /* 0x00007610ff747816 */ /* 0x000fc40000000074 */
[----:B------:R-:W-:-:S04]  /*25ac0*/  PRMT R117, RZ, 0x7610, R117 ;  /* 0x00007610ff757816 */ /* 0x000fc80000000075 */
[----:B------:R-:W2:Y:S01]  /*25ad0*/  @!P0 LDG.E.U16 R116, desc[UR8][R36.64] ;  /* 0x0000000824748981 */ /* 0x000ea2000c1e1500 */
[----:B------:R-:W-:-:S03]  /*25ae0*/  PRMT R115, RZ, 0x7610, R115 ;  /* 0x00007610ff737816 */ /* 0x000fc60000000073 */
[----:B---3--:R-:W3:Y:S01]  /*25af0*/  @!P0 LDG.E.U16 R117, desc[UR8][R32.64] ;  /* 0x0000000820758981 */ /* 0x008ee2000c1e1500 */
[----:B------:R-:W-:Y:S02]  /*25b00*/  PRMT R114, RZ, 0x7610, R114 ;  /* 0x00007610ff727816 */ /* 0x000fe40000000072 */
[----:B------:R-:W-:Y:S01]  /*25b10*/  PRMT R113, RZ, 0x7610, R113 ;  /* 0x00007610ff717816 */ /* 0x000fe20000000071 */
[----:B------:R-:W3:Y:S04]  /*25b20*/  @!P0 LDG.E.U16 R115, desc[UR8][R38.64] ;  /* 0x0000000826738981 */ /* 0x000ee8000c1e1500 */
[----:B------:R-:W3:Y:S04]  /*25b30*/  LDL R37, [R1+0xb84] ;  /* 0x000b840001257983 */ /* 0x000ee80000100800 */
[----:B------:R-:W3:Y:S04]  /*25b40*/  LDL R32, [R1+0xba8] ;  /* 0x000ba80001207983 */ /* 0x000ee80000100800 */
[----:B------:R-:W3:Y:S01]  /*25b50*/  LDL R33, [R1+0xba4] ;  /* 0x000ba40001217983 */ /* 0x000ee20000100800 */
[----:B------:R-:W-:-:S03]  /*25b60*/  PRMT R122, RZ, 0x7610, R122 ;  /* 0x00007610ff7a7816 */ /* 0x000fc6000000007a */
[----:B------:R-:W3:Y:S04]  /*25b70*/  LDL.LU R36, [R1+0xc1c] ;  /* 0x000c1c0001247983 */ /* 0x000ee80000300800 */
[----:B------:R-:W3:Y:S04]  /*25b80*/  LDL.LU R39, [R1+0xc18] ;  /* 0x000c180001277983 */ /* 0x000ee80000300800 */
[----:B------:R-:W3:Y:S04]  /*25b90*/  @!P0 LDG.E.U16 R114, desc[UR8][R40.64] ;  /* 0x0000000828728981 */ /* 0x000ee8000c1e1500 */
[----:B------:R-:W3:Y:S01]  /*25ba0*/  LDL.LU R38, [R1+0xc0c] ;  /* 0x000c0c0001267983 */ /* 0x000ee20000300800 */
[----:B------:R-:W-:-:S03]  /*25bb0*/  PRMT R125, RZ, 0x7610, R125 ;  /* 0x00007610ff7d7816 */ /* 0x000fc6000000007d */
[----:B------:R-:W3:Y:S04]  /*25bc0*/  @!P0 LDG.E.U16 R113, desc[UR8][R42.64] ;  /* 0x000000082a718981 */ /* 0x000ee8000c1e1500 */
[----:B------:R-:W3:Y:S01]  /*25bd0*/  LDL.LU R41, [R1+0xc08] ;  /* 0x000c080001297983 */ /* 0x000ee20000300800 */
[----:B------:R-:W-:-:S03]  /*25be0*/  PRMT R120, RZ, 0x7610, R120 ;  /* 0x00007610ff787816 */ /* 0x000fc60000000078 */
[----:B------:R-:W3:Y:S01]  /*25bf0*/  LDL.LU R40, [R1+0xbfc] ;  /* 0x000bfc0001287983 */ /* 0x000ee20000300800 */
[----:B------:R-:W-:-:S03]  /*25c00*/  @!P0 IMAD.MOV.U32 R47, RZ, RZ, R46 ;  /* 0x000000ffff2f8224 */ /* 0x000fc600078e002e */
[----:B------:R-:W3:Y:S01]  /*25c10*/  LDL.LU R43, [R1+0xbf8] ;  /* 0x000bf800012b7983 */ /* 0x000ee20000300800 */
[----:B------:R-:W-:-:S03]  /*25c20*/  @!P0 IMAD.MOV.U32 R46, RZ, RZ, R45 ;  /* 0x000000ffff2e8224 */ /* 0x000fc600078e002d */
[----:B------:R-:W3:Y:S04]  /*25c30*/  LDL.LU R42, [R1+0xbec] ;  /* 0x000bec00012a7983 */ /* 0x000ee80000300800 */
[----:B------:R-:W3:Y:S04]  /*25c40*/  LDL.LU R44, [R1+0xbe8] ;  /* 0x000be800012c7983 */ /* 0x000ee80000300800 */
[----:B------:R-:W3:Y:S04]  /*25c50*/  LDL.LU R56, [R1+0x9d0] ;  /* 0x0009d00001387983 */ /* 0x000ee80000300800 */
[----:B------:R0:W3:Y:S02]  /*25c60*/  @!P0 LDG.E.U16 R120, desc[UR8][R46.64] ;  /* 0x000000082e788981 */ /* 0x0000e4000c1e1500 */
[----:B0-----:R-:W-:-:S02]  /*25c70*/  @!P0 IMAD.MOV.U32 R46, RZ, RZ, R34 ;  /* 0x000000ffff2e8224 */ /* 0x001fc400078e0022 */
[----:B----4-:R-:W4:Y:S04]  /*25c80*/  @!P0 LDG.E.U16 R125, desc[UR8][R30.64] ;  /* 0x000000081e7d8981 */ /* 0x010f28000c1e1500 */
[----:B--2---:R-:W2:Y:S04]  /*25c90*/  @!P0 LDG.E.U16 R122, desc[UR8][R28.64] ;  /* 0x000000081c7a8981 */ /* 0x004ea8000c1e1500 */
[----:B------:R-:W2:Y:S04]  /*25ca0*/  LDL.LU R28, [R1+0x9cc] ;  /* 0x0009cc00011c7983 */ /* 0x000ea80000300800 */
[----:B------:R-:W4:Y:S04]  /*25cb0*/  LDL.LU R29, [R1+0x9c0] ;  /* 0x0009c000011d7983 */ /* 0x000f280000300800 */
[----:B------:R-:W4:Y:S04]  /*25cc0*/  LDL.LU R55, [R1+0x9bc] ;  /* 0x0009bc0001377983 */ /* 0x000f280000300800 */
[----:B------:R-:W4:Y:S04]  /*25cd0*/  LDL.LU R30, [R1+0x9b0] ;  /* 0x0009b000011e7983 */ /* 0x000f280000300800 */
[----:B------:R-:W4:Y:S04]  /*25ce0*/  LDL.LU R31, [R1+0x9ac] ;  /* 0x0009ac00011f7983 */ /* 0x000f280000300800 */
[----:B------:R-:W4:Y:S01]  /*25cf0*/  LDL.LU R34, [R1+0x9a0] ;  /* 0x0009a00001227983 */ /* 0x000f220000300800 */
[----:B------:R-:W-:Y:S01]  /*25d00*/  PRMT R123, RZ, 0x7610, R123 ;  /* 0x00007610ff7b7816 */ /* 0x000fe2000000007b */
[----:B---3--:R-:W-:Y:S01]  /*25d10*/  @!P0 IMAD.MOV.U32 R47, RZ, RZ, R37 ;  /* 0x000000ffff2f8224 */ /* 0x008fe200078e0025 */
[----:B------:R-:W-:-:S04]  /*25d20*/  PRMT R121, RZ, 0x7610, R121 ;  /* 0x00007610ff797816 */ /* 0x000fc80000000079 */
[----:B------:R-:W3:Y:S04]  /*25d30*/  @!P0 LDG.E.U16 R123, desc[UR8][R32.64] ;  /* 0x00000008207b8981 */ /* 0x000ee8000c1e1500 */
[----:B------:R-:W3:Y:S04]  /*25d40*/  @!P0 LDG.E.U16 R121, desc[UR8][R46.64] ;  /* 0x000000082e798981 */ /* 0x000ee8000c1e1500 */
[----:B------:R-:W3:Y:S04]  /*25d50*/  LDL.LU R32, [R1+0x99c] ;  /* 0x00099c0001207983 */ /* 0x000ee80000300800 */
[----:B------:R-:W3:Y:S04]  /*25d60*/  LDL.LU R33, [R1+0x990] ;  /* 0x0009900001217983 */ /* 0x000ee80000300800 */
[----:B------:R-:W3:Y:S04]  /*25d70*/  LDL.LU R49, [R1+0xc3c] ;  /* 0x000c3c0001317983 */ /* 0x000ee80000300800 */
[----:B------:R-:W3:Y:S04]  /*25d80*/  LDL.LU R48, [R1+0xc38] ;  /* 0x000c380001307983 */ /* 0x000ee80000300800 */
[----:B------:R-:W3:Y:S04]  /*25d90*/  LDL.LU R47, [R1+0xc34] ;  /* 0x000c3400012f7983 */ /* 0x000ee80000300800 */
[----:B------:R-:W3:Y:S04]  /*25da0*/  LDL.LU R46, [R1+0xc30] ;  /* 0x000c3000012e7983 */ /* 0x000ee80000300800 */
[----:B------:R0:W-:Y:S04]  /*25db0*/  STS.U16 [R51+UR4+0x21300], R36 ;  /* 0x0213002433007988 */ /* 0x0001e80008000404 */
[----:B------:R-:W3:Y:S04]  /*25dc0*/  LDL.LU R45, [R1+0xc2c] ;  /* 0x000c2c00012d7983 */ /* 0x000ee80000300800 */
[----:B------:R-:W-:Y:S04]  /*25dd0*/  STS.U16 [R51+UR4+0x31300], R39 ;  /* 0x0313002733007988 */ /* 0x000fe80008000404 */
[----:B0-----:R-:W3:Y:S04]  /*25de0*/  LDL.LU R36, [R1+0xc28] ;  /* 0x000c280001247983 */ /* 0x001ee80000300800 */
        /* <DEDUP_REMOVED lines=10> */
[----:B------:R1:W-:Y:S04]  /*25e90*/  STS.U16 [R51+UR4+0x31f00], R44 ;  /* 0x031f002c33007988 */ /* 0x0003e80008000404 */
[----:B0-----:R-:W3:Y:S04]  /*25ea0*/  LDL.LU R42, [R1+0xc00] ;  /* 0x000c0000012a7983 */ /* 0x001ee80000300800 */
[----:B------:R-:W3:Y:S04]  /*25eb0*/  LDL.LU R43, [R1+0xbf4] ;  /* 0x000bf400012b7983 */ /* 0x000ee80000300800 */
[----:B-1----:R-:W3:Y:S04]  /*25ec0*/  LDL.LU R44, [R1+0xbf0] ;  /* 0x000bf000012c7983 */ /* 0x002ee80000300800 */
[----:B------:R0:W-:Y:S04]  /*25ed0*/  STS.U16 [R51+UR4+0x22300], R56 ;  /* 0x0223003833007988 */ /* 0x0001e80008000404 */
[----:B0-----:R-:W3:Y:S04]  /*25ee0*/  LDL.LU R56, [R1+0x1158] ;  /* 0x0011580001387983 */ /* 0x001ee80000300800 */
[----:B--2---:R0:W-:Y:S04]  /*25ef0*/  STS.U16 [R51+UR4+0x32300], R28 ;  /* 0x0323001c33007988 */ /* 0x0041e80008000404 */
[----:B----4-:R1:W-:Y:S04]  /*25f00*/  STS.U16 [R51+UR4+0x22700], R29 ;  /* 0x0227001d33007988 */ /* 0x0103e80008000404 */
[----:B------:R2:W-:Y:S04]  /*25f10*/  STS.U16 [R51+UR4+0x32700], R55 ;  /* 0x0327003733007988 */ /* 0x0005e80008000404 */
[----:B0-----:R0:W5:Y:S04]  /*25f20*/  LDL.LU R28, [R1+0x1154] ;  /* 0x00115400011c7983 */ /* 0x0011680000300800 */
[----:B-1----:R0:W5:Y:S04]  /*25f30*/  LDL.LU R29, [R1+0x1150] ;  /* 0x00115000011d7983 */ /* 0x0021680000300800 */
[----:B--2---:R-:W2:Y:S04]  /*25f40*/  LDL.LU R55, [R1+0x114c] ;  /* 0x00114c0001377983 */ /* 0x004ea80000300800 */
[----:B------:R1:W-:Y:S04]  /*25f50*/  STS.U16 [R51+UR4+0x22b00], R30 ;  /* 0x022b001e33007988 */ /* 0x0003e80008000404 */
[----:B------:R4:W-:Y:S04]  /*25f60*/  STS.U16 [R51+UR4+0x32b00], R31 ;  /* 0x032b001f33007988 */ /* 0x0009e80008000404 */
[----:B------:R0:W-:Y:S04]  /*25f70*/  STS.U16 [R51+UR4+0x22f00], R34 ;  /* 0x022f002233007988 */ /* 0x0001e80008000404 */
[----:B-1----:R1:W5:Y:S04]  /*25f80*/  LDL.LU R30, [R1+0x1148] ;  /* 0x00114800011e7983 */ /* 0x0023680000300800 */
[----:B----4-:R1:W5:Y:S04]  /*25f90*/  LDL.LU R31, [R1+0x1144] ;  /* 0x00114400011f7983 */ /* 0x0103680000300800 */
[----:B0-----:R-:W4:Y:S04]  /*25fa0*/  LDL.LU R34, [R1+0x1140] ;  /* 0x0011400001227983 */ /* 0x001f280000300800 */
[----:B---3--:R0:W-:Y:S04]  /*25fb0*/  STS.U16 [R51+UR4+0x32f00], R32 ;  /* 0x032f002033007988 */ /* 0x0081e80008000404 */
[----:B------:R3:W-:Y:S04]  /*25fc0*/  STS.U16 [R51+UR4+0x23300], R33 ;  /* 0x0233002133007988 */ /* 0x0007e80008000404 */
[----:B0-----:R1:W5:Y:S04]  /*25fd0*/  LDL.LU R32, [R1+0x113c] ;  /* 0x00113c0001207983 */ /* 0x0013680000300800 */
[----:B---3--:R1:W5:Y:S04]  /*25fe0*/  LDL.LU R33, [R1+0x1138] ;  /* 0x0011380001217983 */ /* 0x0083680000300800 */
[----:B----4-:R0:W-:Y:S04]  /*25ff0*/  STS.U16 [R51+UR4+0x33300], R34 ;  /* 0x0333002233007988 */ /* 0x0101e80008000404 */
[----:B------:R3:W-:Y:S04]  /*26000*/  STS.U16 [R51+UR4+0x23700], R35 ;  /* 0x0237002333007988 */ /* 0x0007e80008000404 */
[----:B------:R4:W-:Y:S04]  /*26010*/  STS.U16 [R51+UR4+0x33700], R54 ;  /* 0x0337003633007988 */ /* 0x0009e80008000404 */
[----:B0-----:R1:W5:Y:S04]  /*26020*/  LDL.LU R34, [R1+0x1134] ;  /* 0x0011340001227983 */ /* 0x0013680000300800 */
[----:B------:R0:W-:Y:S04]  /*26030*/  STS.U16 [R51+UR4+0x23b00], R62 ;  /* 0x023b003e33007988 */ /* 0x0001e80008000404 */
[----:B---3--:R1:W5:Y:S04]  /*26040*/  LDL.LU R35, [R1+0x1130] ;  /* 0x0011300001237983 */ /* 0x0083680000300800 */
[----:B----4-:R-:W3:Y:S01]  /*26050*/  LDL.LU R54, [R1+0x112c] ;  /* 0x00112c0001367983 */ /* 0x010ee20000300800 */
[----:B0-----:R-:W-:-:S03]  /*26060*/  LOP3.LUT R62, R0, 0x70, RZ, 0x3c, !PT ;  /* 0x00000070003e7812 */ /* 0x001fc600078e3cff */
[----:B------:R0:W-:Y:S04]  /*26070*/  STS.U16 [R51+UR4+0x33b00], R53 ;  /* 0x033b003533007988 */ /* 0x0001e80008000404 */
[----:B------:R4:W-:Y:S04]  /*26080*/  STS.U16 [R51+UR4+0x23f00], R52 ;  /* 0x023f003433007988 */ /* 0x0009e80008000404 */
[----:B------:R1:W-:Y:S04]  /*26090*/  STS.U16 [R51+UR4+0x33f00], R50 ;  /* 0x033f003233007988 */ /* 0x0003e80008000404 */
[----:B0-----:R-:W2:Y:S04]  /*260a0*/  LDL.LU R53, [R1+0x1128] ;  /* 0x0011280001357983 */ /* 0x001ea80000300800 */
[----:B----4-:R-:W4:Y:S04]  /*260b0*/  LDL.LU R52, [R1+0x1124] ;  /* 0x0011240001347983 */ /* 0x010f280000300800 */
[----:B-1----:R-:W2:Y:S04]  /*260c0*/  LDL.LU R51, [R1+0x1120] ;  /* 0x0011200001337983 */ /* 0x002ea80000300800 */
[----:B------:R-:W2:Y:S04]  /*260d0*/  LDL.LU R50, [R1+0x111c] ;  /* 0x00111c0001327983 */ /* 0x000ea80000300800 */
[----:B------:R0:W-:Y:S04]  /*260e0*/  STS.U16 [R62+UR4+0x20380], R49 ;  /* 0x020380313e007988 */ /* 0x0001e80008000404 */
[----:B------:R1:W-:Y:S04]  /*260f0*/  STS.U16 [R62+UR4+0x30380], R48 ;  /* 0x030380303e007988 */ /* 0x0003e80008000404 */
[----:B------:R1:W-:Y:S04]  /*26100*/  STS.U16 [R62+UR4+0x20780], R47 ;  /* 0x0207802f3e007988 */ /* 0x0003e80008000404 */
[----:B0-----:R-:W2:Y:S04]  /*26110*/  LDL.LU R49, [R1+0x1118] ;  /* 0x0011180001317983 */ /* 0x001ea80000300800 */
[----:B-1----:R-:W2:Y:S04]  /*26120*/  LDL.LU R48, [R1+0x1114] ;  /* 0x0011140001307983 */ /* 0x002ea80000300800 */
[----:B------:R-:W2:Y:S04]  /*26130*/  LDL.LU R47, [R1+0x1110] ;  /* 0x00111000012f7983 */ /* 0x000ea80000300800 */
[----:B------:R0:W-:Y:S04]  /*26140*/  STS.U16 [R62+UR4+0x30780], R46 ;  /* 0x0307802e3e007988 */ /* 0x0001e80008000404 */
[----:B------:R1:W-:Y:S04]  /*26150*/  STS.U16 [R62+UR4+0x20b80], R45 ;  /* 0x020b802d3e007988 */ /* 0x0003e80008000404 */
[----:B0-----:R-:W2:Y:S04]  /*26160*/  LDL.LU R46, [R1+0x110c] ;  /* 0x00110c00012e7983 */ /* 0x001ea80000300800 */
[----:B-1----:R-:W2:Y:S04]  /*26170*/  LDL.LU R45, [R1+0x1108] ;  /* 0x00110800012d7983 */ /* 0x002ea80000300800 */
[----:B------:R0:W-:Y:S04]  /*26180*/  STS.U16 [R62+UR4+0x30b80], R36 ;  /* 0x030b80243e007988 */ /* 0x0001e80008000404 */
[----:B------:R1:W-:Y:S04]  /*26190*/  STS.U16 [R62+UR4+0x20f80], R37 ;  /* 0x020f80253e007988 */ /* 0x0003e80008000404 */
[----:B------:R1:W-:Y:S04]  /*261a0*/  STS.U16 [R62+UR4+0x30f80], R38 ;  /* 0x030f80263e007988 */ /* 0x0003e80008000404 */
[----:B0-----:R0:W5:Y:S04]  /*261b0*/  LDL.LU R36, [R1+0x1104] ;  /* 0x0011040001247983 */ /* 0x0011680000300800 */
[----:B-1----:R0:W5:Y:S04]  /*261c0*/  LDL.LU R37, [R1+0x1100] ;  /* 0x0011000001257983 */ /* 0x0021680000300800 */
[----:B------:R0:W5:Y:S04]  /*261d0*/  LDL.LU R38, [R1+0x10fc] ;  /* 0x0010fc0001267983 */ /* 0x0001680000300800 */
[----:B------:R1:W-:Y:S04]  /*261e0*/  STS.U16 [R62+UR4+0x21380], R39 ;  /* 0x021380273e007988 */ /* 0x0003e80008000404 */
[----:B------:R0:W-:Y:S04]  /*261f0*/  STS.U16 [R62+UR4+0x31380], R40 ;  /* 0x031380283e007988 */ /* 0x0001e80008000404 */
[----:B------:R0:W-:Y:S04]  /*26200*/  STS.U16 [R62+UR4+0x21780], R41 ;  /* 0x021780293e007988 */ /* 0x0001e80008000404 */
[----:B-1----:R1:W5:Y:S04]  /*26210*/  LDL.LU R39, [R1+0x10f8] ;  /* 0x0010f80001277983 */ /* 0x0023680000300800 */
[----:B0-----:R1:W5:Y:S04]  /*26220*/  LDL.LU R40, [R1+0x10f4] ;  /* 0x0010f40001287983 */ /* 0x0013680000300800 */
[----:B------:R1:W5:Y:S04]  /*26230*/  LDL.LU R41, [R1+0x10f0] ;  /* 0x0010f00001297983 */ /* 0x0003680000300800 */
[----:B------:R0:W-:Y:S04]  /*26240*/  STS.U16 [R62+UR4+0x31780], R42 ;  /* 0x0317802a3e007988 */ /* 0x0001e80008000404 */
[----:B------:R1:W-:Y:S04]  /*26250*/  STS.U16 [R62+UR4+0x21b80], R43 ;  /* 0x021b802b3e007988 */ /* 0x0003e80008000404 */
[----:B------:R1:W-:Y:S04]  /*26260*/  STS.U16 [R62+UR4+0x31b80], R44 ;  /* 0x031b802c3e007988 */ /* 0x0003e80008000404 */
[----:B0-----:R0:W5:Y:S04]  /*26270*/  LDL.LU R42, [R1+0x10ec] ;  /* 0x0010ec00012a7983 */ /* 0x0011680000300800 */
[----:B-1----:R0:W5:Y:S04]  /*26280*/  LDL.LU R43, [R1+0x10e8] ;  /* 0x0010e800012b7983 */ /* 0x0021680000300800 */
[----:B------:R0:W5:Y:S04]  /*26290*/  LDL.LU R44, [R1+0x10e4] ;  /* 0x0010e400012c7983 */ /* 0x0001680000300800 */
[----:B--2---:R1:W-:Y:S04]  /*262a0*/  STS.U16 [R62+UR4+0x21f80], R45 ;  /* 0x021f802d3e007988 */ /* 0x0043e80008000404 */
[----:B------:R2:W-:Y:S04]  /*262b0*/  STS.U16 [R62+UR4+0x31f80], R46 ;  /* 0x031f802e3e007988 */ /* 0x0005e80008000404 */
[----:B------:R0:W-:Y:S04]  /*262c0*/  STS.U16 [R62+UR4+0x22380], R47 ;  /* 0x0223802f3e007988 */ /* 0x0001e80008000404 */
[----:B-1----:R1:W5:Y:S04]  /*262d0*/  LDL.LU R45, [R1+0x10e0] ;  /* 0x0010e000012d7983 */ /* 0x0023680000300800 */
[----:B--2---:R1:W5:Y:S04]  /*262e0*/  LDL.LU R46, [R1+0x10dc] ;  /* 0x0010dc00012e7983 */ /* 0x0043680000300800 */
[----:B0-----:R1:W5:Y:S04]  /*262f0*/  LDL.LU R47, [R1+0x10d8] ;  /* 0x0010d800012f7983 */ /* 0x0013680000300800 */
[----:B------:R0:W-:Y:S04]  /*26300*/  STS.U16 [R62+UR4+0x32380], R48 ;  /* 0x032380303e007988 */ /* 0x0001e80008000404 */
[----:B------:R2:W-:Y:S04]  /*26310*/  STS.U16 [R62+UR4+0x22780], R49 ;  /* 0x022780313e007988 */ /* 0x0005e80008000404 */
[----:B------:R1:W-:Y:S04]  /*26320*/  STS.U16 [R62+UR4+0x32780], R50 ;  /* 0x032780323e007988 */ /* 0x0003e80008000404 */
[----:B0-----:R0:W5:Y:S04]  /*26330*/  LDL.LU R48, [R1+0x10d4] ;  /* 0x0010d40001307983 */ /* 0x0011680000300800 */
[----:B--2---:R0:W5:Y:S04]  /*26340*/  LDL.LU R49, [R1+0x10d0] ;  /* 0x0010d00001317983 */ /* 0x0041680000300800 */
[----:B-1----:R0:W5:Y:S04]  /*26350*/  LDL.LU R50, [R1+0x10cc] ;  /* 0x0010cc0001327983 */ /* 0x0021680000300800 */
[----:B------:R1:W-:Y:S04]  /*26360*/  STS.U16 [R62+UR4+0x22b80], R51 ;  /* 0x022b80333e007988 */ /* 0x0003e80008000404 */
[----:B----4-:R2:W-:Y:S04]  /*26370*/  STS.U16 [R62+UR4+0x32b80], R52 ;  /* 0x032b80343e007988 */ /* 0x0105e80008000404 */
[----:B------:R4:W-:Y:S04]  /*26380*/  STS.U16 [R62+UR4+0x22f80], R53 ;  /* 0x022f80353e007988 */ /* 0x0009e80008000404 */
[----:B-1----:R0:W5:Y:S04]  /*26390*/  LDL.LU R51, [R1+0x10c8] ;  /* 0x0010c80001337983 */ /* 0x0021680000300800 */
[----:B--2---:R0:W5:Y:S04]  /*263a0*/  LDL.LU R52, [R1+0x10c4] ;  /* 0x0010c40001347983 */ /* 0x0041680000300800 */
[----:B----4-:R0:W5:Y:S04]  /*263b0*/  LDL.LU R53, [R1+0x10c0] ;  /* 0x0010c00001357983 */ /* 0x0101680000300800 */
[----:B---3--:R1:W-:Y:S04]  /*263c0*/  STS.U16 [R62+UR4+0x32f80], R54 ;  /* 0x032f80363e007988 */ /* 0x0083e80008000404 */
[----:B------:R2:W-:Y:S04]  /*263d0*/  STS.U16 [R62+UR4+0x23380], R55 ;  /* 0x023380373e007988 */ /* 0x0005e80008000404 */
[----:B------:R3:W-:Y:S04]  /*263e0*/  STS.U16 [R62+UR4+0x33380], R56 ;  /* 0x033380383e007988 */ /* 0x0007e80008000404 */
[----:B-1----:R0:W5:Y:S04]  /*263f0*/  LDL.LU R54, [R1+0x10bc] ;  /* 0x0010bc0001367983 */ /* 0x0021680000300800 */
[----:B--2---:R0:W5:Y:S04]  /*26400*/  LDL.LU R55, [R1+0x10b8] ;  /* 0x0010b80001377983 */ /* 0x0041680000300800 */
[----:B---3--:R0:W5:Y:S04]  /*26410*/  LDL.LU R56, [R1+0x10b4] ;  /* 0x0010b40001387983 */ /* 0x0081680000300800 */
[----:B------:R1:W-:Y:S04]  /*26420*/  STS.U16 [R62+UR4+0x23780], R57 ;  /* 0x023780393e007988 */ /* 0x0003e80008000404 */
        /* <DEDUP_REMOVED lines=11> */
[----:B------:R-:W2:Y:S04]  /*264e0*/  LDL.LU R2, [R1+0x1098] ;  /* 0x0010980001027983 */ /* 0x000ea80000300800 */
[----:B--2---:R1:W-:Y:S04]  /*264f0*/  STS.U16 [R2+UR4+0x48000], R63 ;  /* 0x0480003f02007988 */ /* 0x0043e80008000404 */
        /* <DEDUP_REMOVED lines=10> */
[----:B------:R1:W-:Y:S04]  /*265a0*/  STS.U16 [R2+UR4+0x4b000], R92 ;  /* 0x04b0005c02007988 */ /* 0x0003e80008000404 */
[----:B---3--:R0:W5:Y:S04]  /*265b0*/  LDL.LU R68, [R1+0x1080] ;  /* 0x0010800001447983 */ /* 0x0081680000300800 */
[----:B------:R2:W-:Y:S01]  /*265c0*/  STS.U16 [R2+UR4+0x49800], R69 ;  /* 0x0498004502007988 */ /* 0x0005e20008000404 */
[----:B-1----:R-:W-:-:S03]  /*265d0*/  LOP3.LUT R92, R2, 0x20, RZ, 0x3c, !PT ;  /* 0x00000020025c7812 */ /* 0x002fc600078e3cff */
[----:B------:R1:W-:Y:S04]  /*265e0*/  STS.U16 [R2+UR4+0x49c00], R70 ;  /* 0x049c004602007988 */ /* 0x0003e80008000404 */
[----:B------:R3:W-:Y:S04]  /*265f0*/  STS.U16 [R2+UR4+0x4a000], R71 ;  /* 0x04a0004702007988 */ /* 0x0007e80008000404 */
[----:B--2---:R0:W5:Y:S04]  /*26600*/  LDL.LU R69, [R1+0x107c] ;  /* 0x00107c0001457983 */ /* 0x0041680000300800 */
[----:B-1----:R0:W5:Y:S04]  /*26610*/  LDL.LU R70, [R1+0x1078] ;  /* 0x0010780001467983 */ /* 0x0021680000300800 */
[----:B---3--:R0:W5:Y:S04]  /*26620*/  LDL.LU R71, [R1+0x1074] ;  /* 0x0010740001477983 */ /* 0x0081680000300800 */
[----:B------:R1:W-:Y:S04]  /*26630*/  STS.U16 [R2+UR4+0x4a400], R72 ;  /* 0x04a4004802007988 */ /* 0x0003e80008000404 */
[----:B------:R2:W-:Y:S04]  /*26640*/  STS.U16 [R2+UR4+0x4a800], R73 ;  /* 0x04a8004902007988 */ /* 0x0005e80008000404 */
[----:B------:R3:W-:Y:S04]  /*26650*/  STS.U16 [R2+UR4+0x4ac00], R74 ;  /* 0x04ac004a02007988 */ /* 0x0007e80008000404 */
[----:B-1----:R0:W5:Y:S04]  /*26660*/  LDL.LU R72, [R1+0x1070] ;  /* 0x0010700001487983 */ /* 0x0021680000300800 */
[----:B------:R1:W-:Y:S04]  /*26670*/  STS.U16 [R2+UR4+0x4b400], R75 ;  /* 0x04b4004b02007988 */ /* 0x0003e80008000404 */
[----:B------:R4:W-:Y:S04]  /*26680*/  STS.U16 [R2+UR4+0x4b800], R76 ;  /* 0x04b8004c02007988 */ /* 0x0009e80008000404 */
[----:B------:R0:W-:Y:S04]  /*26690*/  STS.U16 [R2+UR4+0x4bc00], R77 ;  /* 0x04bc004d02007988 */ /* 0x0001e80008000404 */
[----:B--2---:R2:W5:Y:S04]  /*266a0*/  LDL.LU R73, [R1+0x106c] ;  /* 0x00106c0001497983 */ /* 0x0045680000300800 */
[----:B------:R0:W-:Y:S04]  /*266b0*/  STS.U16 [R92+UR4+0x48100], R78 ;  /* 0x0481004e5c007988 */ /* 0x0001e80008000404 */
[----:B---3--:R2:W5:Y:S04]  /*266c0*/  LDL.LU R74, [R1+0x1068] ;  /* 0x00106800014a7983 */ /* 0x0085680000300800 */
[----:B------:R3:W-:Y:S04]  /*266d0*/  STS.U16 [R92+UR4+0x48500], R79 ;  /* 0x0485004f5c007988 */ /* 0x0007e80008000404 */
[----:B-1----:R2:W5:Y:S04]  /*266e0*/  LDL.LU R75, [R1+0x1064] ;  /* 0x00106400014b7983 */ /* 0x0025680000300800 */
[----:B------:R1:W-:Y:S04]  /*266f0*/  STS.U16 [R92+UR4+0x48900], R80 ;  /* 0x048900505c007988 */ /* 0x0003e80008000404 */
[----:B----4-:R2:W5:Y:S04]  /*26700*/  LDL.LU R76, [R1+0x1060] ;  /* 0x00106000014c7983 */ /* 0x0105680000300800 */
[----:B------:R4:W-:Y:S04]  /*26710*/  STS.U16 [R92+UR4+0x48d00], R81 ;  /* 0x048d00515c007988 */ /* 0x0009e80008000404 */
[----:B0-----:R2:W5:Y:S04]  /*26720*/  LDL.LU R77, [R1+0x105c] ;  /* 0x00105c00014d7983 */ /* 0x0015680000300800 */
[----:B------:R0:W-:Y:S04]  /*26730*/  STS.U16 [R92+UR4+0x49100], R82 ;  /* 0x049100525c007988 */ /* 0x0001e80008000404 */
[----:B------:R2:W5:Y:S04]  /*26740*/  LDL.LU R78, [R1+0x1058] ;  /* 0x00105800014e7983 */ /* 0x0005680000300800 */
        /* <DEDUP_REMOVED lines=10> */
[----:B------:R-:W-:Y:S04]  /*267f0*/  STS.U16 [R92+UR4+0x4a900], R88 ;  /* 0x04a900585c007988 */ /* 0x000fe80008000404 */
[----:B---3--:R2:W5:Y:S04]  /*26800*/  LDL.LU R84, [R1+0x1040] ;  /* 0x0010400001547983 */ /* 0x0085680000300800 */
[----:B------:R-:W-:Y:S04]  /*26810*/  STS.U16 [R92+UR4+0x4ad00], R89 ;  /* 0x04ad00595c007988 */ /* 0x000fe80008000404 */
[----:B-1----:R2:W5:Y:S04]  /*26820*/  LDL.LU R85, [R1+0x103c] ;  /* 0x00103c0001557983 */ /* 0x0025680000300800 */
[----:B------:R1:W-:Y:S04]  /*26830*/  STS.U16 [R92+UR4+0x4b100], R108 ;  /* 0x04b1006c5c007988 */ /* 0x0003e80008000404 */
[----:B----4-:R2:W5:Y:S04]  /*26840*/  LDL.LU R86, [R1+0x1038] ;  /* 0x0010380001567983 */ /* 0x0105680000300800 */
[----:B0-----:R2:W5:Y:S01]  /*26850*/  LDL.LU R87, [R1+0x1034] ;  /* 0x0010340001577983 */ /* 0x0015620000300800 */
[----:B-1----:R-:W-:-:S03]  /*26860*/  LOP3.LUT R108, R2, 0x40, RZ, 0x3c, !PT ;  /* 0x00000040026c7812 */ /* 0x002fc600078e3cff */
[----:B------:R2:W5:Y:S04]  /*26870*/  LDL.LU R88, [R1+0x1030] ;  /* 0x0010300001587983 */ /* 0x0005680000300800 */
[----:B------:R0:W-:Y:S04]  /*26880*/  STS.U16 [R92+UR4+0x4b500], R90 ;  /* 0x04b5005a5c007988 */ /* 0x0001e80008000404 */
[----:B------:R2:W5:Y:S04]  /*26890*/  LDL.LU R89, [R1+0x102c] ;  /* 0x00102c0001597983 */ /* 0x0005680000300800 */
[----:B------:R1:W-:Y:S04]  /*268a0*/  STS.U16 [R92+UR4+0x4b900], R91 ;  /* 0x04b9005b5c007988 */ /* 0x0003e80008000404 */
[----:B0-----:R2:W5:Y:S04]  /*268b0*/  LDL.LU R90, [R1+0x1028] ;  /* 0x00102800015a7983 */ /* 0x0015680000300800 */
[----:B------:R0:W-:Y:S04]  /*268c0*/  STS.U16 [R92+UR4+0x4bd00], R93 ;  /* 0x04bd005d5c007988 */ /* 0x0001e80008000404 */
[----:B-1----:R2:W5:Y:S04]  /*268d0*/  LDL.LU R91, [R1+0x1024] ;  /* 0x00102400015b7983 */ /* 0x0025680000300800 */
[----:B------:R1:W-:Y:S04]  /*268e0*/  STS.U16 [R108+UR4+0x48200], R94 ;  /* 0x0482005e6c007988 */ /* 0x0003e80008000404 */
[----:B0-----:R2:W5:Y:S04]  /*268f0*/  LDL.LU R92, [R1+0x1020] ;  /* 0x00102000015c7983 */ /* 0x0015680000300800 */
[----:B------:R0:W-:Y:S04]  /*26900*/  STS.U16 [R108+UR4+0x48600], R95 ;  /* 0x0486005f6c007988 */ /* 0x0001e80008000404 */
[----:B------:R2:W5:Y:S04]  /*26910*/  LDL.LU R93, [R1+0x101c] ;  /* 0x00101c00015d7983 */ /* 0x0005680000300800 */
[----:B------:R3:W-:Y:S04]  /*26920*/  STS.U16 [R108+UR4+0x48a00], R96 ;  /* 0x048a00606c007988 */ /* 0x0007e80008000404 */
[----:B-1----:R2:W5:Y:S04]  /*26930*/  LDL.LU R94, [R1+0x1018] ;  /* 0x00101800015e7983 */ /* 0x0025680000300800 */
[----:B------:R1:W-:Y:S04]  /*26940*/  STS.U16 [R108+UR4+0x48e00], R97 ;  /* 0x048e00616c007988 */ /* 0x0003e80008000404 */
[----:B0-----:R2:W5:Y:S04]  /*26950*/  LDL.LU R95, [R1+0x1014] ;  /* 0x00101400015f7983 */ /* 0x0015680000300800 */
[----:B------:R0:W-:Y:S04]  /*26960*/  STS.U16 [R108+UR4+0x49200], R98 ;  /* 0x049200626c007988 */ /* 0x0001e80008000404 */
[----:B---3--:R2:W5:Y:S04]  /*26970*/  LDL.LU R96, [R1+0x1010] ;  /* 0x0010100001607983 */ /* 0x0085680000300800 */
        /* <DEDUP_REMOVED lines=16> */
[----:B---3--:R2:W5:Y:S01]  /*26a80*/  LDL.LU R105, [R1+0xfec] ;  /* 0x000fec0001697983 */ /* 0x0085620000300800 */
[----:B-1----:R-:W-:-:S03]  /*26a90*/  LOP3.LUT R124, R2, 0x60, RZ, 0x3c, !PT ;  /* 0x00000060027c7812 */ /* 0x002fc600078e3cff */
[----:B------:R0:W-:Y:S04]  /*26aa0*/  STS.U16 [R108+UR4+0x4b600], R106 ;  /* 0x04b6006a6c007988 */ /* 0x0001e80008000404 */
[----:B------:R1:W-:Y:S04]  /*26ab0*/  STS.U16 [R108+UR4+0x4ba00], R107 ;  /* 0x04ba006b6c007988 */ /* 0x0003e80008000404 */
[----:B------:R3:W-:Y:S04]  /*26ac0*/  STS.U16 [R108+UR4+0x4be00], R109 ;  /* 0x04be006d6c007988 */ /* 0x0007e80008000404 */
[----:B0-----:R2:W5:Y:S04]  /*26ad0*/  LDL.LU R106, [R1+0xfe8] ;  /* 0x000fe800016a7983 */ /* 0x0015680000300800 */
[----:B-1----:R2:W5:Y:S04]  /*26ae0*/  LDL.LU R107, [R1+0xfe4] ;  /* 0x000fe400016b7983 */ /* 0x0025680000300800 */
[----:B---3--:R2:W5:Y:S04]  /*26af0*/  LDL.LU R108, [R1+0xfe0] ;  /* 0x000fe000016c7983 */ /* 0x0085680000300800 */
[----:B------:R2:W5:Y:S04]  /*26b00*/  LDL.LU R109, [R1+0xfdc] ;  /* 0x000fdc00016d7983 */ /* 0x0005680000300800 */
[----:B------:R0:W-:Y:S04]  /*26b10*/  STS.U16 [R124+UR4+0x48300], R110 ;  /* 0x0483006e7c007988 */ /* 0x0001e80008000404 */
[----:B------:R1:W-:Y:S04]  /*26b20*/  STS.U16 [R124+UR4+0x48700], R3 ;  /* 0x048700037c007988 */ /* 0x0003e80008000404 */
[----:B0-----:R2:W5:Y:S04]  /*26b30*/  LDL.LU R110, [R1+0xfd8] ;  /* 0x000fd800016e7983 */ /* 0x0015680000300800 */
[----:B-1----:R-:W3:Y:S04]  /*26b40*/  LDL R3, [R1+0xbdc] ;  /* 0x000bdc0001037983 */ /* 0x002ee80000100800 */
[----:B------:R0:W-:Y:S04]  /*26b50*/  STS.U16 [R124+UR4+0x48b00], R111 ;  /* 0x048b006f7c007988 */ /* 0x0001e80008000404 */
[----:B------:R1:W-:Y:S04]  /*26b60*/  STS.U16 [R124+UR4+0x48f00], R112 ;  /* 0x048f00707c007988 */ /* 0x0003e80008000404 */
[----:B------:R4:W-:Y:S04]  /*26b70*/  STS.U16 [R124+UR4+0x49300], R113 ;  /* 0x049300717c007988 */ /* 0x0009e80008000404 */
[----:B0-----:R2:W5:Y:S04]  /*26b80*/  LDL.LU R111, [R1+0xfd4] ;  /* 0x000fd400016f7983 */ /* 0x0015680000300800 */
[----:B-1----:R2:W5:Y:S04]  /*26b90*/  LDL.LU R112, [R1+0xfd0] ;  /* 0x000fd00001707983 */ /* 0x0025680000300800 */
[----:B----4-:R2:W5:Y:S04]  /*26ba0*/  LDL.LU R113, [R1+0xfcc] ;  /* 0x000fcc0001717983 */ /* 0x0105680000300800 */
        /* <DEDUP_REMOVED lines=19> */
[----:B------:R1:W-:Y:S01]  /*26ce0*/  STS.U16 [R124+UR4+0x4bf00], R122 ;  /* 0x04bf007a7c007988 */ /* 0x0003e20008000404 */
[----:B------:R4:W-:Y:S06]  /*26cf0*/  MEMBAR.ALL.CTA ;  /* 0x0000000000007992 */ /* 0x0009ec0000008000 */
[----:B----4-:R-:W4:Y:S04]  /*26d00*/  FENCE.VIEW.ASYNC.S ;  /* 0x00000000000073c6 */ /* 0x010f280000000000 */
[----:B0-----:R2:W5:Y:S04]  /*26d10*/  LDL.LU R125, [R1+0xfa4] ;  /* 0x000fa400017d7983 */ /* 0x0015680000300800 */
[----:B-1----:R2:W5:Y:S04]  /*26d20*/  LDL.LU R124, [R1+0xfa0] ;  /* 0x000fa000017c7983 */ /* 0x0025680000300800 */
[----:B------:R2:W5:Y:S01]  /*26d30*/  LDL.LU R122, [R1+0xf9c] ;  /* 0x000f9c00017a7983 */ /* 0x0005620000300800 */
[----:B---3--:R-:W-:-:S05]  /*26d40*/  LEA R3, R3, UR4, 0x3 ;  /* 0x0000000403037c11 */ /* 0x008fca000f8e18ff */
[----:B------:R-:W-:-:S05]  /*26d50*/  VIADD R3, R3, 0x50000 ;  /* 0x0005000003037836 */ /* 0x000fca0000000000 */
[----:B------:R-:W-:Y:S02]  /*26d60*/  R2UR UR7, R3 ;  /* 0x00000000030772ca */ /* 0x000fe400000e0000 */
[----:B------:R2:W5:Y:S01]  /*26d70*/  LDL.LU R3, [R1+0xf98] ;  /* 0x000f980001037983 */ /* 0x0005620000300800 */
[----:B----4-:R-:W-:Y:S06]  /*26d80*/  BAR.SYNC.DEFER_BLOCKING 0x0 ;  /* 0x0000000000007b1d */ /* 0x010fec0000010000 */
[----:B------:R-:W-:Y:S06]  /*26d90*/  @P1 BRA `(.L_x_9) ;  /* 0x0000000400e01947 */ /* 0x000fec0003800000 */
[----:B------:R0:W-:Y:S04]  /*26da0*/  STL.64 [R1+0xfa8], R4 ;  /* 0x000fa80401007387 */ /* 0x0001e80000100a00 */
[----:B0-----:R-:W3:Y:S01]  /*26db0*/  LDL R4, [R1+0xf70] ;  /* 0x000f700001047983 */ /* 0x001ee20000100800 */
[----:B------:R-:W-:Y:S01]  /*26dc0*/  ELECT P0, URZ, PT ;  /* 0x0000000000ff782f */ /* 0x000fe20003800000 */
[----:B------:R-:W-:Y:S01]  /*26dd0*/  UMOV UR74, 0x0 ;  /* 0x00000000004a7882 */ /* 0x000fe20000000000 */
[----:B------:R-:W-:Y:S01]  /*26de0*/  UMOV UR75, 0x8208490 ;  /* 0x08208490004b7882 */ /* 0x000fe20000000000 */
[----:B------:R-:W-:Y:S01]  /*26df0*/  UMOV UR76, 0x0 ;  /* 0x00000000004c7882 */ /* 0x000fe20000000000 */
[----:B------:R-:W-:Y:S01]  /*26e00*/  UMOV UR77, 0x8208490 ;  /* 0x08208490004d7882 */ /* 0x000fe20000000000 */
[----:B-----5:R0:W-:Y:S04]  /*26e10*/  STL.64 [R1+0xfa0], R2 ;  /* 0x000fa00201007387 */ /* 0x0201e80000100a00 */
[----:B------:R1:W-:Y:S04]  /*26e20*/  STL [R1+0xf98], R0 ;  /* 0x000f980001007387 */ /* 0x0003e80000100800 */
[----:B------:R-:W-:-:S05]  /*26e30*/  @P0 IMAD.MOV.U32 R5, RZ, RZ, 0x40004040 ;  /* 0x40004040ff050424 */ /* 0x000fca00078e00ff */
[----:B------:R-:W-:Y:S01]  /*26e40*/  @P0 R2UR UR73, R5 ;  /* 0x00000000054902ca */ /* 0x000fe200000e0000 */
[----:B0-----:R-:W-:Y:S02]  /*26e50*/  IMAD.U32 R2, RZ, RZ, UR7 ;  /* 0x00000007ff027e24 */ /* 0x001fe4000f8e00ff */
[----:B------:R-:W-:-:S05]  /*26e60*/  IMAD.MOV.U32 R3, RZ, RZ, RZ ;  /* 0x000000ffff037224 */ /* 0x000fca00078e00ff */
[----:B-1----:R-:W-:Y:S02]  /*26e70*/  @P0 MOV R0, R2 ;  /* 0x0000000200000202 */ /* 0x002fe40000000f00 */
[----:B---3--:R-:W-:-:S13]  /*26e80*/  R2UR UR72, R4 ;  /* 0x00000000044872ca */ /* 0x008fda00000e0000 */
[----:B------:R-:W-:-:S05]  /*26e90*/  IMAD.U32 R4, RZ, RZ, UR72 ;  /* 0x00000048ff047e24 */ /* 0x000fca000f8e00ff */
[----:B------:R-:W-:Y:S02]  /*26ea0*/  @P0 R2UR UR72, R4 ;  /* 0x00000000044802ca */ /* 0x000fe400000e0000 */
[----:B------:R0:W5:Y:S04]  /*26eb0*/  LDL.LU.64 R4, [R1+0xfa8] ;  /* 0x000fa80001047983 */ /* 0x0001680000300a00 */
[----:B------:R0:W5:Y:S07]  /*26ec0*/  LDL.LU.64 R2, [R1+0xfa0] ;  /* 0x000fa00001027983 */ /* 0x00016e0000300a00 */
[----:B------:R1:W-:Y:S01]  /*26ed0*/  UTCHMMA gdesc[UR72], gdesc[UR14], tmem[UR5], tmem[UR74], idesc[UR75], UPT ;  /* 0x00ff4a0e480075ea */ /* 0x0003e2000b800005 */
[----:B------:R3:W-:Y:S01]  /*26ee0*/  UTCHMMA gdesc[UR10], gdesc[UR12], tmem[UR5], tmem[UR76], idesc[UR77], UPT ;  /* 0x00ff4c0c0a0075ea */ /* 0x0007e2000b800005 */
[----:B-1----:R-:W-:-:S02]  /*26ef0*/  UIADD3.64 UR74, UPT, UPT, UR10, 0x80, URZ ;  /* 0x000000800a4a7897 */ /* 0x002fc4000fffe0ff */
[----:B---3--:R-:W-:Y:S01]  /*26f00*/  UIADD3.64 UR76, UPT, UPT, UR10, 0x100, URZ ;  /* 0x000001000a4c7897 */ /* 0x008fe2000fffe0ff */
[----:B------:R-:W-:Y:S01]  /*26f10*/  UMOV UR72, 0x0 ;  /* 0x0000000000487882 */ /* 0x000fe20000000000 */
[----:B------:R-:W-:-:S05]  /*26f20*/  UMOV UR73, 0x8208490 ;  /* 0x0820849000497882 */ /* 0x000fca0000000000 */
[----:B------:R1:W-:Y:S02]  /*26f30*/  UTCHMMA gdesc[UR74], gdesc[UR16], tmem[UR5], tmem[UR72], idesc[UR73], UPT ;  /* 0x00ff48104a0075ea */ /* 0x0003e4000b800005 */
[----:B-1----:R-:W-:Y:S01]  /*26f40*/  UMOV UR74, 0x0 ;  /* 0x00000000004a7882 */ /* 0x002fe20000000000 */
[----:B------:R-:W-:Y:S01]  /*26f50*/  UMOV UR75, 0x8208490 ;  /* 0x08208490004b7882 */ /* 0x000fe20000000000 */
[----:B------:R-:W-:Y:S01]  /*26f60*/  UIADD3.64 UR72, UPT, UPT, UR10, 0x180, URZ ;  /* 0x000001800a487897 */ /* 0x000fe2000fffe0ff */
[----:B------:R1:W-:Y:S02]  /*26f70*/  UTCHMMA gdesc[UR76], gdesc[UR18], tmem[UR5], tmem[UR74], idesc[UR75], UPT ;  /* 0x00ff4a124c0075ea */ /* 0x0003e4000b800005 */
[----:B-1----:R-:W-:Y:S01]  /*26f80*/  UIADD3.64 UR74, UPT, UPT, UR10, 0x200, URZ ;  /* 0x000002000a4a7897 */ /* 0x002fe2000fffe0ff */
[----:B------:R-:W-:Y:S01]  /*26f90*/  UMOV UR76, 0x0 ;  /* 0x00000000004c7882 */ /* 0x000fe20000000000 */
[----:B------:R-:W-:-:S04]  /*26fa0*/  UMOV UR77, 0x8208490 ;  /* 0x08208490004d7882 */ /* 0x000fc80000000000 */
        /* <DEDUP_REMOVED lines=11> */
[----:B------:R-:W-:Y:S02]  /*27060*/  UIADD3 UR74, UPT, UPT, UR5, 0x80, URZ ;  /* 0x00000080054a7890 */ /* 0x000fe4000fffe0ff */
[----:B------:R1:W-:Y:S02]  /*27070*/  UTCHMMA gdesc[UR72], gdesc[UR26], tmem[UR5], tmem[UR76], idesc[UR77], UPT ;  /* 0x00ff4c1a480075ea */ /* 0x0003e4000b800005 */
[----:B-1----:R-:W-:Y:S01]  /*27080*/  UIADD3.64 UR76, UPT, UPT, UR10, 0x780, URZ ;  /* 0x000007800a4c7897 */ /* 0x002fe2000fffe0ff */
[----:B------:R-:W-:Y:S01]  /*27090*/  UMOV UR72, 0x0 ;  /* 0x0000000000487882 */ /* 0x000fe20000000000 */
[----:B------:R-:W-:-:S07]  /*270a0*/  UMOV UR73, 0x8208490 ;  /* 0x0820849000497882 */ /* 0x000fce0000000000 */
[----:B------:R1:W-:Y:S02]  /*270b0*/  UTCHMMA gdesc[UR76], gdesc[UR14], tmem[UR74], tmem[UR72], idesc[UR73], UPT ;  /* 0x00ff480e4c0075ea */ /* 0x0003e4000b80004a */
[----:B-1----:R-:W-:Y:S02]  /*270c0*/  UIADD3.64 UR72, UPT, UPT, UR10, 0x800, URZ ;  /* 0x000008000a487897 */ /* 0x002fe4000fffe0ff */
[----:B------:R-:W-:Y:S01]  /*270d0*/  UIADD3 UR76, UPT, UPT, UR5, 0x80, URZ ;  /* 0x00000080054c7890 */ /* 0x000fe2000fffe0ff */
[----:B------:R-:W-:Y:S01]  /*270e0*/  UMOV UR74, 0x0 ;  /* 0x00000000004a7882 */ /* 0x000fe20000000000 */
[----:B------:R-:W-:-:S07]  /*270f0*/  UIADD3 UR77, UPT, UPT, UR5, 0x80, URZ ;  /* 0x00000080054d7890 */ /* 0x000fce000fffe0ff */
[----:B------:R1:W-:Y:S02]  /*27100*/  UTCHMMA gdesc[UR72], gdesc[UR12], tmem[UR76], tmem[UR74], idesc[UR75], UPT ;  /* 0x00ff4a0c480075ea */ /* 0x0003e4000b80004c */
[----:B-1----:R-:W-:Y:S01]  /*27110*/  UIADD3 UR75, UPT, UPT, UR5, 0x80, URZ ;  /* 0x00000080054b7890 */ /* 0x002fe2000fffe0ff */
[----:B------:R-:W-:Y:S01]  /*27120*/  UMOV UR72, 0x0 ;  /* 0x0000000000487882 */ /* 0x000fe20000000000 */
[----:B------:R-:W-:Y:S01]  /*27130*/  UMOV UR73, 0x8208490 ;  /* 0x0820849000497882 */ /* 0x000fe20000000000 */
[----:B------:R-:W-:Y:S01]  /*27140*/  UMOV UR76, 0x0 ;  /* 0x00000000004c7882 */ /* 0x000fe20000000000 */
[----:B------:R1:W-:Y:S01]  /*27150*/  UTCHMMA gdesc[UR28], gdesc[UR16], tmem[UR77], tmem[UR72], idesc[UR73], UPT ;  /* 0x00ff48101c0075ea */ /* 0x0003e2000b80004d */
[----:B------:R-:W-:Y:S01]  /*27160*/  UIADD3 UR74, UPT, UPT, UR5, 0x80, URZ ;  /* 0x00000080054a7890 */ /* 0x000fe2000fffe0ff */
[----:B-1----:R-:W-:-:S03]  /*27170*/  UMOV UR77, 0x8208490 ;  /* 0x08208490004d7882 */ /* 0x002fc60000000000 */
[----:B------:R1:W-:Y:S05]  /*27180*/  UTCHMMA gdesc[UR30], gdesc[UR18], tmem[UR75], tmem[UR76], idesc[UR77], UPT ;  /* 0x00ff4c121e0075ea */ /* 0x0003ea000b80004b */
[----:B------:R3:W-:Y:S01]  /*27190*/  UTCHMMA gdesc[UR32], gdesc[UR20], tmem[UR74], tmem[UR72], idesc[UR73], UPT ;  /* 0x00ff4814200075ea */ /* 0x0007e2000b80004a */
[----:B-1----:R-:W-:Y:S01]  /*271a0*/  UIADD3 UR76, UPT, UPT, UR5, 0x80, URZ ;  /* 0x00000080054c7890 */ /* 0x002fe2000fffe0ff */
[----:B---3--:R-:W-:Y:S01]  /*271b0*/  UMOV UR74, 0x0 ;  /* 0x00000000004a7882 */ /* 0x008fe20000000000 */
[----:B------:R-:W-:-:S07]  /*271c0*/  UMOV UR75, 0x8208490 ;  /* 0x08208490004b7882 */ /* 0x000fce0000000000 */
[----:B------:R1:W-:Y:S02]  /*271d0*/  UTCHMMA gdesc[UR34], gdesc[UR22], tmem[UR76], tmem[UR74], idesc[UR75], UPT ;  /* 0x00ff4a16220075ea */ /* 0x0003e4000b80004c */
[----:B-1----:R-:W-:Y:S02]  /*271e0*/  UIADD3 UR74, UPT, UPT, UR5, 0x80, URZ ;  /* 0x00000080054a7890 */ /* 0x002fe4000fffe0ff */
[----:B------:R-:W-:Y:S01]  /*271f0*/  UIADD3 UR75, UPT, UPT, UR5, 0x80, URZ ;  /* 0x00000080054b7890 */ /* 0x000fe2000fffe0ff */
[----:B------:R-:W-:-:S06]  /*27200*/  UMOV UR76, 0x0 ;  /* 0x00000000004c7882 */ /* 0x000fcc0000000000 */
[----:B------:R1:W-:Y:S02]  /*27210*/  UTCHMMA gdesc[UR36], gdesc[UR24], tmem[UR74], tmem[UR72], idesc[UR73], UPT ;  /* 0x00ff4818240075ea */ /* 0x0003e4000b80004a */
[----:B------:R3:W-:Y:S01]  /*27220*/  UTCHMMA gdesc[UR38], gdesc[UR26], tmem[UR75], tmem[UR76], idesc[UR77], UPT ;  /* 0x00ff4c1a260075ea */ /* 0x0007e2000b80004b */
[----:B-1----:R-:W-:Y:S01]  /*27230*/  UMOV UR74, 0x0 ;  /* 0x00000000004a7882 */ /* 0x002fe20000000000 */
[----:B---3--:R-:W-:Y:S02]  /*27240*/  UIADD3 UR77, UPT, UPT, UR5, 0x100, URZ ;  /* 0x00000100054d7890 */ /* 0x008fe4000fffe0ff */
[----:B------:R-:W-:Y:S01]  /*27250*/  UIADD3 UR76, UPT, UPT, UR5, 0x100, URZ ;  /* 0x00000100054c7890 */ /* 0x000fe2000fffe0ff */
[----:B------:R-:W-:-:S06]  /*27260*/  UMOV UR75, 0x8208490 ;  /* 0x08208490004b7882 */ /* 0x000fcc0000000000 */
[----:B------:R1:W-:Y:S02]  /*27270*/  UTCHMMA gdesc[UR40], gdesc[UR14], tmem[UR77], tmem[UR72], idesc[UR73], UPT ;  /* 0x00ff480e280075ea */ /* 0x0003e4000b80004d */
[----:B------:R3:W-:Y:S01]  /*27280*/  UTCHMMA gdesc[UR42], gdesc[UR12], tmem[UR76], tmem[UR74], idesc[UR75], UPT ;  /* 0x00ff4a0c2a0075ea */ /* 0x0007e2000b80004c */
[----:B-1----:R-:W-:Y:S01]  /*27290*/  UMOV UR77, 0x8208490 ;  /* 0x08208490004d7882 */ /* 0x002fe20000000000 */
[----:B---3--:R-:W-:Y:S01]  /*272a0*/  UIADD3 UR74, UPT, UPT, UR5, 0x100, URZ ;  /* 0x00000100054a7890 */ /* 0x008fe2000fffe0ff */
[----:B------:R-:W-:Y:S01]  /*272b0*/  UMOV UR76, 0x0 ;  /* 0x00000000004c7882 */ /* 0x000fe20000000000 */
[----:B------:R-:W-:-:S07]  /*272c0*/  UIADD3 UR75, UPT, UPT, UR5, 0x100, URZ ;  /* 0x00000100054b7890 */ /* 0x000fce000fffe0ff */
[----:B------:R-:W-:Y:S01]  /*272d0*/  UTCHMMA gdesc[UR44], gdesc[UR16], tmem[UR74], tmem[UR72], idesc[UR73], UPT ;  /* 0x00ff48102c0075ea */ /* 0x000fe2000b80004a */
[----:B------:R1:W-:Y:S01]  /*272e0*/  UTCHMMA gdesc[UR46], gdesc[UR18], tmem[UR74], tmem[UR76], idesc[UR77], UPT ;  /* 0x00ff4c122e0075ea */ /* 0x0003e2000b80004a */
[----:B------:R3:W-:Y:S01]  /*272f0*/  UTCHMMA gdesc[UR48], gdesc[UR20], tmem[UR75], tmem[UR72], idesc[UR73], UPT ;  /* 0x00ff4814300075ea */ /* 0x0007e2000b80004b */
[----:B-1----:R-:W-:Y:S01]  /*27300*/  UIADD3 UR77, UPT, UPT, UR5, 0x100, URZ ;  /* 0x00000100054d7890 */ /* 0x002fe2000fffe0ff */
[----:B------:R-:W-:Y:S01]  /*27310*/  UMOV UR74, 0x0 ;  /* 0x00000000004a7882 */ /* 0x000fe20000000000 */
[----:B---3--:R-:W-:Y:S01]  /*27320*/  UMOV UR75, 0x8208490 ;  /* 0x08208490004b7882 */ /* 0x008fe20000000000 */
[----:B------:R-:W-:-:S06]  /*27330*/  UIADD3 UR76, UPT, UPT, UR5, 0x100, URZ ;  /* 0x00000100054c7890 */ /* 0x000fcc000fffe0ff */
[----:B------:R1:W-:Y:S03]  /*27340*/  UTCHMMA gdesc[UR50], gdesc[UR22], tmem[UR77], tmem[UR74], idesc[UR75], UPT ;  /* 0x00ff4a16320075ea */ /* 0x0003e6000b80004d */
[----:B------:R3:W-:Y:S01]  /*27350*/  UTCHMMA gdesc[UR52], gdesc[UR24], tmem[UR76], tmem[UR72], idesc[UR73], UPT ;  /* 0x00ff4818340075ea */ /* 0x0007e2000b80004c */
[----:B-1----:R-:W-:Y:S01]  /*27360*/  UIADD3 UR74, UPT, UPT, UR5, 0x100, URZ ;  /* 0x00000100054a7890 */ /* 0x002fe2000fffe0ff */
[----:B------:R-:W-:Y:S01]  /*27370*/  UMOV UR77, 0x8208490 ;  /* 0x08208490004d7882 */ /* 0x000fe20000000000 */
[----:B---3--:R-:W-:-:S07]  /*27380*/  UMOV UR76, 0x0 ;  /* 0x00000000004c7882 */ /* 0x008fce0000000000 */
[----:B------:R1:W-:Y:S02]  /*27390*/  UTCHMMA gdesc[UR54], gdesc[UR26], tmem[UR74], tmem[UR76], idesc[UR77], UPT ;  /* 0x00ff4c1a360075ea */ /* 0x0003e4000b80004a */
[----:B-1----:R-:W-:Y:S02]  /*273a0*/  UIADD3 UR74, UPT, UPT, UR5, 0x180, URZ ;  /* 0x00000180054a7890 */ /* 0x002fe4000fffe0ff */
[----:B------:R-:W-:-:S07]  /*273b0*/  UIADD3 UR76, UPT, UPT, UR5, 0x180, URZ ;  /* 0x00000180054c7890 */ /* 0x000fce000fffe0ff */
[----:B------:R1:W-:Y:S02]  /*273c0*/  UTCHMMA gdesc[UR56], gdesc[UR14], tmem[UR74], tmem[UR72], idesc[UR73], UPT ;  /* 0x00ff480e380075ea */ /* 0x0003e4000b80004a */
[----:B-1----:R-:W-:Y:S02]  /*273d0*/  UMOV UR74, 0x0 ;  /* 0x00000000004a7882 */ /* 0x002fe40000000000 */
[----:B------:R1:W-:Y:S02]  /*273e0*/  UTCHMMA gdesc[UR58], gdesc[UR12], tmem[UR76], tmem[UR74], idesc[UR75], UPT ;  /* 0x00ff4a0c3a0075ea */ /* 0x0003e4000b80004c */
[----:B-1----:R-:W-:Y:S01]  /*273f0*/  UIADD3 UR75, UPT, UPT, UR5, 0x180, URZ ;  /* 0x00000180054b7890 */ /* 0x002fe2000fffe0ff */
[----:B------:R-:W-:-:S08]  /*27400*/  UMOV UR76, 0x0 ;  /* 0x00000000004c7882 */ /* 0x000fd00000000000 */
[----:B------:R-:W-:Y:S01]  /*27410*/  UTCHMMA gdesc[UR60], gdesc[UR16], tmem[UR75], tmem[UR72], idesc[UR73], UPT ;  /* 0x00ff48103c0075ea */ /* 0x000fe2000b80004b */
[----:B------:R1:W-:Y:S02]  /*27420*/  UTCHMMA gdesc[UR62], gdesc[UR18], tmem[UR75], tmem[UR76], idesc[UR77], UPT ;  /* 0x00ff4c123e0075ea */ /* 0x0003e4000b80004b */
[----:B-1----:R-:W-:Y:S01]  /*27430*/  UIADD3 UR77, UPT, UPT, UR5, 0x180, URZ ;  /* 0x00000180054d7890 */ /* 0x002fe2000fffe0ff */
[----:B------:R-:W-:-:S08]  /*27440*/  UMOV UR75, 0x8208490 ;  /* 0x08208490004b7882 */ /* 0x000fd00000000000 */
[----:B------:R1:W-:Y:S02]  /*27450*/  UTCHMMA gdesc[UR64], gdesc[UR20], tmem[UR77], tmem[UR72], idesc[UR73], UPT ;  /* 0x00ff4814400075ea */ /* 0x0003e4000b80004d */
[----:B-1----:R-:W-:Y:S01]  /*27460*/  UIADD3 UR72, UPT, UPT, UR5, 0x180, URZ ;  /* 0x0000018005487890 */ /* 0x002fe2000fffe0ff */
[----:B------:R-:W-:-:S08]  /*27470*/  UMOV UR77, 0x8208490 ;  /* 0x08208490004d7882 */ /* 0x000fd00000000000 */
[----:B------:R1:W-:Y:S02]  /*27480*/  UTCHMMA gdesc[UR66], gdesc[UR22], tmem[UR72], tmem[UR74], idesc[UR75], UPT ;  /* 0x00ff4a16420075ea */ /* 0x0003e4000b800048 */
[----:B-1----:R-:W-:Y:S01]  /*27490*/  @P0 R2UR UR75, R0 ;  /* 0x00000000004b02ca */ /* 0x002fe200000e0000 */
[----:B------:R-:W-:Y:S01]  /*274a0*/  UIADD3 UR74, UPT, UPT, UR5, 0x180, URZ ;  /* 0x00000180054a7890 */ /* 0x000fe2000fffe0ff */
[----:B------:R0:W5:Y:S01]  /*274b0*/  LDL.LU R0, [R1+0xf98] ;  /* 0x000f980001007983 */ /* 0x0001620000300800 */
[----:B------:R-:W-:-:S07]  /*274c0*/  UMOV UR72, 0x0 ;  /* 0x0000000000487882 */ /* 0x000fce0000000000 */
[----:B------:R1:W-:Y:S02]  /*274d0*/  UTCHMMA gdesc[UR68], gdesc[UR24], tmem[UR74], tmem[UR72], idesc[UR73], UPT ;  /* 0x00ff4818440075ea */ /* 0x0003e4000b80004a */
[----:B-1----:R-:W-:-:S09]  /*274e0*/  UIADD3 UR73, UPT, UPT, UR5, 0x180, URZ ;  /* 0x0000018005497890 */ /* 0x002fd2000fffe0ff */
[----:B------:R0:W-:Y:S01]  /*274f0*/  UTCHMMA gdesc[UR70], gdesc[UR26], tmem[UR73], tmem[UR76], idesc[UR77], UPT ;  /* 0x00ff4c1a460075ea */ /* 0x0001e2000b800049 */
[----:B------:R0:W-:Y:S01]  /*27500*/  UTCBAR [UR75], URZ ;  /* 0x000000ff4b0073e9 */ /* 0x0001e200080000ff */
[----:B------:R-:W-:Y:S01]  /*27510*/  NOP ;  /* 0x0000000000007918 */ /* 0x000fe20000000000 */
.L_x_9:
[----:B-----5:R1:W-:Y:S04]  /*27520*/  STL [R1+0xfa8], R5 ;  /* 0x000fa80501007387 */ /* 0x0203e80000100800 */
[----:B-1----:R-:W3:Y:S04]  /*27530*/  LDL R5, [R1+0xf8c] ;  /* 0x000f8c0001057983 */ /* 0x002ee80000100800 */
[----:B------:R1:W-:Y:S04]  /*27540*/  STL [R1+0xfa4], R4 ;  /* 0x000fa40401007387 */ /* 0x0003e80000100800 */
[----:B-1----:R-:W3:Y:S04]  /*27550*/  LDL R4, [R1+0x638] ;  /* 0x0006380001047983 */ /* 0x002ee80000100800 */
[----:B------:R1:W-:Y:S04]  /*27560*/  STL [R1+0xfa0], R3 ;  /* 0x000fa00301007387 */ /* 0x0003e80000100800 */
[----:B-1----:R-:W4:Y:S04]  /*27570*/  LDL.LU R3, [R1+0xbe4] ;  /* 0x000be40001037983 */ /* 0x002f280000300800 */
[----:B------:R1:W-:Y:S04]  /*27580*/  STL [R1+0xf9c], R2 ;  /* 0x000f9c0201007387 */ /* 0x0003e80000100800 */
[----:B-12---:R-:W2:Y:S04]  /*27590*/  LDL.LU R2, [R1+0xbdc] ;  /* 0x000bdc0001027983 */ /* 0x006ea80000300800 */
[----:B------:R1:W-:Y:S01]  /*275a0*/  STL [R1+0xf98], R0 ;  /* 0x000f980001007387 */ /* 0x0003e20000100800 */
[----:B---3--:R-:W-:-:S03]  /*275b0*/  ISETP.NE.U32.AND P4, PT, R4, R5, PT ;  /* 0x000000050400720c */ /* 0x008fc60003f85070 */
[----:B------:R3:W5:Y:S04]  /*275c0*/  LDL.LU R5, [R1+0xfa8] ;  /* 0x000fa80001057983 */ /* 0x0007680000300800 */
[----:B------:R3:W5:Y:S04]  /*275d0*/  LDL.LU R4, [R1+0xfa4] ;  /* 0x000fa40001047983 */ /* 0x0007680000300800 */
[----:B----4-:R4:W-:Y:S01]  /*275e0*/  STL [R1+0x62c], R3 ;  /* 0x00062c0301007387 */ /* 0x0109e20000100800 */
[----:B--2---:R-:W-:-:S05]  /*275f0*/  VIADD R2, R2, 0x1 ;  /* 0x0000000102027836 */ /* 0x004fca0000000000 */
[----:B------:R-:W-:-:S04]  /*27600*/  ISETP.GT.AND P0, PT, R2, 0x1, PT ;  /* 0x000000010200780c */ /* 0x000fc80003f04270 */
[----:B-1----:R-:W-:Y:S02]  /*27610*/  SEL R0, RZ, 0x1, !P0 ;  /* 0x00000001ff007807 */ /* 0x002fe40004000000 */
[----:B------:R-:W-:Y:S02]  /*27620*/  SEL R2, R2, RZ, !P0 ;  /* 0x000000ff02027207 */ /* 0x000fe40004000000 */
[----:B------:R-:W-:Y:S02]  /*27630*/  LOP3.LUT R0, R3, R0, RZ, 0x3c, !PT ;  /* 0x0000000003007212 */ /* 0x000fe400078e3cff */
[----:B----4-:R3:W5:Y:S04]  /*27640*/  LDL.LU R3, [R1+0xfa0] ;  /* 0x000fa00001037983 */ /* 0x0107680000300800 */
[----:B------:R1:W-:Y:S04]  /*27650*/  STL [R1+0xbdc], R2 ;  /* 0x000bdc0201007387 */ /* 0x0003e80000100800 */
[----:B-1----:R3:W5:Y:S04]  /*27660*/  LDL.LU R2, [R1+0xf9c] ;  /* 0x000f9c0001027983 */ /* 0x0027680000300800 */
[----:B------:R1:W-:Y:S04]  /*27670*/  STL [R1+0xbe4], R0 ;  /* 0x000be40001007387 */ /* 0x0003e80000100800 */
[----:B-1----:R3:W5:Y:S01]  /*27680*/  LDL.LU R0, [R1+0xf98] ;  /* 0x000f980001007983 */ /* 0x0027620000300800 */
[----:B------:R-:W-:Y:S05]  /*27690*/  @P4 BRA `(.L_x_10) ;  /* 0xfffffe8c00f04947 */ /* 0x000fea000383ffff */
.L_x_7:
[----:B------:R-:W1:Y:S02]  /*276a0*/  LDC R125, c[0x0][0x3a0] ;  /* 0x0000e800ff7d7b82 */ /* 0x000e640000000800 */
[----:B-1----:R-:W-:-:S05]  /*276b0*/  VIADD R125, R125, 0x7f ;  /* 0x0000007f7d7d7836 */ /* 0x002fca0000000000 */
[----:B------:R-:W-:-:S13]  /*276c0*/  ISETP.GE.AND P0, PT, R125, 0x80, PT ;  /* 0x000000807d00780c */ /* 0x000fda0003f06270 */
[----:B------:R-:W-:Y:S05]  /*276d0*/  @!P0 BRA `(.L_x_11) ;  /* 0x0000000000108947 */ /* 0x000fea0003800000 */
[----:B------:R-:W2:Y:S02]  /*276e0*/  LDL.LU R125, [R1+0x62c] ;  /* 0x00062c00017d7983 */ /* 0x000ea40000300800 */
[----:B--2--5:R-:W-:-:S04]  /*276f0*/  IMAD.U32 R0, R125, -0x80000000, RZ ;  /* 0x800000007d007824 */ /* 0x024fc800078e00ff */
[----:B------:R-:W1:Y:S02]  /*27700*/  SYNCS.PHASECHK.TRANS64.TRYWAIT P0, [UR7], R0 ;  /* 0x00000000ff0075a7 */ /* 0x000e640008001107 */
[----:B-1----:R-:W-:Y:S05]  /*27710*/  @!P0 BRA `(.L_x_12) ;  /* 0x0000008c00e08947 */ /* 0x002fea0003800000 */
.L_x_11:
[----:B------:R-:W-:Y:S06]  /*27720*/  BAR.SYNC.DEFER_BLOCKING 0x0 ;  /* 0x0000000000007b1d */ /* 0x000fec0000010000 */
[----:B-----5:R-:W1:Y:S01]  /*27730*/  S2R R3, SR_TID.X ;  /* 0x0000000000037919 */ /* 0x020e620000002100 */
[----:B------:R-:W-:Y:S01]  /*27740*/  STL [R1+0x1010], R124 ;  /* 0x0010107c01007387 */ /* 0x000fe20000100800 */
[----:B------:R-:W2:Y:S02]  /*27750*/  @!P2 SYNCS.CCTL.IV [UR4+0x50000] ;  /* 0x05000000ff00a9b1 */ /* 0x000ea40008000004 */
[----:B--2---:R-:W-:Y:S06]  /*27760*/  BAR.SYNC.DEFER_BLOCKING 0x0 ;  /* 0x0000000000007b1d */ /* 0x004fec0000010000 */
[----:B------:R-:W2:Y:S01]  /*27770*/  LDTM.x64 R4, tmem[UR6] ;  /* 0x00000006000479ee */ /* 0x000ea20008340000 */
[----:B-1----:R-:W-:-:S02]  /*27780*/  LOP3.LUT R0, R3, 0x80, RZ, 0xc0, !PT ;  /* 0x0000008003007812 */ /* 0x002fc400078ec0ff */
[----:B------:R-:W-:Y:S02]  /*27790*/  LOP3.LUT R2, R3, 0x7f, RZ, 0xc0, !PT ;  /* 0x0000007f03027812 */ /* 0x000fe400078ec0ff */
[----:B------:R-:W-:-:S05]  /*277a0*/  LEA R0, R0, UR4, 0x5 ;  /* 0x0000000400007c11 */ /* 0x000fca000f8e28ff */
[----:B------:R-:W-:Y:S01]  /*277b0*/  IMAD R0, R2, 0x10, R0 ;  /* 0x0000001002007824 */ /* 0x000fe200078e0200 */
[----:B------:R-:W1:Y:S04]  /*277c0*/  @!P2 SYNCS.CCTL.IV [UR4+0x50008] ;  /* 0x05000800ff00a9b1 */ /* 0x000e680008000004 */
[----:B------:R4:W-:Y:S01]  /*277d0*/  STL [R1+0x1020], R0 ;  /* 0x0010200001007387 */ /* 0x0009e20000100800 */
[----:B--2---:R-:W-:Y:S02]  /*277e0*/  F2FP.BF16.F32.PACK_AB R3, R5, R4 ;  /* 0x000000040503723e */ /* 0x004fe400000010ff */
[----:B------:R-:W-:-:S03]  /*277f0*/  F2FP.BF16.F32.PACK_AB R2, R7, R6 ;  /* 0x000000060702723e */ /* 0x000fc600000010ff */
[----:B------:R2:W-:Y:S01]  /*27800*/  STL [R1+0x1a0], R3 ;  /* 0x0001a00301007387 */ /* 0x0005e20000100800 */
[----:B----4-:R-:W-:-:S03]  /*27810*/  F2FP.BF16.F32.PACK_AB R0, R9, R8 ;  /* 0x000000080900723e */ /* 0x010fc600000010ff */
[----:B------:R4:W-:Y:S04]  /*27820*/  STL [R1+0x1a4], R2 ;  /* 0x0001a40201007387 */ /* 0x0009e80000100800 */
[----:B------:R0:W-:Y:S01]  /*27830*/  STL [R1+0x1a8], R0 ;  /* 0x0001a80001007387 */ /* 0x0001e20000100800 */
[----:B--2---:R-:W-:Y:S02]  /*27840*/  F2FP.BF16.F32.PACK_AB R3, R11, R10 ;  /* 0x0000000a0b03723e */ /* 0x004fe400000010ff */
[----:B----4-:R-:W-:-:S03]  /*27850*/  F2FP.BF16.F32.PACK_AB R2, R13, R12 ;  /* 0x0000000c0d02723e */ /* 0x010fc600000010ff */
[----:B------:R2:W-:Y:S01]  /*27860*/  STL [R1+0x1ac], R3 ;  /* 0x0001ac0301007387 */ /* 0x0005e20000100800 */
[----:B0-----:R-:W-:-:S03]  /*27870*/  F2FP.BF16.F32.PACK_AB R0, R15, R14 ;  /* 0x0000000e0f00723e */ /* 0x001fc600000010ff */
[----:B------:R0:W-:Y:S04]  /*27880*/  STL [R1+0x190], R2 ;  /* 0x0001900201007387 */ /* 0x0001e80000100800 */
[----:B------:R4:W-:Y:S01]  /*27890*/  STL [R1+0x194], R0 ;  /* 0x0001940001007387 */ /* 0x0009e20000100800 */
[----:B--2---:R-:W-:Y:S02]  /*278a0*/  F2FP.BF16.F32.PACK_AB R3, R17, R16 ;  /* 0x000000101103723e */ /* 0x004fe400000010ff */
[----:B0-----:R-:W-:-:S03]  /*278b0*/  F2FP.BF16.F32.PACK_AB R2, R19, R18 ;  /* 0x000000121302723e */ /* 0x001fc600000010ff */
[----:B------:R-:W-:Y:S01]  /*278c0*/  STL [R1+0x198], R3 ;  /* 0x0001980301007387 */ /* 0x000fe20000100800 */
[----:B----4-:R-:W-:-:S03]  /*278d0*/  F2FP.BF16.F32.PACK_AB R0, R21, R20 ;  /* 0x000000141500723e */ /* 0x010fc600000010ff */
[----:B------:R-:W-:Y:S04]  /*278e0*/  STL.64 [R1+0x10d8], R66 ;  /* 0x0010d84201007387 */ /* 0x000fe80000100a00 */
[----:B------:R-:W-:Y:S04]  /*278f0*/  STL [R1+0x19c], R2 ;  /* 0x00019c0201007387 */ /* 0x000fe80000100800 */
        /* <DEDUP_REMOVED lines=22> */
[----:B------:R0:W-:Y:S02]  /*27a60*/  STL.64 [R1+0x1028], R22 ;  /* 0x0010281601007387 */ /* 0x0001e40000100a00 */
[----:B0-----:R-:W0:Y:S02]  /*27a70*/  LDTM.x64 R4, tmem[UR6+0x40] ;  /* 0x00004006000479ee */ /* 0x001e240008340000 */
[----:B0-----:R-:W-:Y:S01]  /*27a80*/  STL [R1+0xb0], R48 ;  /* 0x0000b03001007387 */ /* 0x001fe20000100800 */
[----:B------:R-:W-:-:S02]  /*27a90*/  IMAD.MOV.U32 R69, RZ, RZ, R21 ;  /* 0x000000ffff457224 */ /* 0x000fc400078e0015 */
[----:B------:R-:W-:Y:S01]  /*27aa0*/  IMAD.MOV.U32 R21, RZ, RZ, R49 ;  /* 0x000000ffff157224 */ /* 0x000fe200078e0031 */
[----:B------:R-:W-:Y:S01]  /*27ab0*/  STL.64 [R1+0xb8], R50 ;  /* 0x0000b83201007387 */ /* 0x000fe20000100a00 */
[----:B------:R-:W-:Y:S02]  /*27ac0*/  IMAD.MOV.U32 R117, RZ, RZ, R47 ;  /* 0x000000ffff757224 */ /* 0x000fe400078e002f */
[----:B------:R-:W-:Y:S01]  /*27ad0*/  IMAD.MOV.U32 R116, RZ, RZ, R46 ;  /* 0x000000ffff747224 */ /* 0x000fe200078e002e */
[----:B------:R-:W-:Y:S01]  /*27ae0*/  STL.64 [R1+0xc0], R52 ;  /* 0x0000c03401007387 */ /* 0x000fe20000100a00 */
[----:B------:R-:W-:Y:S02]  /*27af0*/  IMAD.MOV.U32 R119, RZ, RZ, R45 ;  /* 0x000000ffff777224 */ /* 0x000fe400078e002d */
        /* <DEDUP_REMOVED lines=19> */
[----:B------:R0:W-:Y:S01]  /*27c30*/  STL.64 [R1+0xf8], R66 ;  /* 0x0000f84201007387 */ /* 0x0001e20000100a00 */
[----:B------:R-:W-:-:S02]  /*27c40*/  IMAD.MOV.U32 R95, RZ, RZ, R31 ;  /* 0x000000ffff5f7224 */ /* 0x000fc400078e001f */
[----:B------:R-:W-:Y:S02]  /*27c50*/  IMAD.MOV.U32 R94, RZ, RZ, R30 ;  /* 0x000000ffff5e7224 */ /* 0x000fe400078e001e */
[----:B------:R-:W-:Y:S02]  /*27c60*/  IMAD.MOV.U32 R97, RZ, RZ, R29 ;  /* 0x000000ffff617224 */ /* 0x000fe400078e001d */
[----:B------:R-:W-:Y:S02]  /*27c70*/  IMAD.MOV.U32 R96, RZ, RZ, R28 ;  /* 0x000000ffff607224 */ /* 0x000fe400078e001c */
[----:B------:R-:W-:Y:S02]  /*27c80*/  IMAD.MOV.U32 R99, RZ, RZ, R27 ;  /* 0x000000ffff637224 */ /* 0x000fe400078e001b */
[----:B------:R-:W-:Y:S01]  /*27c90*/  IMAD.MOV.U32 R98, RZ, RZ, R26 ;  /* 0x000000ffff627224 */ /* 0x000fe200078e001a */
[----:B0-----:R-:W2:Y:S01]  /*27ca0*/  LDL.LU.64 R66, [R1+0x10d8] ;  /* 0x0010d80001427983 */ /* 0x001ea20000300a00 */
[----:B------:R-:W-:-:S02]  /*27cb0*/  IMAD.MOV.U32 R101, RZ, RZ, R25 ;  /* 0x000000ffff657224 */ /* 0x000fc400078e0019 */
[----:B------:R-:W-:Y:S01]  /*27cc0*/  IMAD.MOV.U32 R100, RZ, RZ, R24 ;  /* 0x000000ffff647224 */ /* 0x000fe200078e0018 */
[----:B------:R-:W4:Y:S01]  /*27cd0*/  LDL.LU.64 R64, [R1+0x10d0] ;  /* 0x0010d00001407983 */ /* 0x000f220000300a00 */
[----:B------:R-:W-:Y:S02]  /*27ce0*/  IMAD.MOV.U32 R87, RZ, RZ, R23 ;  /* 0x000000ffff577224 */ /* 0x000fe400078e0017 */
[----:B------:R-:W-:Y:S01]  /*27cf0*/  IMAD.MOV.U32 R86, RZ, RZ, R22 ;  /* 0x000000ffff567224 */ /* 0x000fe200078e0016 */
[----:B---3--:R-:W3:Y:S01]  /*27d00*/  LDL.LU.64 R62, [R1+0x10c8] ;  /* 0x0010c800013e7983 */ /* 0x008ee20000300a00 */
[----:B------:R-:W-:Y:S02]  /*27d10*/  IMAD.MOV.U32 R68, RZ, RZ, R20 ;  /* 0x000000ffff447224 */ /* 0x000fe400078e0014 */
[----:B------:R-:W-:Y:S01]  /*27d20*/  IMAD.MOV.U32 R71, RZ, RZ, R19 ;  /* 0x000000ffff477224 */ /* 0x000fe200078e0013 */
[----:B------:R-:W2:Y:S01]  /*27d30*/  LDL.LU.64 R60, [R1+0x10c0] ;  /* 0x0010c000013c7983 */ /* 0x000ea20000300a00 */
[----:B------:R-:W-:-:S02]  /*27d40*/  IMAD.MOV.U32 R70, RZ, RZ, R18 ;  /* 0x000000ffff467224 */ /* 0x000fc400078e0012 */
[----:B------:R-:W-:Y:S01]  /*27d50*/  IMAD.MOV.U32 R73, RZ, RZ, R17 ;  /* 0x000000ffff497224 */ /* 0x000fe200078e0011 */
[----:B------:R-:W2:Y:S01]  /*27d60*/  LDL.LU.64 R58, [R1+0x10b8] ;  /* 0x0010b800013a7983 */ /* 0x000ea20000300a00 */
[----:B------:R-:W-:Y:S02]  /*27d70*/  IMAD.MOV.U32 R72, RZ, RZ, R16 ;  /* 0x000000ffff487224 */ /* 0x000fe400078e0010 */
[----:B------:R-:W-:Y:S01]  /*27d80*/  IMAD.MOV.U32 R75, RZ, RZ, R15 ;  /* 0x000000ffff4b7224 */ /* 0x000fe200078e000f */
[----:B------:R-:W2:Y:S01]  /*27d90*/  LDL.LU.64 R56, [R1+0x10b0] ;  /* 0x0010b00001387983 */ /* 0x000ea20000300a00 */
        /* <DEDUP_REMOVED lines=15> */
[----:B------:R-:W-:-:S03]  /*27e90*/  IMAD.MOV.U32 R84, RZ, RZ, R4 ;  /* 0x000000ffff547224 */ /* 0x000fc600078e0004 */
[----:B------:R-:W2:Y:S04]  /*27ea0*/  LDL.LU.64 R44, [R1+0x1080] ;  /* 0x00108000012c7983 */ /* 0x000ea80000300a00 */
        /* <DEDUP_REMOVED lines=10> */
[----:B------:R-:W3:Y:S04]  /*27f50*/  LDL.LU.64 R22, [R1+0x1028] ;  /* 0x0010280001167983 */ /* 0x000ee80000300a00 */
        /* <DEDUP_REMOVED lines=19> */
[----:B--2---:R-:W-:-:S02]  /*28090*/  F2FP.BF16.F32.PACK_AB R24, R25, R24 ;  /* 0x000000181918723e */ /* 0x004fc400000010ff */
[----:B---3--:R-:W-:Y:S02]  /*280a0*/  F2FP.BF16.F32.PACK_AB R0, R23, R22 ;  /* 0x000000161700723e */ /* 0x008fe400000010ff */
[----:B------:R-:W-:Y:S01]  /*280b0*/  F2FP.BF16.F32.PACK_AB R23, R27, R26 ;  /* 0x0000001a1b17723e */ /* 0x000fe200000010ff */
[----:B------:R0:W-:Y:S01]  /*280c0*/  STL [R1+0x188], R24 ;  /* 0x0001881801007387 */ /* 0x0001e20000100800 */
[----:B------:R-:W-:-:S03]  /*280d0*/  F2FP.BF16.F32.PACK_AB R22, R29, R28 ;  /* 0x0000001c1d16723e */ /* 0x000fc600000010ff */
[----:B------:R2:W-:Y:S01]  /*280e0*/  STL [R1+0x18c], R23 ;  /* 0x00018c1701007387 */ /* 0x0005e20000100800 */
[----:B0-----:R-:W-:-:S03]  /*280f0*/  F2FP.BF16.F32.PACK_AB R24, R31, R30 ;  /* 0x0000001e1f18723e */ /* 0x001fc600000010ff */
[----:B------:R0:W-:Y:S01]  /*28100*/  STL [R1+0x170], R22 ;  /* 0x0001701601007387 */ /* 0x0001e20000100800 */
[----:B--2---:R-:W-:-:S03]  /*28110*/  F2FP.BF16.F32.PACK_AB R23, R33, R32 ;  /* 0x000000202117723e */ /* 0x004fc600000010ff */
[----:B------:R-:W-:Y:S04]  /*28120*/  STL [R1+0x174], R24 ;  /* 0x0001741801007387 */ /* 0x000fe80000100800 */
[----:B------:R2:W-:Y:S01]  /*28130*/  STL [R1+0x178], R23 ;  /* 0x0001781701007387 */ /* 0x0005e20000100800 */
[----:B0-----:R-:W-:Y:S01]  /*28140*/  F2FP.BF16.F32.PACK_AB R22, R35, R34 ;  /* 0x000000222316723e */ /* 0x001fe200000010ff */
[----:B--2---:R-:W-:Y:S01]  /*28150*/  IMAD.MOV.U32 R23, RZ, RZ, R88 ;  /* 0x000000ffff177224 */ /* 0x004fe200078e0058 */
[----:B------:R-:W-:Y:S01]  /*28160*/  F2FP.BF16.F32.PACK_AB R88, R37, R36 ;  /* 0x000000242558723e */ /* 0x000fe200000010ff */
[----:B------:R-:W-:Y:S01]  /*28170*/  IMAD.MOV.U32 R37, RZ, RZ, R86 ;  /* 0x000000ffff257224 */ /* 0x000fe200078e0056 */
[----:B------:R-:W-:Y:S02]  /*28180*/  F2FP.BF16.F32.PACK_AB R86, R39, R38 ;  /* 0x000000262756723e */ /* 0x000fe400000010ff */
[----:B------:R-:W-:Y:S01]  /*28190*/  F2FP.BF16.F32.PACK_AB R39, R41, R40 ;  /* 0x000000282927723e */ /* 0x000fe200000010ff */
[----:B------:R-:W-:Y:S01]  /*281a0*/  STL [R1+0x17c], R22 ;  /* 0x00017c1601007387 */ /* 0x000fe20000100800 */
[----:B------:R-:W-:-:S03]  /*281b0*/  F2FP.BF16.F32.PACK_AB R38, R43, R42 ;  /* 0x0000002a2b26723e */ /* 0x000fc600000010ff */
[----:B------:R-:W-:Y:S01]  /*281c0*/  STL [R1+0x160], R88 ;  /* 0x0001605801007387 */ /* 0x000fe20000100800 */
[----:B------:R-:W-:-:S03]  /*281d0*/  F2FP.BF16.F32.PACK_AB R40, R45, R44 ;  /* 0x0000002c2d28723e */ /* 0x000fc600000010ff */
[----:B------:R-:W-:Y:S04]  /*281e0*/  STL [R1+0x164], R86 ;  /* 0x0001645601007387 */ /* 0x000fe80000100800 */
[----:B------:R0:W-:Y:S04]  /*281f0*/  STL [R1+0x168], R39 ;  /* 0x0001682701007387 */ /* 0x0001e80000100800 */
[----:B------:R2:W-:Y:S01]  /*28200*/  STL [R1+0x16c], R38 ;  /* 0x00016c2601007387 */ /* 0x0005e20000100800 */
[----:B0-----:R-:W-:-:S03]  /*28210*/  F2FP.BF16.F32.PACK_AB R39, R47, R46 ;  /* 0x0000002e2f27723e */ /* 0x001fc600000010ff */
[----:B------:R0:W-:Y:S01]  /*28220*/  STL [R1+0x150], R40 ;  /* 0x0001502801007387 */ /* 0x0001e20000100800 */
[----:B--2---:R-:W-:-:S03]  /*28230*/  F2FP.BF16.F32.PACK_AB R38, R49, R48 ;  /* 0x000000303126723e */ /* 0x004fc600000010ff */
[----:B------:R2:W-:Y:S04]  /*28240*/  STL [R1+0x154], R39 ;  /* 0x0001542701007387 */ /* 0x0005e80000100800 */
[----:B------:R3:W-:Y:S01]  /*28250*/  STL [R1+0x158], R38 ;  /* 0x0001582601007387 */ /* 0x0007e20000100800 */
[----:B0-----:R-:W-:Y:S02]  /*28260*/  F2FP.BF16.F32.PACK_AB R40, R51, R50 ;  /* 0x000000323328723e */ /* 0x001fe400000010ff */
[----:B--2---:R-:W-:-:S03]  /*28270*/  F2FP.BF16.F32.PACK_AB R39, R53, R52 ;  /* 0x000000343527723e */ /* 0x004fc600000010ff */
[----:B------:R0:W-:Y:S01]  /*28280*/  STL [R1+0x15c], R40 ;  /* 0x00015c2801007387 */ /* 0x0001e20000100800 */
[----:B---3--:R-:W-:-:S03]  /*28290*/  F2FP.BF16.F32.PACK_AB R38, R55, R54 ;  /* 0x000000363726723e */ /* 0x008fc600000010ff */
        /* <DEDUP_REMOVED lines=9> */
[----:B----4-:R-:W-:-:S03]  /*28330*/  F2FP.BF16.F32.PACK_AB R39, R65, R64 ;  /* 0x000000404127723e */ /* 0x010fc600000010ff */
        /* <DEDUP_REMOVED lines=8> */
[----:B------:R2:W-:Y:S01]  /*283c0*/  STL [R1+0x124], R39 ;  /* 0x0001242701007387 */ /* 0x0005e20000100800 */
[----:B------:R-:W-:-:S03]  /*283d0*/  IMAD.MOV.U32 R36, RZ, RZ, R87 ;  /* 0x000000ffff247224 */ /* 0x000fc600078e0057 */
[----:B------:R3:W-:Y:S01]  /*283e0*/  STL [R1+0x128], R38 ;  /* 0x0001282601007387 */ /* 0x0007e20000100800 */
[----:B0-----:R-:W-:Y:S02]  /*283f0*/  F2FP.BF16.F32.PACK_AB R40, R79, R78 ;  /* 0x0000004e4f28723e */ /* 0x001fe400000010ff */
[----:B--2---:R-:W-:Y:S01]  /*28400*/  F2FP.BF16.F32.PACK_AB R39, R77, R76 ;  /* 0x0000004c4d27723e */ /* 0x004fe200000010ff */
[----:B------:R-:W-:Y:S01]  /*28410*/  IMAD.MOV.U32 R34, RZ, RZ, R101 ;  /* 0x000000ffff227224 */ /* 0x000fe200078e0065 */
[----:B---3--:R-:W-:Y:S01]  /*28420*/  F2FP.BF16.F32.PACK_AB R38, R75, R74 ;  /* 0x0000004a4b26723e */ /* 0x008fe200000010ff */
[----:B------:R-:W-:Y:S01]  /*28430*/  IMAD.MOV.U32 R35, RZ, RZ, R100 ;  /* 0x000000ffff237224 */ /* 0x000fe200078e0064 */
[----:B------:R0:W-:Y:S01]  /*28440*/  STL [R1+0x12c], R40 ;  /* 0x00012c2801007387 */ /* 0x0001e20000100800 */
[----:B------:R-:W-:Y:S02]  /*28450*/  IMAD.MOV.U32 R32, RZ, RZ, R99 ;  /* 0x000000ffff207224 */ /* 0x000fe400078e0063 */
[----:B------:R-:W-:Y:S01]  /*28460*/  IMAD.MOV.U32 R33, RZ, RZ, R98 ;  /* 0x000000ffff217224 */ /* 0x000fe200078e0062 */
[----:B------:R2:W-:Y:S01]  /*28470*/  STL [R1+0x110], R39 ;  /* 0x0001102701007387 */ /* 0x0005e20000100800 */
[----:B------:R-:W-:-:S02]  /*28480*/  IMAD.MOV.U32 R30, RZ, RZ, R97 ;  /* 0x000000ffff1e7224 */ /* 0x000fc400078e0061 */
[----:B------:R-:W-:Y:S01]  /*28490*/  IMAD.MOV.U32 R31, RZ, RZ, R96 ;  /* 0x000000ffff1f7224 */ /* 0x000fe200078e0060 */
[----:B------:R3:W-:Y:S01]  /*284a0*/  STL [R1+0x114], R38 ;  /* 0x0001142601007387 */ /* 0x0007e20000100800 */
[----:B0-----:R-:W-:Y:S01]  /*284b0*/  F2FP.BF16.F32.PACK_AB R40, R73, R72 ;  /* 0x000000484928723e */ /* 0x001fe200000010ff */
[----:B------:R-:W-:Y:S01]  /*284c0*/  IMAD.MOV.U32 R28, RZ, RZ, R95 ;  /* 0x000000ffff1c7224 */ /* 0x000fe200078e005f */
[----:B------:R-:W-:Y:S01]  /*284d0*/  F2FP.BF16.F32.PACK_AB R36, R36, R37 ;  /* 0x000000252424723e */ /* 0x000fe200000010ff */
[----:B------:R-:W-:Y:S01]  /*284e0*/  IMAD.MOV.U32 R29, RZ, RZ, R94 ;  /* 0x000000ffff1d7224 */ /* 0x000fe200078e005e */
[----:B--2---:R-:W-:Y:S01]  /*284f0*/  F2FP.BF16.F32.PACK_AB R39, R71, R70 ;  /* 0x000000464727723e */ /* 0x004fe200000010ff */
[----:B------:R-:W-:Y:S01]  /*28500*/  IMAD.MOV.U32 R26, RZ, RZ, R93 ;  /* 0x000000ffff1a7224 */ /* 0x000fe200078e005d */
[----:B------:R-:W-:Y:S01]  /*28510*/  F2FP.BF16.F32.PACK_AB R34, R34, R35 ;  /* 0x000000232222723e */ /* 0x000fe200000010ff */
[----:B------:R-:W-:Y:S01]  /*28520*/  IMAD.MOV.U32 R27, RZ, RZ, R92 ;  /* 0x000000ffff1b7224 */ /* 0x000fe200078e005c */
[----:B---3--:R-:W-:Y:S01]  /*28530*/  F2FP.BF16.F32.PACK_AB R38, R69, R68 ;  /* 0x000000444526723e */ /* 0x008fe200000010ff */
[----:B------:R-:W-:Y:S01]  /*28540*/  IMAD.MOV.U32 R24, RZ, RZ, R91 ;  /* 0x000000ffff187224 */ /* 0x000fe200078e005b */
[----:B------:R-:W-:Y:S01]  /*28550*/  STL [R1+0x118], R40 ;  /* 0x0001182801007387 */ /* 0x000fe20000100800 */
[----:B------:R-:W-:Y:S01]  /*28560*/  IMAD.MOV.U32 R25, RZ, RZ, R90 ;  /* 0x000000ffff197224 */ /* 0x000fe200078e005a */
[----:B------:R-:W-:Y:S01]  /*28570*/  F2FP.BF16.F32.PACK_AB R32, R32, R33 ;  /* 0x000000212020723e */ /* 0x000fe200000010ff */
[----:B------:R-:W-:Y:S01]  /*28580*/  IMAD.MOV.U32 R22, RZ, RZ, R89 ;  /* 0x000000ffff167224 */ /* 0x000fe200078e0059 */
[----:B------:R-:W-:Y:S01]  /*28590*/  STL [R1+0x11c], R39 ;  /* 0x00011c2701007387 */ /* 0x000fe20000100800 */
[----:B------:R-:W-:Y:S01]  /*285a0*/  F2FP.BF16.F32.PACK_AB R30, R30, R31 ;  /* 0x0000001f1e1e723e */ /* 0x000fe200000010ff */
[----:B------:R-:W0:Y:S02]  /*285b0*/  LDTM.x64 R52, tmem[UR6+0x80] ;  /* 0x00008006003479ee */ /* 0x000e240008340000 */
[----:B------:R-:W-:Y:S01]  /*285c0*/  STL [R1+0x100], R38 ;  /* 0x0001002601007387 */ /* 0x000fe20000100800 */
[----:B------:R-:W-:-:S02]  /*285d0*/  F2FP.BF16.F32.PACK_AB R28, R28, R29 ;  /* 0x0000001d1c1c723e */ /* 0x000fc400000010ff */
[----:B------:R-:W-:Y:S01]  /*285e0*/  F2FP.BF16.F32.PACK_AB R26, R26, R27 ;  /* 0x0000001b1a1a723e */ /* 0x000fe200000010ff */
[----:B------:R-:W-:Y:S01]  /*285f0*/  STL [R1+0x104], R36 ;  /* 0x0001042401007387 */ /* 0x000fe20000100800 */
[----:B------:R-:W-:Y:S02]  /*28600*/  F2FP.BF16.F32.PACK_AB R25, R24, R25 ;  /* 0x000000191819723e */ /* 0x000fe400000010ff */
[----:B------:R-:W-:Y:S01]  /*28610*/  F2FP.BF16.F32.PACK_AB R24, R22, R23 ;  /* 0x000000171618723e */ /* 0x000fe200000010ff */
[----:B------:R-:W-:Y:S01]  /*28620*/  STL [R1+0x108], R34 ;  /* 0x0001082201007387 */ /* 0x000fe20000100800 */
[----:B------:R-:W-:-:S03]  /*28630*/  F2FP.BF16.F32.PACK_AB R23, R125, R124 ;  /* 0x0000007c7d17723e */ /* 0x000fc600000010ff */
[----:B------:R-:W-:Y:S01]  /*28640*/  STL [R1+0x10c], R32 ;  /* 0x00010c2001007387 */ /* 0x000fe20000100800 */
[----:B------:R-:W-:-:S03]  /*28650*/  F2FP.BF16.F32.PACK_AB R22, R123, R122 ;  /* 0x0000007a7b16723e */ /* 0x000fc600000010ff */
[----:B------:R-:W-:Y:S04]  /*28660*/  STL [R1+0x40], R30 ;  /* 0x0000401e01007387 */ /* 0x000fe80000100800 */
[----:B------:R-:W-:Y:S04]  /*28670*/  STL [R1+0x44], R28 ;  /* 0x0000441c01007387 */ /* 0x000fe80000100800 */
[----:B------:R-:W-:Y:S04]  /*28680*/  STL [R1+0x48], R26 ;  /* 0x0000481a01007387 */ /* 0x000fe80000100800 */
[----:B------:R-:W-:Y:S04]  /*28690*/  STL [R1+0x4c], R25 ;  /* 0x00004c1901007387 */ /* 0x000fe80000100800 */
[----:B------:R-:W-:Y:S01]  /*286a0*/  STL [R1+0x30], R24 ;  /* 0x0000301801007387 */ /* 0x000fe20000100800 */
[----:B------:R-:W-:-:S03]  /*286b0*/  F2FP.BF16.F32.PACK_AB R20, R21, R20 ;  /* 0x000000141514723e */ /* 0x000fc600000010ff */
[----:B------:R2:W-:Y:S01]  /*286c0*/  STL [R1+0x34], R23 ;  /* 0x0000341701007387 */ /* 0x0005e20000100800 */
[----:B------:R-:W-:-:S03]  /*286d0*/  F2FP.BF16.F32.PACK_AB R18, R19, R18 ;  /* 0x000000121312723e */ /* 0x000fc600000010ff */
[----:B------:R3:W-:Y:S01]  /*286e0*/  STL [R1+0x38], R22 ;  /* 0x0000381601007387 */ /* 0x0007e20000100800 */
[----:B------:R-:W-:Y:S02]  /*286f0*/  F2FP.BF16.F32.PACK_AB R16, R17, R16 ;  /* 0x000000101110723e */ /* 0x000fe400000010ff */
[----:B--2---:R-:W-:Y:S02]  /*28700*/  F2FP.BF16.F32.PACK_AB R23, R119, R118 ;  /* 0x000000767717723e */ /* 0x004fe400000010ff */
[----:B---3--:R-:W-:-:S03]  /*28710*/  F2FP.BF16.F32.PACK_AB R22, R117, R116 ;  /* 0x000000747516723e */ /* 0x008fc600000010ff */
[----:B------:R-:W-:Y:S01]  /*28720*/  STL [R1+0x20], R23 ;  /* 0x0000201701007387 */ /* 0x000fe20000100800 */
[----:B------:R-:W-:Y:S02]  /*28730*/  F2FP.BF16.F32.PACK_AB R14, R15, R14 ;  /* 0x0000000e0f0e723e */ /* 0x000fe400000010ff */
[----:B------:R-:W-:Y:S01]  /*28740*/  F2FP.BF16.F32.PACK_AB R12, R13, R12 ;  /* 0x0000000c0d0c723e */ /* 0x000fe200000010ff */
[----:B------:R-:W-:Y:S01]  /*28750*/  STL [R1+0x24], R22 ;  /* 0x0000241601007387 */ /* 0x000fe20000100800 */
[----:B------:R-:W-:Y:S02]  /*28760*/  F2FP.BF16.F32.PACK_AB R10, R11, R10 ;  /* 0x0000000a0b0a723e */ /* 0x000fe400000010ff */
[----:B------:R-:W-:Y:S01]  /*28770*/  F2FP.BF16.F32.PACK_AB R8, R9, R8 ;  /* 0x000000080908723e */ /* 0x000fe200000010ff */
[----:B------:R-:W-:Y:S04]  /*28780*/  STL [R1+0x28], R20 ;  /* 0x0000281401007387 */ /* 0x000fe80000100800 */
[----:B------:R-:W-:Y:S01]  /*28790*/  STL [R1+0x2c], R18 ;  /* 0x00002c1201007387 */ /* 0x000fe20000100800 */
[----:B0-----:R-:W-:-:S03]  /*287a0*/  F2FP.BF16.F32.PACK_AB R68, R69, R68 ;  /* 0x000000444544723e */ /* 0x001fc600000010ff */
[----:B------:R-:W-:Y:S01]  /*287b0*/  STL [R1+0x50], R16 ;  /* 0x0000501001007387 */ /* 0x000fe20000100800 */
[----:B------:R-:W-:-:S03]  /*287c0*/  F2FP.BF16.F32.PACK_AB R69, R71, R70 ;  /* 0x000000464745723e */ /* 0x000fc600000010ff */
[----:B------:R-:W-:Y:S04]  /*287d0*/  STL [R1+0x54], R14 ;  /* 0x0000540e01007387 */ /* 0x000fe80000100800 */
[----:B------:R-:W-:Y:S04]  /*287e0*/  STL [R1+0x58], R12 ;  /* 0x0000580c01007387 */ /* 0x000fe80000100800 */
[----:B------:R-:W-:Y:S04]  /*287f0*/  STL [R1+0x5c], R10 ;  /* 0x00005c0a01007387 */ /* 0x000fe80000100800 */
[----:B------:R0:W-:Y:S04]  /*28800*/  STL [R1+0x60], R8 ;  /* 0x0000600801007387 */ /* 0x0001e80000100800 */
[----:B------:R-:W2:Y:S01]  /*28810*/  LDL.LU R71, [R1+0x190] ;  /* 0x0001900001477983 */ /* 0x000ea20000300800 */
[----:B------:R-:W-:-:S02]  /*28820*/  F2FP.BF16.F32.PACK_AB R125, R121, R120 ;  /* 0x00000078797d723e */ /* 0x000fc400000010ff */
[----:B------:R-:W-:Y:S02]  /*28830*/  F2FP.BF16.F32.PACK_AB R124, R7, R6 ;  /* 0x00000006077c723e */ /* 0x000fe400000010ff */
[----:B------:R-:W-:Y:S02]  /*28840*/  F2FP.BF16.F32.PACK_AB R3, R5, R3 ;  /* 0x000000030503723e */ /* 0x000fe400000010ff */
[----:B------:R-:W-:Y:S02]  /*28850*/  F2FP.BF16.F32.PACK_AB R2, R4, R2 ;  /* 0x000000020402723e */ /* 0x000fe400000010ff */
[----:B------:R-:W-:Y:S02]  /*28860*/  F2FP.BF16.F32.PACK_AB R120, R53, R52 ;  /* 0x000000343578723e */ /* 0x000fe400000010ff */
[----:B------:R-:W-:Y:S02]  /*28870*/  F2FP.BF16.F32.PACK_AB R121, R55, R54 ;  /* 0x000000363779723e */ /* 0x000fe400000010ff */
[----:B------:R-:W-:-:S02]  /*28880*/  F2FP.BF16.F32.PACK_AB R122, R57, R56 ;  /* 0x00000038397a723e */ /* 0x000fc400000010ff */
[----:B------:R-:W-:Y:S02]  /*28890*/  F2FP.BF16.F32.PACK_AB R123, R59, R58 ;  /* 0x0000003a3b7b723e */ /* 0x000fe400000010ff */
[----:B------:R-:W-:Y:S02]  /*288a0*/  F2FP.BF16.F32.PACK_AB R116, R61, R60 ;  /* 0x0000003c3d74723e */ /* 0x000fe400000010ff */
[----:B------:R-:W-:Y:S02]  /*288b0*/  F2FP.BF16.F32.PACK_AB R117, R63, R62 ;  /* 0x0000003e3f75723e */ /* 0x000fe400000010ff */
[----:B------:R-:W-:Y:S02]  /*288c0*/  F2FP.BF16.F32.PACK_AB R118, R65, R64 ;  /* 0x000000404176723e */ /* 0x000fe400000010ff */
[----:B------:R-:W-:Y:S02]  /*288d0*/  F2FP.BF16.F32.PACK_AB R119, R67, R66 ;  /* 0x000000424377723e */ /* 0x000fe400000010ff */
[----:B0-----:R-:W0:Y:S01]  /*288e0*/  LDTM.x64 R4, tmem[UR6+0xc0] ;  /* 0x0000c006000479ee */ /* 0x001e220008340000 */
[----:B------:R-:W-:Y:S01]  /*288f0*/  F2FP.BF16.F32.PACK_AB R70, R73, R72 ;  /* 0x000000484946723e */ /* 0x000fe200000010ff */
[----:B------:R-:W-:Y:S01]  /*28900*/  NOP ;  /* 0x0000000000007918 */ /* 0x000fe20000000000 */
[----:B------:R-:W-:-:S02]  /*28910*/  F2FP.BF16.F32.PACK_AB R84, R85, R84 ;  /* 0x000000545554723e */ /* 0x000fc400000010ff */
[----:B------:R-:W-:Y:S02]  /*28920*/  F2FP.BF16.F32.PACK_AB R85, R87, R86 ;  /* 0x000000565755723e */ /* 0x000fe400000010ff */
[----:B------:R-:W-:Y:S02]  /*28930*/  F2FP.BF16.F32.PACK_AB R86, R89, R88 ;  /* 0x000000585956723e */ /* 0x000fe400000010ff */
[----:B------:R-:W-:Y:S02]  /*28940*/  F2FP.BF16.F32.PACK_AB R87, R91, R90 ;  /* 0x0000005a5b57723e */ /* 0x000fe400000010ff */
[----:B------:R-:W-:Y:S02]  /*28950*/  F2FP.BF16.F32.PACK_AB R76, R77, R76 ;  /* 0x0000004c4d4c723e */ /* 0x000fe400000010ff */
[----:B------:R-:W-:Y:S02]  /*28960*/  F2FP.BF16.F32.PACK_AB R77, R79, R78 ;  /* 0x0000004e4f4d723e */ /* 0x000fe400000010ff */
[----:B------:R-:W-:-:S02]  /*28970*/  F2FP.BF16.F32.PACK_AB R78, R81, R80 ;  /* 0x00000050514e723e */ /* 0x000fc400000010ff */
[----:B0-----:R-:W-:Y:S02]  /*28980*/  F2FP.BF16.F32.PACK_AB R36, R37, R36 ;  /* 0x000000242524723e */ /* 0x001fe400000010ff */
[----:B------:R-:W-:Y:S02]  /*28990*/  F2FP.BF16.F32.PACK_AB R4, R5, R4 ;  /* 0x000000040504723e */ /* 0x000fe400000010ff */
[----:B------:R-:W-:Y:S02]  /*289a0*/  F2FP.BF16.F32.PACK_AB R44, R45, R44 ;  /* 0x0000002c2d2c723e */ /* 0x000fe400000010ff */
[----:B------:R-:W-:Y:S02]  /*289b0*/  F2FP.BF16.F32.PACK_AB R5, R7, R6 ;  /* 0x000000060705723e */ /* 0x000fe400000010ff */
[----:B------:R-:W-:Y:S02]  /*289c0*/  F2FP.BF16.F32.PACK_AB R45, R47, R46 ;  /* 0x0000002e2f2d723e */ /* 0x000fe400000010ff */
[----:B------:R-:W-:-:S02]  /*289d0*/  F2FP.BF16.F32.PACK_AB R6, R9, R8 ;  /* 0x000000080906723e */ /* 0x000fc400000010ff */
[----:B------:R-:W-:Y:S01]  /*289e0*/  F2FP.BF16.F32.PACK_AB R8, R61, R60 ;  /* 0x0000003c3d08723e */ /* 0x000fe200000010ff */
[----:B------:R-:W-:Y:S02]  /*289f0*/  IMAD.MOV.U32 R81, RZ, RZ, R0 ;  /* 0x000000ffff517224 */ /* 0x000fe400078e0000 */
[----:B--2---:R-:W-:Y:S01]  /*28a00*/  IMAD.MOV.U32 R73, RZ, RZ, R71 ;  /* 0x000000ffff497224 */ /* 0x004fe200078e0047 */
[----:B------:R-:W-:-:S03]  /*28a10*/  F2FP.BF16.F32.PACK_AB R71, R75, R74 ;  /* 0x0000004a4b47723e */ /* 0x000fc600000010ff */
[----:B------:R-:W-:Y:S02]  /*28a20*/  IMAD.MOV.U32 R72, RZ, RZ, R73 ;  /* 0x000000ffff487224 */ /* 0x000fe400078e0049 */
[----:B------:R-:W2:Y:S04]  /*28a30*/  LDL.LU R73, [R1+0x194] ;  /* 0x0001940001497983 */ /* 0x000ea80000300800 */
[----:B------:R-:W2:Y:S04]  /*28a40*/  LDL.LU R74, [R1+0x198] ;  /* 0x00019800014a7983 */ /* 0x000ea80000300800 */
[----:B------:R-:W2:Y:S04]  /*28a50*/  LDL.LU R75, [R1+0x19c] ;  /* 0x00019c00014b7983 */ /* 0x000ea80000300800 */
[----:B------:R-:W1:Y:S04]  /*28a60*/  LDL.LU R88, [R1+0x1a0] ;  /* 0x0001a00001587983 */ /* 0x000e680000300800 */
[----:B------:R-:W1:Y:S04]  /*28a70*/  LDL.LU R89, [R1+0x1a4] ;  /* 0x0001a40001597983 */ /* 0x000e680000300800 */
[----:B------:R-:W1:Y:S04]  /*28a80*/  LDL.LU R90, [R1+0x1a8] ;  /* 0x0001a800015a7983 */ /* 0x000e680000300800 */
[----:B------:R-:W1:Y:S04]  /*28a90*/  LDL.LU R91, [R1+0x1ac] ;  /* 0x0001ac00015b7983 */ /* 0x000e680000300800 */
[----:B------:R-:W-:Y:S04]  /*28aa0*/  STL [R1+0x101c], R36 ;  /* 0x00101c2401007387 */ /* 0x000fe80000100800 */
[----:B------:R-:W-:Y:S04]  /*28ab0*/  STL [R1+0x1014], R44 ;  /* 0x0010142c01007387 */ /* 0x000fe80000100800 */
[----:B------:R-:W-:Y:S04]  /*28ac0*/  STL [R1+0x1018], R45 ;  /* 0x0010182d01007387 */ /* 0x000fe80000100800 */
[----:B------:R-:W3:Y:S04]  /*28ad0*/  LDL.LU R80, [R1+0x180] ;  /* 0x0001800001507983 */ /* 0x000ee80000300800 */
[----:B------:R0:W-:Y:S04]  /*28ae0*/  STL [R1+0x10], R8 ;  /* 0x0000100801007387 */ /* 0x0001e80000100800 */
[----:B------:R-:W1:Y:S01]  /*28af0*/  LDL.LU R0, [R1+0x1020] ;  /* 0x0010200001007983 */ /* 0x000e620000300800 */
[----:B------:R-:W-:-:S02]  /*28b00*/  F2FP.BF16.F32.PACK_AB R92, R93, R92 ;  /* 0x0000005c5d5c723e */ /* 0x000fc400000010ff */
[----:B------:R-:W-:Y:S02]  /*28b10*/  F2FP.BF16.F32.PACK_AB R93, R95, R94 ;  /* 0x0000005e5f5d723e */ /* 0x000fe400000010ff */
[----:B------:R-:W-:Y:S02]  /*28b20*/  F2FP.BF16.F32.PACK_AB R94, R97, R96 ;  /* 0x00000060615e723e */ /* 0x000fe400000010ff */
[----:B------:R-:W4:Y:S01]  /*28b30*/  S2R R97, SR_TID.X ;  /* 0x0000000000617919 */ /* 0x000f220000002100 */
[----:B------:R-:W-:Y:S02]  /*28b40*/  F2FP.BF16.F32.PACK_AB R12, R13, R12 ;  /* 0x0000000c0d0c723e */ /* 0x000fe400000010ff */
[----:B------:R-:W-:Y:S02]  /*28b50*/  F2FP.BF16.F32.PACK_AB R13, R15, R14 ;  /* 0x0000000e0f0d723e */ /* 0x000fe400000010ff */
[----:B------:R-:W-:Y:S02]  /*28b60*/  F2FP.BF16.F32.PACK_AB R14, R17, R16 ;  /* 0x00000010110e723e */ /* 0x000fe400000010ff */
[----:B------:R-:W-:-:S02]  /*28b70*/  F2FP.BF16.F32.PACK_AB R15, R19, R18 ;  /* 0x00000012130f723e */ /* 0x000fc400000010ff */
[----:B----4-:R-:W-:-:S04]  /*28b80*/  LOP3.LUT R97, R97, 0xff, RZ, 0xc0, !PT ;  /* 0x000000ff61617812 */ /* 0x010fc800078ec0ff */
[----:B0-----:R-:W-:Y:S02]  /*28b90*/  LEA R8, R97, UR4, 0x4 ;  /* 0x0000000461087c11 */ /* 0x001fe4000f8e20ff */
[----:B------:R-:W-:Y:S02]  /*28ba0*/  F2FP.BF16.F32.PACK_AB R79, R83, R82 ;  /* 0x00000052534f723e */ /* 0x000fe400000010ff */
[----:B------:R-:W3:Y:S01]  /*28bb0*/  LDL.LU R82, [R1+0x188] ;  /* 0x0001880001527983 */ /* 0x000ee20000300800 */
[----:B------:R-:W-:-:S03]  /*28bc0*/  F2FP.BF16.F32.PACK_AB R7, R11, R10 ;  /* 0x0000000a0b07723e */ /* 0x000fc600000010ff */
[----:B------:R-:W3:Y:S04]  /*28bd0*/  LDL.LU R83, [R1+0x18c] ;  /* 0x00018c0001537983 */ /* 0x000ee80000300800 */
[----:B------:R-:W-:Y:S04]  /*28be0*/  STL [R1+0x84], R8 ;  /* 0x0000840801007387 */ /* 0x000fe80000100800 */
[----:B-1----:R-:W-:Y:S04]  /*28bf0*/  STS.128 [R0], R88 ;  /* 0x0000005800007388 */ /* 0x002fe80000000c00 */
[----:B------:R-:W-:Y:S01]  /*28c00*/  STS.128 [R0+0x800], R120 ;  /* 0x0008007800007388 */ /* 0x000fe20000000c00 */
[----:B------:R-:W-:Y:S06]  /*28c10*/  BAR.SYNC.DEFER_BLOCKING 0x0 ;  /* 0x0000000000007b1d */ /* 0x000fec0000010000 */
[----:B------:R-:W-:Y:S04]  /*28c20*/  LDS.128 R16, [R8] ;  /* 0x0000000008107984 */ /* 0x000fe80000000c00 */
[----:B------:R-:W0:Y:S01]  /*28c30*/  LDS.128 R120, [R8+0x1000] ;  /* 0x0010000008787984 */ /* 0x000e220000000c00 */
[----:B------:R-:W-:Y:S06]  /*28c40*/  BAR.SYNC.DEFER_BLOCKING 0x0 ;  /* 0x0000000000007b1d */ /* 0x000fec0000010000 */
[----:B--2---:R-:W-:Y:S04]  /*28c50*/  STS.128 [R0], R72 ;  /* 0x0000004800007388 */ /* 0x004fe80000000c00 */
[----:B------:R1:W-:Y:S01]  /*28c60*/  STS.128 [R0+0x800], R116 ;  /* 0x0008007400007388 */ /* 0x0003e20000000c00 */
[----:B------:R-:W-:Y:S06]  /*28c70*/  BAR.SYNC.DEFER_BLOCKING 0x0 ;  /* 0x0000000000007b1d */ /* 0x000fec0000010000 */
[----:B0-----:R-:W-:Y:S01]  /*28c80*/  STL.64 [R1+0xfe0], R122 ;  /* 0x000fe07a01007387 */ /* 0x001fe20000100a00 */
[----:B------:R-:W-:-:S02]  /*28c90*/  F2FP.BF16.F32.PACK_AB R95, R99, R98 ;  /* 0x00000062635f723e */ /* 0x000fc400000010ff */
[----:B------:R-:W-:Y:S01]  /*28ca0*/  F2FP.BF16.F32.PACK_AB R28, R29, R28 ;  /* 0x0000001c1d1c723e */ /* 0x000fe200000010ff */
[----:B-1----:R-:W0:Y:S01]  /*28cb0*/  LDC.64 R118, c[0x0][0x390] ;  /* 0x0000e400ff767b82 */ /* 0x002e220000000a00 */
[----:B------:R-:W1:Y:S04]  /*28cc0*/  LDS.128 R8, [R8] ;  /* 0x0000000008087984 */ /* 0x000e680000000c00 */
[----:B------:R-:W-:Y:S04]  /*28cd0*/  STL.64 [R1], R16 ;  /* 0x0000001001007387 */ /* 0x000fe80000100a00 */
[----:B------:R-:W-:Y:S04]  /*28ce0*/  STL.64 [R1+0x8], R18 ;  /* 0x0000081201007387 */ /* 0x000fe80000100a00 */
[----:B------:R-:W-:Y:S04]  /*28cf0*/  STL.64 [R1+0x1008], R120 ;  /* 0x0010087801007387 */ /* 0x000fe80000100a00 */
[----:B------:R-:W2:Y:S04]  /*28d00*/  LDL.LU R72, [R1+0x170] ;  /* 0x0001700001487983 */ /* 0x000ea80000300800 */
[----:B------:R-:W2:Y:S04]  /*28d10*/  LDL.LU R73, [R1+0x174] ;  /* 0x0001740001497983 */ /* 0x000ea80000300800 */
[----:B------:R-:W2:Y:S04]  /*28d20*/  LDL.LU R74, [R1+0x178] ;  /* 0x00017800014a7983 */ /* 0x000ea80000300800 */
[----:B------:R-:W2:Y:S04]  /*28d30*/  LDL.LU R75, [R1+0x17c] ;  /* 0x00017c00014b7983 */ /* 0x000ea80000300800 */
[----:B-1----:R-:W-:Y:S04]  /*28d40*/  STL [R1+0xfb8], R9 ;  /* 0x000fb80901007387 */ /* 0x002fe80000100800 */
[----:B------:R1:W-:Y:S04]  /*28d50*/  STL.64 [R1+0xfc8], R8 ;  /* 0x000fc80801007387 */ /* 0x0003e80000100a00 */
[----:B-1----:R-:W4:Y:S04]  /*28d60*/  LDL R9, [R1+0x84] ;  /* 0x0000840001097983 */ /* 0x002f280000100800 */
[----:B------:R-:W-:Y:S04]  /*28d70*/  STL [R1+0xfa8], R11 ;  /* 0x000fa80b01007387 */ /* 0x000fe80000100800 */
[----:B------:R1:W-:Y:S01]  /*28d80*/  STL.64 [R1+0xfb0], R10 ;  /* 0x000fb00a01007387 */ /* 0x0003e20000100a00 */
[----:B------:R-:W-:-:S02]  /*28d90*/  F2FP.BF16.F32.PACK_AB R29, R31, R30 ;  /* 0x0000001e1f1d723e */ /* 0x000fc400000010ff */
[----:B------:R-:W-:Y:S02]  /*28da0*/  F2FP.BF16.F32.PACK_AB R30, R33, R32 ;  /* 0x00000020211e723e */ /* 0x000fe400000010ff */
[----:B------:R-:W-:Y:S02]  /*28db0*/  F2FP.BF16.F32.PACK_AB R31, R35, R34 ;  /* 0x00000022231f723e */ /* 0x000fe400000010ff */
[----:B------:R-:W-:Y:S02]  /*28dc0*/  F2FP.BF16.F32.PACK_AB R20, R21, R20 ;  /* 0x000000141514723e */ /* 0x000fe400000010ff */
[----:B------:R-:W-:Y:S02]  /*28dd0*/  F2FP.BF16.F32.PACK_AB R21, R23, R22 ;  /* 0x000000161715723e */ /* 0x000fe400000010ff */
[----:B------:R-:W-:Y:S01]  /*28de0*/  F2FP.BF16.F32.PACK_AB R22, R25, R24 ;  /* 0x000000181916723e */ /* 0x000fe200000010ff */
[----:B-1----:R-:W1:Y:S01]  /*28df0*/  LDC.64 R10, c[0x0][0x398] ;  /* 0x0000e600ff0a7b82 */ /* 0x002e620000000a00 */
[----:B------:R-:W-:-:S02]  /*28e00*/  F2FP.BF16.F32.PACK_AB R23, R27, R26 ;  /* 0x0000001a1b17723e */ /* 0x000fc400000010ff */
[----:B------:R-:W-:Y:S02]  /*28e10*/  F2FP.BF16.F32.PACK_AB R46, R49, R48 ;  /* 0x00000030312e723e */ /* 0x000fe400000010ff */
[----:B------:R-:W-:Y:S01]  /*28e20*/  F2FP.BF16.F32.PACK_AB R47, R51, R50 ;  /* 0x00000032332f723e */ /* 0x000fe200000010ff */
[----:B----4-:R-:W4:Y:S02]  /*28e30*/  LDS.128 R16, [R9+0x1000] ;  /* 0x0010000009107984 */ /* 0x010f240000000c00 */
[----:B------:R-:W-:Y:S06]  /*28e40*/  BAR.SYNC.DEFER_BLOCKING 0x0 ;  /* 0x0000000000007b1d */ /* 0x000fec0000010000 */
[----:B----4-:R-:W-:Y:S04]  /*28e50*/  STL.64 [R1+0xfd0], R16 ;  /* 0x000fd01001007387 */ /* 0x010fe80000100a00 */
[----:B------:R4:W-:Y:S04]  /*28e60*/  STL.64 [R1+0xfc0], R18 ;  /* 0x000fc01201007387 */ /* 0x0009e80000100a00 */
[----:B------:R-:W2:Y:S04]  /*28e70*/  LDL.LU R96, [R1+0x160] ;  /* 0x0001600001607983 */ /* 0x000ea80000300800 */
[----:B------:R-:W2:Y:S04]  /*28e80*/  LDL.LU R97, [R1+0x164] ;  /* 0x0001640001617983 */ /* 0x000ea80000300800 */
[----:B------:R-:W2:Y:S01]  /*28e90*/  LDL.LU R98, [R1+0x168] ;  /* 0x0001680001627983 */ /* 0x000ea20000300800 */
[----:B------:R-:W-:Y:S01]  /*28ea0*/  F2FP.BF16.F32.PACK_AB R37, R39, R38 ;  /* 0x000000262725723e */ /* 0x000fe200000010ff */
[----:B----4-:R-:W4:Y:S02]  /*28eb0*/  LDC R18, c[0x0][0x3b8] ;  /* 0x0000ee00ff127b82 */ /* 0x010f240000000800 */
[----:B------:R-:W4:Y:S04]  /*28ec0*/  LDL.LU R99, [R1+0x16c] ;  /* 0x00016c0001637983 */ /* 0x000f280000300800 */
[----:B------:R-:W4:Y:S04]  /*28ed0*/  LDL.LU R88, [R1+0x150] ;  /* 0x0001500001587983 */ /* 0x000f280000300800 */
[----:B------:R-:W4:Y:S04]  /*28ee0*/  LDL.LU R89, [R1+0x154] ;  /* 0x0001540001597983 */ /* 0x000f280000300800 */
[----:B------:R-:W4:Y:S04]  /*28ef0*/  LDL.LU R90, [R1+0x158] ;  /* 0x00015800015a7983 */ /* 0x000f280000300800 */
[----:B------:R-:W4:Y:S04]  /*28f00*/  LDL.LU R91, [R1+0x15c] ;  /* 0x00015c00015b7983 */ /* 0x000f280000300800 */
[----:B---3--:R-:W-:Y:S04]  /*28f10*/  STS.128 [R0], R80 ;  /* 0x0000005000007388 */ /* 0x008fe80000000c00 */
[----:B------:R-:W-:Y:S01]  /*28f20*/  STS.128 [R0+0x800], R68 ;  /* 0x0008004400007388 */ /* 0x000fe20000000c00 */
[----:B------:R-:W-:Y:S06]  /*28f30*/  BAR.SYNC.DEFER_BLOCKING 0x0 ;  /* 0x0000000000007b1d */ /* 0x000fec0000010000 */
[----:B------:R-:W3:Y:S04]  /*28f40*/  LDS.128 R32, [R9] ;  /* 0x0000000009207984 */ /* 0x000ee80000000c00 */
[----:B------:R-:W0:Y:S01]  /*28f50*/  LDS.128 R24, [R9+0x1000] ;  /* 0x0010000009187984 */ /* 0x000e220000000c00 */
[----:B------:R-:W-:Y:S06]  /*28f60*/  BAR.SYNC.DEFER_BLOCKING 0x0 ;  /* 0x0000000000007b1d */ /* 0x000fec0000010000 */
[----:B--2---:R2:W-:Y:S04]  /*28f70*/  STS.128 [R0], R72 ;  /* 0x0000004800007388 */ /* 0x0045e80000000c00 */
[----:B---3--:R-:W-:Y:S04]  /*28f80*/  STL.64 [R1+0xfd8], R32 ;  /* 0x000fd82001007387 */ /* 0x008fe80000100a00 */
[----:B------:R-:W-:Y:S04]  /*28f90*/  STL [R1+0xfa4], R34 ;  /* 0x000fa42201007387 */ /* 0x000fe80000100800 */
[----:B------:R-:W-:Y:S04]  /*28fa0*/  STL [R1+0xfa0], R35 ;  /* 0x000fa02301007387 */ /* 0x000fe80000100800 */
[----:B0-----:R-:W-:Y:S04]  /*28fb0*/  STL.64 [R1+0xff0], R24 ;  /* 0x000ff01801007387 */ /* 0x001fe80000100a00 */
[----:B------:R-:W-:Y:S04]  /*28fc0*/  STL.64 [R1+0xfe8], R26 ;  /* 0x000fe81a01007387 */ /* 0x000fe80000100a00 */
[----:B--2---:R-:W2:Y:S04]  /*28fd0*/  LDL.LU R72, [R1+0x140] ;  /* 0x0001400001487983 */ /* 0x004ea80000300800 */
[----:B------:R-:W2:Y:S04]  /*28fe0*/  LDL.LU R73, [R1+0x144] ;  /* 0x0001440001497983 */ /* 0x000ea80000300800 */
[----:B------:R-:W2:Y:S04]  /*28ff0*/  LDL.LU R74, [R1+0x148] ;  /* 0x00014800014a7983 */ /* 0x000ea80000300800 */
[----:B------:R-:W2:Y:S04]  /*29000*/  LDL.LU R75, [R1+0x14c] ;  /* 0x00014c00014b7983 */ /* 0x000ea80000300800 */
[----:B------:R-:W-:Y:S01]  /*29010*/  STS.128 [R0+0x800], R76 ;  /* 0x0008004c00007388 */ /* 0x000fe20000000c00 */
[----:B------:R-:W-:Y:S06]  /*29020*/  BAR.SYNC.DEFER_BLOCKING 0x0 ;  /* 0x0000000000007b1d */ /* 0x000fec0000010000 */
[----:B------:R-:W3:Y:S04]  /*29030*/  LDL.LU R80, [R1+0x130] ;  /* 0x0001300001507983 */ /* 0x000ee80000300800 */
[----:B------:R-:W3:Y:S04]  /*29040*/  LDL.LU R81, [R1+0x134] ;  /* 0x0001340001517983 */ /* 0x000ee80000300800 */
[----:B------:R-:W3:Y:S04]  /*29050*/  LDL.LU R82, [R1+0x138] ;  /* 0x0001380001527983 */ /* 0x000ee80000300800 */
[----:B------:R-:W3:Y:S04]  /*29060*/  LDL.LU R83, [R1+0x13c] ;  /* 0x00013c0001537983 */ /* 0x000ee80000300800 */
[----:B------:R-:W0:Y:S01]  /*29070*/  LDS.128 R48, [R9] ;  /* 0x0000000009307984 */ /* 0x000e220000000c00 */
[----:B------:R-:W-:-:S02]  /*29080*/  F2FP.BF16.F32.PACK_AB R38, R41, R40 ;  /* 0x000000282926723e */ /* 0x000fc400000010ff */
[----:B------:R-:W-:Y:S02]  /*29090*/  F2FP.BF16.F32.PACK_AB R39, R43, R42 ;  /* 0x0000002a2b27723e */ /* 0x000fe400000010ff */
[----:B------:R-:W-:Y:S01]  /*290a0*/  LDS.128 R40, [R9+0x1000] ;  /* 0x0010000009287984 */ /* 0x000fe20000000c00 */
[----:B------:R-:W-:Y:S06]  /*290b0*/  BAR.SYNC.DEFER_BLOCKING 0x0 ;  /* 0x0000000000007b1d */ /* 0x000fec0000010000 */
[----:B0-----:R-:W-:Y:S04]  /*290c0*/  STL.64 [R1+0x1000], R48 ;  /* 0x0010003001007387 */ /* 0x001fe80000100a00 */
[----:B------:R-:W-:Y:S04]  /*290d0*/  STL.64 [R1+0xff8], R50 ;  /* 0x000ff83201007387 */ /* 0x000fe80000100a00 */
[----:B------:R-:W3:Y:S04]  /*290e0*/  LDL.LU R120, [R1+0x120] ;  /* 0x0001200001787983 */ /* 0x000ee80000300800 */
[----:B------:R-:W3:Y:S04]  /*290f0*/  LDL.LU R121, [R1+0x124] ;  /* 0x0001240001797983 */ /* 0x000ee80000300800 */
[----:B------:R-:W3:Y:S04]  /*29100*/  LDL.LU R122, [R1+0x128] ;  /* 0x00012800017a7983 */ /* 0x000ee80000300800 */
[----:B------:R-:W3:Y:S04]  /*29110*/  LDL.LU R123, [R1+0x12c] ;  /* 0x00012c00017b7983 */ /* 0x000ee80000300800 */
[----:B------:R-:W-:Y:S01]  /*29120*/  STS.128 [R0+0x800], R84 ;  /* 0x0008005400007388 */ /* 0x000fe20000000c00 */
[----:B------:R-:W-:-:S02]  /*29130*/  F2FP.BF16.F32.PACK_AB R108, R109, R108 ;  /* 0x0000006c6d6c723e */ /* 0x000fc400000010ff */
[----:B------:R-:W-:Y:S02]  /*29140*/  F2FP.BF16.F32.PACK_AB R109, R111, R110 ;  /* 0x0000006e6f6d723e */ /* 0x000fe400000010ff */
[----:B------:R-:W-:Y:S02]  /*29150*/  F2FP.BF16.F32.PACK_AB R110, R113, R112 ;  /* 0x00000070716e723e */ /* 0x000fe400000010ff */
[----:B------:R-:W-:Y:S02]  /*29160*/  F2FP.BF16.F32.PACK_AB R111, R115, R114 ;  /* 0x00000072736f723e */ /* 0x000fe400000010ff */
[----:B------:R-:W-:Y:S02]  /*29170*/  F2FP.BF16.F32.PACK_AB R112, R53, R52 ;  /* 0x000000343570723e */ /* 0x000fe400000010ff */
[----:B------:R-:W-:Y:S02]  /*29180*/  F2FP.BF16.F32.PACK_AB R113, R55, R54 ;  /* 0x000000363771723e */ /* 0x000fe400000010ff */
[----:B------:R-:W-:-:S02]  /*29190*/  F2FP.BF16.F32.PACK_AB R114, R57, R56 ;  /* 0x000000383972723e */ /* 0x000fc400000010ff */
[----:B------:R-:W-:Y:S01]  /*291a0*/  F2FP.BF16.F32.PACK_AB R115, R59, R58 ;  /* 0x0000003a3b73723e */ /* 0x000fe200000010ff */
[----:B----4-:R-:W-:Y:S01]  /*291b0*/  STS.128 [R0], R96 ;  /* 0x0000006000007388 */ /* 0x010fe20000000c00 */
[----:B------:R-:W-:Y:S06]  /*291c0*/  BAR.SYNC.DEFER_BLOCKING 0x0 ;  /* 0x0000000000007b1d */ /* 0x000fec0000010000 */
[----:B------:R-:W-:Y:S04]  /*291d0*/  LDS.128 R56, [R9] ;  /* 0x0000000009387984 */ /* 0x000fe80000000c00 */
[----:B------:R-:W-:Y:S01]  /*291e0*/  LDS.128 R52, [R9+0x1000] ;  /* 0x0010000009347984 */ /* 0x000fe20000000c00 */
[----:B------:R-:W-:Y:S06]  /*291f0*/  BAR.SYNC.DEFER_BLOCKING 0x0 ;  /* 0x0000000000007b1d */ /* 0x000fec0000010000 */
[----:B------:R0:W-:Y:S04]  /*29200*/  STS.128 [R0], R88 ;  /* 0x0000005800007388 */ /* 0x0001e80000000c00 */
[----:B0-----:R-:W4:Y:S04]  /*29210*/  LDL.LU R88, [R1+0x110] ;  /* 0x0001100001587983 */ /* 0x001f280000300800 */
[----:B------:R-:W4:Y:S04]  /*29220*/  LDL.LU R89, [R1+0x114] ;  /* 0x0001140001597983 */ /* 0x000f280000300800 */
[----:B------:R-:W4:Y:S04]  /*29230*/  LDL.LU R90, [R1+0x118] ;  /* 0x00011800015a7983 */ /* 0x000f280000300800 */
[----:B------:R-:W4:Y:S01]  /*29240*/  LDL.LU R91, [R1+0x11c] ;  /* 0x00011c00015b7983 */ /* 0x000f220000300800 */
[----:B------:R-:W-:-:S02]  /*29250*/  F2FP.BF16.F32.PACK_AB R100, R101, R100 ;  /* 0x000000646564723e */ /* 0x000fc400000010ff */
[----:B------:R-:W-:Y:S02]  /*29260*/  F2FP.BF16.F32.PACK_AB R101, R103, R102 ;  /* 0x000000666765723e */ /* 0x000fe400000010ff */
[----:B------:R-:W-:Y:S02]  /*29270*/  F2FP.BF16.F32.PACK_AB R102, R105, R104 ;  /* 0x000000686966723e */ /* 0x000fe400000010ff */
[----:B------:R-:W4:Y:S01]  /*29280*/  LDL.LU R104, [R1+0x100] ;  /* 0x0001000001687983 */ /* 0x000f220000300800 */
[----:B------:R-:W-:-:S03]  /*29290*/  F2FP.BF16.F32.PACK_AB R103, R107, R106 ;  /* 0x0000006a6b67723e */ /* 0x000fc600000010ff */
[----:B------:R-:W4:Y:S04]  /*292a0*/  LDL.LU R105, [R1+0x104] ;  /* 0x0001040001697983 */ /* 0x000f280000300800 */
[----:B------:R-:W4:Y:S04]  /*292b0*/  LDL.LU R106, [R1+0x108] ;  /* 0x00010800016a7983 */ /* 0x000f280000300800 */
[----:B------:R-:W4:Y:S04]  /*292c0*/  LDL.LU R107, [R1+0x10c] ;  /* 0x00010c00016b7983 */ /* 0x000f280000300800 */
[----:B------:R-:W-:Y:S01]  /*292d0*/  STS.128 [R0+0x800], R92 ;  /* 0x0008005c00007388 */ /* 0x000fe20000000c00 */
[----:B------:R-:W-:Y:S01]  /*292e0*/  BAR.SYNC.DEFER_BLOCKING 0x0 ;  /* 0x0000000000007b1d */ /* 0x000fe20000010000 */
[----:B------:R-:W-:-:S02]  /*292f0*/  F2FP.BF16.F32.PACK_AB R36, R63, R62 ;  /* 0x0000003e3f24723e */ /* 0x000fc400000010ff */
[----:B------:R-:W-:Y:S02]  /*29300*/  F2FP.BF16.F32.PACK_AB R45, R65, R64 ;  /* 0x00000040412d723e */ /* 0x000fe400000010ff */
[----:B------:R-:W-:Y:S01]  /*29310*/  F2FP.BF16.F32.PACK_AB R44, R67, R66 ;  /* 0x00000042432c723e */ /* 0x000fe200000010ff */
[----:B------:R-:W4:Y:S04]  /*29320*/  LDL.LU R96, [R1+0x40] ;  /* 0x0000400001607983 */ /* 0x000f280000300800 */
[----:B------:R-:W4:Y:S04]  /*29330*/  LDL.LU R97, [R1+0x44] ;  /* 0x0000440001617983 */ /* 0x000f280000300800 */
[----:B------:R-:W4:Y:S04]  /*29340*/  LDL.LU R98, [R1+0x48] ;  /* 0x0000480001627983 */ /* 0x000f280000300800 */
[----:B------:R-:W4:Y:S04]  /*29350*/  LDL.LU R99, [R1+0x4c] ;  /* 0x00004c0001637983 */ /* 0x000f280000300800 */
[----:B------:R-:W-:Y:S04]  /*29360*/  LDS.128 R64, [R9] ;  /* 0x0000000009407984 */ /* 0x000fe80000000c00 */
[----:B------:R-:W-:Y:S01]  /*29370*/  LDS.128 R60, [R9+0x1000] ;  /* 0x00100000093c7984 */ /* 0x000fe20000000c00 */
[----:B------:R-:W-:Y:S06]  /*29380*/  BAR.SYNC.DEFER_BLOCKING 0x0 ;  /* 0x0000000000007b1d */ /* 0x000fec0000010000 */
[----:B--2---:R-:W-:Y:S04]  /*29390*/  STS.128 [R0], R72 ;  /* 0x0000004800007388 */ /* 0x004fe80000000c00 */
[----:B------:R-:W-:Y:S01]  /*293a0*/  STS.128 [R0+0x800], R100 ;  /* 0x0008006400007388 */ /* 0x000fe20000000c00 */
[----:B------:R-:W-:Y:S06]  /*293b0*/  BAR.SYNC.DEFER_BLOCKING 0x0 ;  /* 0x0000000000007b1d */ /* 0x000fec0000010000 */
[----:B------:R-:W-:Y:S04]  /*293c0*/  LDS.128 R72, [R9] ;  /* 0x0000000009487984 */ /* 0x000fe80000000c00 */
[----:B------:R-:W-:Y:S01]  /*293d0*/  LDS.128 R68, [R9+0x1000] ;  /* 0x0010000009447984 */ /* 0x000fe20000000c00 */
[----:B------:R-:W-:Y:S06]  /*293e0*/  BAR.SYNC.DEFER_BLOCKING 0x0 ;  /* 0x0000000000007b1d */ /* 0x000fec0000010000 */
[----:B---3--:R-:W-:Y:S04]  /*293f0*/  STS.128 [R0], R80 ;  /* 0x0000005000007388 */ /* 0x008fe80000000c00 */
[----:B------:R-:W-:Y:S01]  /*29400*/  STS.128 [R0+0x800], R108 ;  /* 0x0008006c00007388 */ /* 0x000fe20000000c00 */
[----:B------:R-:W-:Y:S06]  /*29410*/  BAR.SYNC.DEFER_BLOCKING 0x0 ;  /* 0x0000000000007b1d */ /* 0x000fec0000010000 */
[----:B------:R-:W-:Y:S04]  /*29420*/  LDS.128 R80, [R9] ;  /* 0x0000000009507984 */ /* 0x000fe80000000c00 */
[----:B------:R-:W-:Y:S01]  /*29430*/  LDS.128 R76, [R9+0x1000] ;  /* 0x00100000094c7984 */ /* 0x000fe20000000c00 */
[----:B------:R-:W-:Y:S06]  /*29440*/  BAR.SYNC.DEFER_BLOCKING 0x0 ;  /* 0x0000000000007b1d */ /* 0x000fec0000010000 */
[----:B------:R0:W-:Y:S04]  /*29450*/  STS.128 [R0], R120 ;  /* 0x0000007800007388 */ /* 0x0001e80000000c00 */
[----:B0-----:R-:W2:Y:S04]  /*29460*/  LDL.LU R120, [R1+0x30] ;  /* 0x0000300001787983 */ /* 0x001ea80000300800 */
[----:B------:R-:W2:Y:S04]  /*29470*/  LDL.LU R121, [R1+0x34] ;  /* 0x0000340001797983 */ /* 0x000ea80000300800 */
[----:B------:R-:W2:Y:S04]  /*29480*/  LDL.LU R122, [R1+0x38] ;  /* 0x00003800017a7983 */ /* 0x000ea80000300800 */
[----:B------:R-:W-:Y:S01]  /*29490*/  STS.128 [R0+0x800], R4 ;  /* 0x0008000400007388 */ /* 0x000fe20000000c00 */
[----:B------:R-:W-:Y:S06]  /*294a0*/  BAR.SYNC.DEFER_BLOCKING 0x0 ;  /* 0x0000000000007b1d */ /* 0x000fec0000010000 */
[----:B------:R-:W-:Y:S04]  /*294b0*/  LDS.128 R84, [R9] ;  /* 0x0000000009547984 */ /* 0x000fe80000000c00 */
[----:B------:R-:W-:Y:S01]  /*294c0*/  LDS.128 R4, [R9+0x1000] ;  /* 0x0010000009047984 */ /* 0x000fe20000000c00 */
[----:B------:R-:W-:Y:S06]  /*294d0*/  BAR.SYNC.DEFER_BLOCKING 0x0 ;  /* 0x0000000000007b1d */ /* 0x000fec0000010000 */
[----:B------:R-:W-:Y:S04]  /*294e0*/  STS.128 [R0+0x800], R12 ;  /* 0x0008000c00007388 */ /* 0x000fe80000000c00 */
[----:B----4-:R-:W-:Y:S01]  /*294f0*/  STS.128 [R0], R88 ;  /* 0x0000005800007388 */ /* 0x010fe20000000c00 */
[----:B------:R-:W-:Y:S06]  /*29500*/  BAR.SYNC.DEFER_BLOCKING 0x0 ;  /* 0x0000000000007b1d */ /* 0x000fec0000010000 */
[----:B------:R-:W-:Y:S04]  /*29510*/  LDS.128 R88, [R9] ;  /* 0x0000000009587984 */ /* 0x000fe80000000c00 */
[----:B------:R-:W-:Y:S01]  /*29520*/  LDS.128 R12, [R9+0x1000] ;  /* 0x00100000090c7984 */ /* 0x000fe20000000c00 */
[----:B------:R-:W-:Y:S01]  /*29530*/  BAR.SYNC.DEFER_BLOCKING 0x0 ;  /* 0x0000000000007b1d */ /* 0x000fe20000010000 */
[----:B------:R-:W-:-:S05]  /*29540*/  IMAD.MOV.U32 R49, RZ, RZ, R36 ;  /* 0x000000ffff317224 */ /* 0x000fca00078e0024 */
[----:B------:R0:W-:Y:S04]  /*29550*/  STS.128 [R0], R104 ;  /* 0x0000006800007388 */ /* 0x0001e80000000c00 */
[----:B0-----:R-:W3:Y:S04]  /*29560*/  LDL.LU R104, [R1+0x20] ;  /* 0x0000200001687983 */ /* 0x001ee80000300800 */
[----:B------:R-:W3:Y:S04]  /*29570*/  LDL.LU R105, [R1+0x24] ;  /* 0x0000240001697983 */ /* 0x000ee80000300800 */
[----:B------:R-:W3:Y:S04]  /*29580*/  LDL.LU R106, [R1+0x28] ;  /* 0x00002800016a7983 */ /* 0x000ee80000300800 */
[----:B------:R-:W3:Y:S04]  /*29590*/  LDL.LU R107, [R1+0x2c] ;  /* 0x00002c00016b7983 */ /* 0x000ee80000300800 */
[----:B------:R-:W4:Y:S04]  /*295a0*/  LDL.LU R24, [R1+0x50] ;  /* 0x0000500001187983 */ /* 0x000f280000300800 */
[----:B------:R-:W4:Y:S04]  /*295b0*/  LDL.LU R25, [R1+0x54] ;  /* 0x0000540001197983 */ /* 0x000f280000300800 */
[----:B------:R-:W4:Y:S04]  /*295c0*/  LDL.LU R26, [R1+0x58] ;  /* 0x00005800011a7983 */ /* 0x000f280000300800 */
[----:B------:R-:W4:Y:S04]  /*295d0*/  LDL.LU R27, [R1+0x5c] ;  /* 0x00005c00011b7983 */ /* 0x000f280000300800 */
[----:B------:R-:W3:Y:S04]  /*295e0*/  LDL R35, [R1+0x630] ;  /* 0x0006300001237983 */ /* 0x000ee80000100800 */
[----:B------:R-:W3:Y:S04]  /*295f0*/  LDL.LU R48, [R1+0x10] ;  /* 0x0000100001307983 */ /* 0x000ee80000300800 */
[----:B------:R-:W3:Y:S01]  /*29600*/  LDL.LU R36, [R1+0x101c] ;  /* 0x00101c0001247983 */ /* 0x000ee20000300800 */
[----:B------:R-:W-:-:S02]  /*29610*/  IMAD.MOV.U32 R50, RZ, RZ, R45 ;  /* 0x000000ffff327224 */ /* 0x000fc400078e002d */
[----:B------:R-:W-:Y:S01]  /*29620*/  IMAD.MOV.U32 R51, RZ, RZ, R44 ;  /* 0x000000ffff337224 */ /* 0x000fe200078e002c */
[----:B------:R-:W4:Y:S04]  /*29630*/  LDL.LU R45, [R1+0x1018] ;  /* 0x00101800012d7983 */ /* 0x000f280000300800 */
[----:B------:R-:W4:Y:S04]  /*29640*/  LDL.LU R44, [R1+0x1014] ;  /* 0x00101400012c7983 */ /* 0x000f280000300800 */
[----:B------:R-:W-:Y:S01]  /*29650*/  STS.128 [R0+0x800], R20 ;  /* 0x0008001400007388 */ /* 0x000fe20000000c00 */
[----:B------:R-:W-:Y:S06]  /*29660*/  BAR.SYNC.DEFER_BLOCKING 0x0 ;  /* 0x0000000000007b1d */ /* 0x000fec0000010000 */
[----:B------:R-:W-:Y:S04]  /*29670*/  LDS.128 R92, [R9] ;  /* 0x00000000095c7984 */ /* 0x000fe80000000c00 */
[----:B------:R-:W-:Y:S01]  /*29680*/  LDS.128 R20, [R9+0x1000] ;  /* 0x0010000009147984 */ /* 0x000fe20000000c00 */
[----:B------:R-:W-:Y:S06]  /*29690*/  BAR.SYNC.DEFER_BLOCKING 0x0 ;  /* 0x0000000000007b1d */ /* 0x000fec0000010000 */
[----:B------:R-:W-:Y:S04]  /*296a0*/  STS.128 [R0], R96 ;  /* 0x0000006000007388 */ /* 0x000fe80000000c00 */
[----:B------:R-:W-:Y:S01]  /*296b0*/  STS.128 [R0+0x800], R28 ;  /* 0x0008001c00007388 */ /* 0x000fe20000000c00 */
[----:B------:R-:W-:Y:S01]  /*296c0*/  BAR.SYNC.DEFER_BLOCKING 0x0 ;  /* 0x0000000000007b1d */ /* 0x000fe20000010000 */
[----:B------:R-:W-:-:S07]  /*296d0*/  IMAD.MOV.U32 R123, RZ, RZ, R125 ;  /* 0x000000ffff7b7224 */ /* 0x000fce00078e007d */
[----:B------:R-:W0:Y:S01]  /*296e0*/  LDC R125, c[0x0][0x3b4] ;  /* 0x0000ed00ff7d7b82 */ /* 0x000e220000000800 */
[----:B------:R-:W-:Y:S04]  /*296f0*/  LDS.128 R96, [R9] ;  /* 0x0000000009607984 */ /* 0x000fe80000000c00 */
[----:B------:R-:W-:Y:S03]  /*29700*/  LDS.128 R28, [R9+0x1000] ;  /* 0x00100000091c7984 */ /* 0x000fe60000000c00 */
[----:B------:R-:W-:Y:S06]  /*29710*/  BAR.SYNC.DEFER_BLOCKING 0x0 ;  /* 0x0000000000007b1d */ /* 0x000fec0000010000 */
[----:B--2---:R2:W-:Y:S04]  /*29720*/  STS.128 [R0], R120 ;  /* 0x0000007800007388 */ /* 0x0045e80000000c00 */
[----:B--2---:R-:W2:Y:S04]  /*29730*/  LDL.LU R120, [R1+0x60] ;  /* 0x0000600001787983 */ /* 0x004ea80000300800 */
[----:B---3--:R-:W-:Y:S01]  /*29740*/  STS.128 [R0+0x800], R36 ;  /* 0x0008002400007388 */ /* 0x008fe20000000c00 */
[----:B------:R-:W-:Y:S06]  /*29750*/  BAR.SYNC.DEFER_BLOCKING 0x0 ;  /* 0x0000000000007b1d */ /* 0x000fec0000010000 */
[----:B------:R-:W-:Y:S04]  /*29760*/  LDS.128 R100, [R9] ;  /* 0x0000000009647984 */ /* 0x000fe80000000c00 */
[----:B------:R-:W-:Y:S01]  /*29770*/  LDS.128 R36, [R9+0x1000] ;  /* 0x0010000009247984 */ /* 0x000fe20000000c00 */
[----:B------:R-:W-:Y:S06]  /*29780*/  BAR.SYNC.DEFER_BLOCKING 0x0 ;  /* 0x0000000000007b1d */ /* 0x000fec0000010000 */
[----:B------:R-:W-:Y:S04]  /*29790*/  STS.128 [R0], R104 ;  /* 0x0000006800007388 */ /* 0x000fe80000000c00 */
[----:B----4-:R-:W-:Y:S01]  /*297a0*/  STS.128 [R0+0x800], R44 ;  /* 0x0008002c00007388 */ /* 0x010fe20000000c00 */
[----:B------:R-:W-:Y:S06]  /*297b0*/  BAR.SYNC.DEFER_BLOCKING 0x0 ;  /* 0x0000000000007b1d */ /* 0x000fec0000010000 */
[----:B------:R-:W-:Y:S04]  /*297c0*/  LDS.128 R44, [R9] ;  /* 0x00000000092c7984 */ /* 0x000fe80000000c00 */
[----:B------:R-:W3:Y:S01]  /*297d0*/  LDS.128 R104, [R9+0x1000] ;  /* 0x0010000009687984 */ /* 0x000ee20000000c00 */
[----:B------:R-:W-:Y:S06]  /*297e0*/  BAR.SYNC.DEFER_BLOCKING 0x0 ;  /* 0x0000000000007b1d */ /* 0x000fec0000010000 */
[----:B------:R4:W-:Y:S04]  /*297f0*/  STS.128 [R0], R24 ;  /* 0x0000001800007388 */ /* 0x0009e80000000c00 */
[----:B------:R-:W-:Y:S01]  /*29800*/  STS.128 [R0+0x800], R112 ;  /* 0x0008007000007388 */ /* 0x000fe20000000c00 */
[----:B------:R-:W-:Y:S08]  /*29810*/  BAR.SYNC.DEFER_BLOCKING 0x0 ;  /* 0x0000000000007b1d */ /* 0x000ff00000010000 */
[----:B----4-:R-:W4:Y:S01]  /*29820*/  LDC.64 R26, c[0x0][0x398] ;  /* 0x0000e600ff1a7b82 */ /* 0x010f220000000a00 */
[----:B------:R-:W0:Y:S04]  /*29830*/  LDS.128 R112, [R9+0x1000] ;  /* 0x0010000009707984 */ /* 0x000e280000000c00 */
[----:B------:R1:W0:Y:S03]  /*29840*/  LDS.128 R108, [R9] ;  /* 0x00000000096c7984 */ /* 0x0002260000000c00 */
[----:B------:R-:W-:Y:S01]  /*29850*/  BAR.SYNC.DEFER_BLOCKING 0x0 ;  /* 0x0000000000007b1d */ /* 0x000fe20000010000 */
[----:B------:R-:W-:-:S02]  /*29860*/  IMAD.MOV.U32 R121, RZ, RZ, R124 ;  /* 0x000000ffff797224 */ /* 0x000fc400078e007c */
[----:B------:R-:W-:Y:S02]  /*29870*/  IMAD.MOV.U32 R122, RZ, RZ, R3 ;  /* 0x000000ffff7a7224 */ /* 0x000fe400078e0003 */
[----:B------:R-:W-:-:S03]  /*29880*/  IMAD.MOV.U32 R123, RZ, RZ, R2 ;  /* 0x000000ffff7b7224 */ /* 0x000fc600078e0002 */
[----:B-1----:R-:W1:Y:S01]  /*29890*/  LDC.64 R8, c[0x0][0x398] ;  /* 0x0000e600ff087b82 */ /* 0x002e620000000a00 */
[----:B------:R-:W2:Y:S04]  /*298a0*/  LDL.LU R124, [R1+0x1010] ;  /* 0x00101000017c7983 */ /* 0x000ea80000300800 */
[----:B---3--:R-:W-:Y:S01]  /*298b0*/  STL [R1+0xf9c], R107 ;  /* 0x000f9c6b01007387 */ /* 0x008fe20000100800 */
[----:B----4-:R-:W-:Y:S02]  /*298c0*/  IMAD.MOV.U32 R17, RZ, RZ, R26 ;  /* 0x000000ffff117224 */ /* 0x010fe400078e001a */
[----:B------:R-:W3:Y:S01]  /*298d0*/  LDC.64 R2, c[0x0][0x398] ;  /* 0x0000e600ff027b82 */ /* 0x000ee20000000a00 */
[----:B------:R4:W-:Y:S04]  /*298e0*/  STL [R1+0x7c], R27 ;  /* 0x00007c1b01007387 */ /* 0x0009e80000100800 */
[----:B--2---:R2:W-:Y:S03]  /*298f0*/  STS.128 [R0], R120 ;  /* 0x0000007800007388 */ /* 0x0045e60000000c00 */
[----:B----4-:R-:W4:Y:S01]  /*29900*/  LDC.64 R26, c[0x0][0x398] ;  /* 0x0000e600ff1a7b82 */ /* 0x010f220000000a00 */
[----:B0-----:R4:W-:Y:S04]  /*29910*/  STL [R1+0xf98], R115 ;  /* 0x000f987301007387 */ /* 0x0019e80000100800 */
[----:B--2---:R-:W2:Y:S04]  /*29920*/  LDL.LU.64 R120, [R1+0x1008] ;  /* 0x0010080001787983 */ /* 0x004ea80000300a00 */
[----:B------:R-:W2:Y:S04]  /*29930*/  LDL.LU R122, [R1] ;  /* 0x00000000017a7983 */ /* 0x000ea80000300800 */
[----:B------:R-:W2:Y:S01]  /*29940*/  LDL R34, [R1+0x634] ;  /* 0x0006340001227983 */ /* 0x000ea20000100800 */
[----:B------:R-:W-:Y:S01]  /*29950*/  IMAD.MOV.U32 R24, RZ, RZ, R11 ;  /* 0x000000ffff187224 */ /* 0x000fe200078e000b */
[C---:B---3--:R-:W-:Y:S01]  /*29960*/  ISETP.GE.AND P2, PT, R35.reuse, R2, PT ;  /* 0x000000022300720c */ /* 0x048fe20003f46270 */
[----:B----4-:R-:W-:Y:S01]  /*29970*/  IMAD.MOV.U32 R115, RZ, RZ, R27 ;  /* 0x000000ffff737224 */ /* 0x010fe200078e001b */
[----:B-1----:R0:W-:Y:S01]  /*29980*/  STL [R1+0x74], R9 ;  /* 0x0000740901007387 */ /* 0x0021e20000100800 */
[----:B------:R-:W-:-:S02]  /*29990*/  IMAD R117, R35, R125, RZ ;  /* 0x0000007d23757224 */ /* 0x000fc400078e02ff */
[----:B0-----:R-:W-:Y:S02]  /*299a0*/  IMAD.MOV.U32 R9, RZ, RZ, R26 ;  /* 0x000000ffff097224 */ /* 0x001fe400078e001a */
[----:B------:R-:W0:Y:S01]  /*299b0*/  LDC.64 R26, c[0x0][0x398] ;  /* 0x0000e600ff1a7b82 */ /* 0x000e220000000a00 */
[----:B------:R1:W-:Y:S01]  /*299c0*/  STS.128 [R0+0x800], R48 ;  /* 0x0008003000007388 */ /* 0x0003e20000000c00 */
[----:B------:R-:W-:Y:S01]  /*299d0*/  LEA R116, P0, R117, R118, 0x1 ;  /* 0x0000007675747211 */ /* 0x000fe200078008ff */
[----:B------:R-:W-:-:S03]  /*299e0*/  IMAD R125, R125, 0x100, R117 ;  /* 0x000001007d7d7824 */ /* 0x000fc600078e0275 */
[----:B------:R-:W-:Y:S02]  /*299f0*/  LEA.HI.X.SX32 R117, R117, R119, 0x1, P0 ;  /* 0x0000007775757211 */ /* 0x000fe400000f0eff */
[----:B------:R-:W-:-:S04]  /*29a00*/  LEA R118, P1, R125, R118, 0x1 ;  /* 0x000000767d767211 */ /* 0x000fc800078208ff */
[----:B------:R-:W-:Y:S01]  /*29a10*/  LEA.HI.X.SX32 R119, R125, R119, 0x1, P1 ;  /* 0x000000777d777211 */ /* 0x000fe200008f0eff */
[----:B------:R-:W-:Y:S01]  /*29a20*/  IMAD.MOV.U32 R11, RZ, RZ, R8 ;  /* 0x000000ffff0b7224 */ /* 0x000fe200078e0008 */
[----:B-1----:R-:W1:Y:S01]  /*29a30*/  LDC.64 R48, c[0x0][0x398] ;  /* 0x0000e600ff307b82 */ /* 0x002e620000000a00 */
[----:B0-----:R0:W-:Y:S04]  /*29a40*/  STL [R1+0x64], R27 ;  /* 0x0000641b01007387 */ /* 0x0011e80000100800 */
[----:B------:R-:W3:Y:S01]  /*29a50*/  LDL.LU R123, [R1+0x4] ;  /* 0x00000400017b7983 */ /* 0x000ee20000300800 */
[----:B------:R-:W-:Y:S02]  /*29a60*/  IMAD.MOV.U32 R8, RZ, RZ, R26 ;  /* 0x000000ffff087224 */ /* 0x000fe400078e001a */
[----:B0-----:R-:W0:Y:S08]  /*29a70*/  LDC.64 R26, c[0x0][0x398] ;  /* 0x0000e600ff1a7b82 */ /* 0x001e300000000a00 */
[----:B------:R-:W-:Y:S01]  /*29a80*/  BAR.SYNC.DEFER_BLOCKING 0x0 ;  /* 0x0000000000007b1d */ /* 0x000fe20000010000 */
[----:B------:R-:W-:-:S07]  /*29a90*/  ISETP.LT.AND P2, PT, R124, R24, !P2 ;  /* 0x000000187c00720c */ /* 0x000fce0005741270 */
[----:B------:R-:W4:Y:S01]  /*29aa0*/  LDC.64 R24, c[0x0][0x398] ;  /* 0x0000e600ff187b82 */ /* 0x000f220000000a00 */
[C---:B------:R-:W-:Y:S01]  /*29ab0*/  ISETP.GE.AND P0, PT, R124.reuse, R3, PT ;  /* 0x000000037c00720c */ /* 0x040fe20003f06270 */
[C---:B------:R-:W-:Y:S02]  /*29ac0*/  VIADD R2, R124.reuse, 0x4 ;  /* 0x000000047c027836 */ /* 0x040fe40000000000 */
[----:B------:R-:W-:-:S03]  /*29ad0*/  VIADD R0, R124, 0x1 ;  /* 0x000000017c007836 */ /* 0x000fc60000000000 */
[-C--:B------:R-:W-:Y:S01]  /*29ae0*/  ISETP.GE.AND P5, PT, R2, R3.reuse, PT ;  /* 0x000000030200720c */ /* 0x080fe20003fa6270 */
[C---:B------:R-:W-:Y:S02]  /*29af0*/  IMAD R2, R124.reuse, R18, RZ ;  /* 0x000000127c027224 */ /* 0x040fe400078e02ff */
[----:B------:R-:W-:Y:S02]  /*29b00*/  VIADD R125, R124, 0x2 ;  /* 0x000000027c7d7836 */ /* 0x000fe40000000000 */
[----:B------:R-:W-:Y:S01]  /*29b10*/  IMAD.WIDE R32, R2, 0x2, R116 ;  /* 0x0000000202207825 */ /* 0x000fe200078e0274 */
[-C--:B------:R-:W-:Y:S02]  /*29b20*/  ISETP.GE.AND P1, PT, R0, R3.reuse, PT ;  /* 0x000000030000720c */ /* 0x080fe40003f26270 */
[----:B------:R-:W-:Y:S01]  /*29b30*/  ISETP.GE.AND P4, PT, R125, R3, PT ;  /* 0x000000037d00720c */ /* 0x000fe20003f86270 */
[----:B----4-:R4:W-:Y:S01]  /*29b40*/  STL [R1+0x5c], R25 ;  /* 0x00005c1901007387 */ /* 0x0109e20000100800 */
[----:B--2---:R-:W-:Y:S01]  /*29b50*/  ISETP.LT.AND P6, PT, R34, R17, !P0 ;  /* 0x000000112200720c */ /* 0x004fe200047c1270 */
[----:B------:R-:W-:-:S02]  /*29b60*/  IMAD.MOV.U32 R17, RZ, RZ, R24 ;  /* 0x000000ffff117224 */ /* 0x000fc400078e0018 */
[----:B----4-:R-:W-:Y:S01]  /*29b70*/  IMAD.WIDE R24, R2, 0x2, R118 ;  /* 0x0000000202187825 */ /* 0x010fe200078e0276 */
[----:B------:R-:W-:Y:S01]  /*29b80*/  @P2 STG.E.U16 desc[UR8][R32.64], R122 ;  /* 0x0000007a20002986 */ /* 0x000fe2000c101508 */
[----:B------:R-:W-:-:S08]  /*29b90*/  ISETP.LT.AND P2, PT, R35, R8, !P4 ;  /* 0x000000082300720c */ /* 0x000fd00006741270 */
[----:B------:R-:W-:Y:S01]  /*29ba0*/  @P6 STG.E.U16 desc[UR8][R24.64], R120 ;  /* 0x0000007818006986 */ /* 0x000fe2000c101508 */
[----:B------:R-:W-:Y:S02]  /*29bb0*/  ISETP.LT.AND P6, PT, R35, R11, !P1 ;  /* 0x0000000b2300720c */ /* 0x000fe40004fc1270 */
[----:B------:R-:W-:Y:S02]  /*29bc0*/  ISETP.LT.AND P1, PT, R34, R9, !P1 ;  /* 0x000000092200720c */ /* 0x000fe40004f21270 */
[----:B------:R-:W2:Y:S01]  /*29bd0*/  LDC.64 R8, c[0x0][0x398] ;  /* 0x0000e600ff087b82 */ /* 0x000ea20000000a00 */
[----:B0-----:R0:W-:Y:S04]  /*29be0*/  STL [R1+0x54], R27 ;  /* 0x0000541b01007387 */ /* 0x0011e80000100800 */
[----:B-1----:R1:W-:Y:S01]  /*29bf0*/  STL [R1+0x4c], R49 ;  /* 0x00004c3101007387 */ /* 0x0023e20000100800 */
[----:B0-----:R-:W-:-:S02]  /*29c00*/  IMAD.MOV.U32 R27, RZ, RZ, R26 ;  /* 0x000000ffff1b7224 */ /* 0x001fc400078e001a */
[----:B------:R-:W-:Y:S02]  /*29c10*/  IMAD.MOV.U32 R26, RZ, RZ, R48 ;  /* 0x000000ffff1a7224 */ /* 0x000fe400078e0030 */
[----:B-1----:R-:W0:Y:S01]  /*29c20*/  LDC.64 R48, c[0x0][0x398] ;  /* 0x0000e600ff307b82 */ /* 0x002e220000000a00 */
[----:B--2---:R1:W-:Y:S01]  /*29c30*/  STL [R1+0x44], R9 ;  /* 0x0000440901007387 */ /* 0x0043e20000100800 */
[----:B------:R-:W-:-:S06]  /*29c40*/  IMAD.MOV.U32 R11, RZ, RZ, R8 ;  /* 0x000000ffff0b7224 */ /* 0x000fcc00078e0008 */
[----:B-1----:R-:W1:Y:S01]  /*29c50*/  LDC.64 R8, c[0x0][0x398] ;  /* 0x0000e600ff087b82 */ /* 0x002e620000000a00 */
[----:B------:R-:W-:Y:S01]  /*29c60*/  IMAD.IADD R2, R2, 0x1, R18 ;  /* 0x0000000102027824 */ /* 0x000fe200078e0212 */
[----:B------:R-:W-:Y:S02]  /*29c70*/  PRMT R19, R122, 0x7632, R19 ;  /* 0x000076327a137816 */ /* 0x000fe40000000013 */
[----:B------:R-:W-:Y:S01]  /*29c80*/  PRMT R125, R120, 0x7632, R125 ;  /* 0x00007632787d7816 */ /* 0x000fe2000000007d */
[----:B------:R-:W-:-:S04]  /*29c90*/  IMAD.WIDE R50, R2, 0x2, R116 ;  /* 0x0000000202327825 */ /* 0x000fc800078e0274 */
[----:B------:R-:W-:Y:S01]  /*29ca0*/  IMAD.WIDE R24, R2, 0x2, R118 ;  /* 0x0000000202187825 */ /* 0x000fe200078e0276 */
[----:B------:R-:W-:Y:S01]  /*29cb0*/  @P6 STG.E.U16 desc[UR8][R50.64], R19 ;  /* 0x0000001332006986 */ /* 0x000fe2000c101508 */
[----:B------:R-:W-:-:S03]  /*29cc0*/  ISETP.LT.AND P4, PT, R34, R17, !P4 ;  /* 0x000000112200720c */ /* 0x000fc60006781270 */
[----:B------:R-:W-:Y:S04]  /*29cd0*/  @P1 STG.E.U16 desc[UR8][R24.64], R125 ;  /* 0x0000007d18001986 */ /* 0x000fe8000c101508 */
[----:B-1----:R1:W-:Y:S04]  /*29ce0*/  STL [R1+0x3c], R9 ;  /* 0x00003c0901007387 */ /* 0x0023e80000100800 */
[----:B0-----:R0:W-:Y:S01]  /*29cf0*/  STL [R1+0x34], R49 ;  /* 0x0000343101007387 */ /* 0x0011e20000100800 */
[----:B-1----:R-:W-:Y:S02]  /*29d00*/  IMAD.MOV.U32 R9, RZ, RZ, R8 ;  /* 0x000000ffff097224 */ /* 0x002fe400078e0008 */
[----:B------:R-:W-:-:S02]  /*29d10*/  IMAD.MOV.U32 R8, RZ, RZ, R48 ;  /* 0x000000ffff087224 */ /* 0x000fc400078e0030 */
[----:B0-----:R-:W2:Y:S04]  /*29d20*/  LDL.LU.64 R48, [R1+0x1000] ;  /* 0x0010000001307983 */ /* 0x001ea80000300a00 */
[----:B------:R-:W4:Y:S04]  /*29d30*/  LDL.LU.64 R50, [R1+0xff8] ;  /* 0x000ff80001327983 */ /* 0x000f280000300a00 */
[----:B------:R-:W2:Y:S04]  /*29d40*/  LDL.LU.64 R24, [R1+0xff0] ;  /* 0x000ff00001187983 */ /* 0x000ea80000300a00 */
[----:B------:R-:W2:Y:S01]  /*29d50*/  LDL.LU R17, [R1+0x8] ;  /* 0x0000080001117983 */ /* 0x000ea20000300800 */
[----:B------:R-:W-:-:S05]  /*29d60*/  VIADD R0, R124, 0x3 ;  /* 0x000000037c007836 */ /* 0x000fca0000000000 */
[----:B------:R-:W-:Y:S01]  /*29d70*/  ISETP.GE.AND P0, PT, R0, R3, PT ;  /* 0x000000030000720c */ /* 0x000fe20003f06270 */
[----:B------:R-:W-:-:S04]  /*29d80*/  IMAD.IADD R0, R2, 0x1, R18 ;  /* 0x0000000102007824 */ /* 0x000fc800078e0212 */
[----:B------:R-:W-:-:S05]  /*29d90*/  IMAD.WIDE R32, R0, 0x2, R116 ;  /* 0x0000000200207825 */ /* 0x000fca00078e0274 */
[----:B---3--:R0:W-:Y:S02]  /*29da0*/  @P2 STG.E.U16 desc[UR8][R32.64], R123 ;  /* 0x0000007b20002986 */ /* 0x0081e4000c101508 */
[----:B0-----:R-:W0:Y:S01]  /*29db0*/  LDC.64 R32, c[0x0][0x398] ;  /* 0x0000e600ff207b82 */ /* 0x001e220000000a00 */
[----:B------:R-:W-:Y:S02]  /*29dc0*/  ISETP.LT.AND P1, PT, R35, R27, !P0 ;  /* 0x0000001b2300720c */ /* 0x000fe40004721270 */
[----:B------:R-:W-:Y:S01]  /*29dd0*/  ISETP.LT.AND P0, PT, R34, R26, !P0 ;  /* 0x0000001a2200720c */ /* 0x000fe20004701270 */
[C---:B------:R-:W-:Y:S01]  /*29de0*/  IMAD.IADD R2, R0.reuse, 0x1, R18 ;  /* 0x0000000100027824 */ /* 0x040fe200078e0212 */
[----:B------:R-:W-:Y:S01]  /*29df0*/  PRMT R16, R123, 0x7632, R16 ;  /* 0x000076327b107816 */ /* 0x000fe20000000010 */
[----:B------:R-:W-:Y:S01]  /*29e00*/  IMAD.WIDE R26, R0, 0x2, R118 ;  /* 0x00000002001a7825 */ /* 0x000fe200078e0276 */
[----:B------:R-:W-:-:S03]  /*29e10*/  PRMT R0, R121, 0x7632, R0 ;  /* 0x0000763279007816 */ /* 0x000fc60000000000 */
[----:B------:R-:W-:Y:S01]  /*29e20*/  IMAD.WIDE R122, R2, 0x2, R116 ;  /* 0x00000002027a7825 */ /* 0x000fe200078e0274 */
[----:B------:R1:W-:Y:S04]  /*29e30*/  @P4 STG.E.U16 desc[UR8][R26.64], R121 ;  /* 0x000000791a004986 */ /* 0x0003e8000c101508 */
[----:B------:R3:W-:Y:S04]  /*29e40*/  @P1 STG.E.U16 desc[UR8][R122.64], R16 ;  /* 0x000000107a001986 */ /* 0x0007e8000c101508 */
[----:B-1----:R-:W4:Y:S01]  /*29e50*/  LDL.LU.64 R26, [R1+0xfe8] ;  /* 0x000fe800011a7983 */ /* 0x002f220000300a00 */
[----:B0-----:R-:W-:-:S02]  /*29e60*/  IMAD.MOV.U32 R19, RZ, RZ, R32 ;  /* 0x000000ffff137224 */ /* 0x001fc400078e0020 */
[----:B------:R-:W-:Y:S01]  /*29e70*/  IMAD.MOV.U32 R107, RZ, RZ, R33 ;  /* 0x000000ffff6b7224 */ /* 0x000fe200078e0021 */
[----:B---3--:R-:W0:Y:S01]  /*29e80*/  LDC R16, c[0x0][0x398] ;  /* 0x0000e600ff107b82 */ /* 0x008e220000000800 */
[----:B------:R-:W-:-:S05]  /*29e90*/  IMAD.WIDE R32, R2, 0x2, R118 ;  /* 0x0000000202207825 */ /* 0x000fca00078e0276 */
[----:B------:R-:W-:Y:S01]  /*29ea0*/  @P0 STG.E.U16 desc[UR8][R32.64], R0 ;  /* 0x0000000020000986 */ /* 0x000fe2000c101508 */
[----:B------:R-:W-:Y:S01]  /*29eb0*/  ISETP.LT.AND P0, PT, R35, R11, !P5 ;  /* 0x0000000b2300720c */ /* 0x000fe20006f01270 */
[----:B------:R-:W-:Y:S01]  /*29ec0*/  IMAD.IADD R2, R2, 0x1, R18 ;  /* 0x0000000102027824 */ /* 0x000fe200078e0212 */
[----:B------:R-:W1:Y:S03]  /*29ed0*/  LDC R11, c[0x0][0x398] ;  /* 0x0000e600ff0b7b82 */ /* 0x000e660000000800 */
[----:B------:R-:W-:Y:S01]  /*29ee0*/  IMAD.WIDE R122, R2, 0x2, R116 ;  /* 0x00000002027a7825 */ /* 0x000fe200078e0274 */
[----:B------:R-:W-:Y:S02]  /*29ef0*/  ISETP.LT.AND P5, PT, R34, R9, !P5 ;  /* 0x000000092200720c */ /* 0x000fe40006fa1270 */
[----:B------:R-:W3:Y:S05]  /*29f00*/  LDL.LU R9, [R1+0xc] ;  /* 0x00000c0001097983 */ /* 0x000eea0000300800 */
[----:B--2---:R2:W-:Y:S04]  /*29f10*/  @P0 STG.E.U16 desc[UR8][R122.64], R17 ;  /* 0x000000117a000986 */ /* 0x0045e8000c101508 */
[----:B--2---:R-:W2:Y:S01]  /*29f20*/  LDL.LU.64 R122, [R1+0xfe0] ;  /* 0x000fe000017a7983 */ /* 0x004ea20000300a00 */
[----:B------:R-:W-:-:S05]  /*29f30*/  VIADD R120, R124, 0x5 ;  /* 0x000000057c787836 */ /* 0x000fca0000000000 */
[----:B------:R-:W-:Y:S01]  /*29f40*/  ISETP.GE.AND P6, PT, R120, R3, PT ;  /* 0x000000037800720c */ /* 0x000fe20003fc6270 */
[----:B------:R-:W-:-:S03]  /*29f50*/  VIADD R120, R124, 0x6 ;  /* 0x000000067c787836 */ /* 0x000fc60000000000 */
[----:B------:R-:W-:Y:S01]  /*29f60*/  ISETP.LT.AND P1, PT, R35, R8, !P6 ;  /* 0x000000082300720c */ /* 0x000fe20007721270 */
[----:B------:R-:W-:Y:S01]  /*29f70*/  VIADD R125, R124, 0x7 ;  /* 0x000000077c7d7836 */ /* 0x000fe20000000000 */
[----:B------:R-:W0:Y:S01]  /*29f80*/  LDC R8, c[0x0][0x398] ;  /* 0x0000e600ff087b82 */ /* 0x000e220000000800 */
[----:B------:R-:W-:Y:S01]  /*29f90*/  IMAD.IADD R0, R2, 0x1, R18 ;  /* 0x0000000102007824 */ /* 0x000fe200078e0212 */
[----:B------:R-:W-:Y:S01]  /*29fa0*/  ISETP.LT.AND P6, PT, R34, R19, !P6 ;  /* 0x000000132200720c */ /* 0x000fe200077c1270 */
[----:B------:R-:W-:Y:S01]  /*29fb0*/  IMAD.WIDE R32, R2, 0x2, R118 ;  /* 0x0000000202207825 */ /* 0x000fe200078e0276 */
[-C--:B------:R-:W-:Y:S02]  /*29fc0*/  ISETP.GE.AND P2, PT, R120, R3.reuse, PT ;  /* 0x000000037800720c */ /* 0x080fe40003f46270 */
[-C--:B------:R-:W-:Y:S01]  /*29fd0*/  ISETP.GE.AND P4, PT, R125, R3.reuse, PT ;  /* 0x000000037d00720c */ /* 0x080fe20003f86270 */
[----:B------:R-:W-:Y:S01]  /*29fe0*/  VIADD R125, R124, 0x8 ;  /* 0x000000087c7d7836 */ /* 0x000fe20000000000 */
[----:B------:R-:W-:Y:S01]  /*29ff0*/  PRMT R2, R17, 0x7632, R2 ;  /* 0x0000763211027816 */ /* 0x000fe20000000002 */
[----:B------:R-:W-:Y:S01]  /*2a000*/  IMAD.WIDE R120, R0, 0x2, R116 ;  /* 0x0000000200787825 */ /* 0x000fe200078e0274 */
[----:B------:R-:W0:Y:S02]  /*2a010*/  LDC R19, c[0x0][0x398] ;  /* 0x0000e600ff137b82 */ /* 0x000e240000000800 */
[----:B------:R-:W-:Y:S01]  /*2a020*/  ISETP.GE.AND P0, PT, R125, R3, PT ;  /* 0x000000037d00720c */ /* 0x000fe20003f06270 */
[----:B--2---:R2:W-:Y:S01]  /*2a030*/  @P5 STG.E.U16 desc[UR8][R32.64], R122 ;  /* 0x0000007a20005986 */ /* 0x0045e2000c101508 */
[----:B------:R-:W-:-:S02]  /*2a040*/  ISETP.LT.AND P5, PT, R35, R10, !P2 ;  /* 0x0000000a2300720c */ /* 0x000fc400057a1270 */
[----:B------:R-:W-:Y:S01]  /*2a050*/  PRMT R125, R122, 0x7632, R125 ;  /* 0x000076327a7d7816 */ /* 0x000fe2000000007d */
[----:B------:R1:W-:Y:S01]  /*2a060*/  @P1 STG.E.U16 desc[UR8][R120.64], R2 ;  /* 0x0000000278001986 */ /* 0x0003e2000c101508 */
[----:B0-----:R-:W-:Y:S01]  /*2a070*/  ISETP.LT.AND P2, PT, R34, R16, !P2 ;  /* 0x000000102200720c */ /* 0x001fe20005741270 */
[----:B------:R-:W0:Y:S02]  /*2a080*/  LDC R10, c[0x0][0x398] ;  /* 0x0000e600ff0a7b82 */ /* 0x000e240000000800 */
[----:B--2---:R-:W2:Y:S01]  /*2a090*/  LDL.LU.64 R32, [R1+0xfd8] ;  /* 0x000fd80001207983 */ /* 0x004ea20000300a00 */
[----:B-1----:R-:W-:-:S04]  /*2a0a0*/  IMAD.WIDE R120, R0, 0x2, R118 ;  /* 0x0000000200787825 */ /* 0x002fc800078e0276 */
[--C-:B------:R-:W-:Y:S01]  /*2a0b0*/  IMAD.IADD R2, R0, 0x1, R18.reuse ;  /* 0x0000000100027824 */ /* 0x100fe200078e0212 */
[----:B------:R1:W-:Y:S01]  /*2a0c0*/  @P6 STG.E.U16 desc[UR8][R120.64], R125 ;  /* 0x0000007d78006986 */ /* 0x0003e2000c101508 */
[----:B------:R-:W-:Y:S02]  /*2a0d0*/  ISETP.LT.AND P6, PT, R35, R11, !P4 ;  /* 0x0000000b2300720c */ /* 0x000fe400067c1270 */
[----:B------:R-:W-:Y:S01]  /*2a0e0*/  IMAD.IADD R0, R2, 0x1, R18 ;  /* 0x0000000102007824 */ /* 0x000fe200078e0212 */
[----:B------:R-:W-:Y:S01]  /*2a0f0*/  ISETP.LT.AND P4, PT, R34, R8, !P4 ;  /* 0x000000082200720c */ /* 0x000fe20006781270 */
[C---:B------:R-:W-:Y:S01]  /*2a100*/  IMAD.WIDE R16, R2.reuse, 0x2, R118 ;  /* 0x0000000202107825 */ /* 0x040fe200078e0276 */
[----:B------:R-:W0:Y:S03]  /*2a110*/  LDC R11, c[0x0][0x398] ;  /* 0x0000e600ff0b7b82 */ /* 0x000e260000000800 */
[----:B-1----:R-:W-:Y:S01]  /*2a120*/  IMAD.WIDE R120, R2, 0x2, R116 ;  /* 0x0000000202787825 */ /* 0x002fe200078e0274 */
[----:B---3--:R-:W-:-:S04]  /*2a130*/  PRMT R125, R9, 0x7632, R125 ;  /* 0x00007632097d7816 */ /* 0x008fc8000000007d */
[----:B------:R1:W-:Y:S04]  /*2a140*/  @P5 STG.E.U16 desc[UR8][R120.64], R9 ;  /* 0x0000000978005986 */ /* 0x0003e8000c101508 */
[----:B------:R3:W-:Y:S01]  /*2a150*/  @P2 STG.E.U16 desc[UR8][R16.64], R123 ;  /* 0x0000007b10002986 */ /* 0x0007e2000c101508 */
[----:B-1----:R-:W-:-:S03]  /*2a160*/  IMAD.WIDE R8, R0, 0x2, R116 ;  /* 0x0000000200087825 */ /* 0x002fc600078e0274 */
[----:B---3--:R-:W3:Y:S04]  /*2a170*/  LDL.LU.64 R16, [R1+0xfd0] ;  /* 0x000fd00001107983 */ /* 0x008ee80000300a00 */
[----:B------:R1:W-:Y:S04]  /*2a180*/  @P6 STG.E.U16 desc[UR8][R8.64], R125 ;  /* 0x0000007d08006986 */ /* 0x0003e8000c101508 */
[----:B-1----:R-:W2:Y:S01]  /*2a190*/  LDL.LU.64 R8, [R1+0xfc8] ;  /* 0x000fc80001087983 */ /* 0x002ea20000300a00 */
[----:B------:R-:W-:-:S05]  /*2a1a0*/  VIADD R122, R124, 0x9 ;  /* 0x000000097c7a7836 */ /* 0x000fca0000000000 */
[----:B------:R-:W-:Y:S01]  /*2a1b0*/  ISETP.GE.AND P1, PT, R122, R3, PT ;  /* 0x000000037a00720c */ /* 0x000fe20003f26270 */
[----:B------:R-:W-:-:S05]  /*2a1c0*/  VIADD R122, R124, 0xa ;  /* 0x0000000a7c7a7836 */ /* 0x000fca0000000000 */
[----:B------:R-:W-:Y:S02]  /*2a1d0*/  ISETP.GE.AND P5, PT, R122, R3, PT ;  /* 0x000000037a00720c */ /* 0x000fe40003fa6270 */
[----:B------:R-:W1:Y:S01]  /*2a1e0*/  LDC R122, c[0x0][0x398] ;  /* 0x0000e600ff7a7b82 */ /* 0x000e620000000800 */
[----:B------:R-:W-:Y:S01]  /*2a1f0*/  IMAD.WIDE R120, R0, 0x2, R118 ;  /* 0x0000000200787825 */ /* 0x000fe200078e0276 */
[----:B------:R-:W-:Y:S02]  /*2a200*/  PRMT R2, R123, 0x7632, R2 ;  /* 0x000076327b027816 */ /* 0x000fe40000000002 */
[----:B0-----:R-:W-:-:S03]  /*2a210*/  ISETP.LT.AND P2, PT, R34, R10, !P0 ;  /* 0x0000000a2200720c */ /* 0x001fc60004741270 */
[----:B------:R0:W-:Y:S01]  /*2a220*/  @P4 STG.E.U16 desc[UR8][R120.64], R2 ;  /* 0x0000000278004986 */ /* 0x0001e2000c101508 */
[C---:B------:R-:W-:Y:S01]  /*2a230*/  ISETP.LT.AND P6, PT, R35.reuse, R19, !P1 ;  /* 0x000000132300720c */ /* 0x040fe20004fc1270 */
[----:B------:R-:W0:Y:S01]  /*2a240*/  LDC R10, c[0x0][0x398] ;  /* 0x0000e600ff0a7b82 */ /* 0x000e220000000800 */
[----:B-1----:R-:W-:Y:S01]  /*2a250*/  ISETP.LT.AND P4, PT, R35, R122, !P0 ;  /* 0x0000007a2300720c */ /* 0x002fe20004781270 */
[----:B------:R-:W-:-:S04]  /*2a260*/  IMAD.IADD R122, R0, 0x1, R18 ;  /* 0x00000001007a7824 */ /* 0x000fc800078e0212 */
[C---:B------:R-:W-:Y:S02]  /*2a270*/  IMAD.IADD R0, R122.reuse, 0x1, R18 ;  /* 0x000000017a007824 */ /* 0x040fe400078e0212 */
[----:B------:R-:W-:-:S04]  /*2a280*/  IMAD.WIDE R18, R122, 0x2, R116 ;  /* 0x000000027a127825 */ /* 0x000fc800078e0274 */
[----:B------:R-:W-:-:S04]  /*2a290*/  IMAD.WIDE R122, R122, 0x2, R118 ;  /* 0x000000027a7a7825 */ /* 0x000fc800078e0276 */
[----:B0-----:R-:W-:Y:S01]  /*2a2a0*/  IMAD.WIDE R120, R0, 0x2, R116 ;  /* 0x0000000200787825 */ /* 0x001fe200078e0274 */
[----:B--2---:R-:W-:Y:S01]  /*2a2b0*/  PRMT R9, R8, 0x7632, R9 ;  /* 0x0000763208097816 */ /* 0x004fe20000000009 */
[----:B------:R0:W-:Y:S04]  /*2a2c0*/  @P4 STG.E.U16 desc[UR8][R18.64], R8 ;  /* 0x0000000812004986 */ /* 0x0001e8000c101508 */
[----:B---3--:R-:W-:Y:S04]  /*2a2d0*/  @P2 STG.E.U16 desc[UR8][R122.64], R16 ;  /* 0x000000107a002986 */ /* 0x008fe8000c101508 */
[----:B------:R1:W-:Y:S04]  /*2a2e0*/  @P6 STG.E.U16 desc[UR8][R120.64], R9 ;  /* 0x0000000978006986 */ /* 0x0003e8000c101508 */
[----:B0-----:R-:W2:Y:S01]  /*2a2f0*/  LDL.LU.64 R18, [R1+0xfc0] ;  /* 0x000fc00001127983 */ /* 0x001ea20000300a00 */
[----:B------:R-:W-:Y:S01]  /*2a300*/  VIADD R2, R124, 0xb ;  /* 0x0000000b7c027836 */ /* 0x000fe20000000000 */
[----:B------:R-:W0:Y:S02]  /*2a310*/  LDC R8, c[0x0][0x3b8] ;  /* 0x0000ee00ff087b82 */ /* 0x000e240000000800 */
[----:B-1----:R-:W3:Y:S02]  /*2a320*/  LDL.LU R9, [R1+0xfb8] ;  /* 0x000fb80001097983 */ /* 0x002ee40000300800 */
[----:B------:R-:W-:-:S04]  /*2a330*/  ISETP.GE.AND P0, PT, R2, R3, PT ;  /* 0x000000030200720c */ /* 0x000fc80003f06270 */
[----:B------:R-:W1:Y:S08]  /*2a340*/  LDC R122, c[0x0][0x398] ;  /* 0x0000e600ff7a7b82 */ /* 0x000e700000000800 */
[----:B------:R-:W0:Y:S01]  /*2a350*/  LDC R2, c[0x0][0x398] ;  /* 0x0000e600ff027b82 */ /* 0x000e220000000800 */
[----:B------:R-:W-:Y:S01]  /*2a360*/  ISETP.LT.AND P2, PT, R35, R11, !P5 ;  /* 0x0000000b2300720c */ /* 0x000fe20006f41270 */
[----:B------:R-:W-:Y:S01]  /*2a370*/  IMAD.WIDE R120, R0, 0x2, R118 ;  /* 0x0000000200787825 */ /* 0x000fe200078e0276 */
[----:B------:R-:W-:-:S02]  /*2a380*/  PRMT R16, R16, 0x7632, R16 ;  /* 0x0000763210107816 */ /* 0x000fc40000000010 */
[----:B------:R-:W-:-:S03]  /*2a390*/  ISETP.LT.AND P5, PT, R34, R10, !P5 ;  /* 0x0000000a2200720c */ /* 0x000fc60006fa1270 */
[----:B------:R-:W1:Y:S01]  /*2a3a0*/  LDC R123, c[0x0][0x398] ;  /* 0x0000e600ff7b7b82 */ /* 0x000e620000000800 */
[----:B0-----:R-:W-:Y:S01]  /*2a3b0*/  ISETP.LT.AND P1, PT, R34, R2, !P1 ;  /* 0x000000022200720c */ /* 0x001fe20004f21270 */
[----:B------:R-:W-:-:S04]  /*2a3c0*/  IMAD.IADD R2, R0, 0x1, R8 ;  /* 0x0000000100027824 */ /* 0x000fc800078e0208 */
[----:B------:R-:W-:-:S08]  /*2a3d0*/  IMAD.WIDE R10, R2, 0x2, R116 ;  /* 0x00000002020a7825 */ /* 0x000fd000078e0274 */
[----:B------:R-:W-:Y:S01]  /*2a3e0*/  @P1 STG.E.U16 desc[UR8][R120.64], R16 ;  /* 0x0000001078001986 */ /* 0x000fe2000c101508 */
[----:B-1----:R-:W-:Y:S01]  /*2a3f0*/  ISETP.LT.AND P6, PT, R35, R122, !P0 ;  /* 0x0000007a2300720c */ /* 0x002fe200047c1270 */
[C---:B------:R-:W-:Y:S02]  /*2a400*/  IMAD.IADD R122, R2.reuse, 0x1, R8 ;  /* 0x00000001027a7824 */ /* 0x040fe400078e0208 */
[----:B---3--:R0:W-:Y:S04]  /*2a410*/  @P2 STG.E.U16 desc[UR8][R10.64], R9 ;  /* 0x000000090a002986 */ /* 0x0081e8000c101508 */
[----:B0-----:R-:W3:Y:S01]  /*2a420*/  LDL.LU.64 R10, [R1+0xfb0] ;  /* 0x000fb000010a7983 */ /* 0x001ee20000300a00 */
[----:B------:R-:W-:Y:S02]  /*2a430*/  IMAD.WIDE R120, R2, 0x2, R118 ;  /* 0x0000000202787825 */ /* 0x000fe400078e0276 */
[----:B------:R-:W0:Y:S02]  /*2a440*/  LDC R2, c[0x0][0x398] ;  /* 0x0000e600ff027b82 */ /* 0x000e240000000800 */
[----:B------:R-:W-:Y:S01]  /*2a450*/  VIADD R0, R124, 0xd ;  /* 0x0000000d7c007836 */ /* 0x000fe20000000000 */
[----:B------:R-:W-:Y:S01]  /*2a460*/  PRMT R16, R9, 0x7632, R16 ;  /* 0x0000763209107816 */ /* 0x000fe20000000010 */
[----:B------:R-:W-:Y:S01]  /*2a470*/  IMAD.WIDE R8, R122, 0x2, R116 ;  /* 0x000000027a087825 */ /* 0x000fe200078e0274 */
[----:B0-----:R-:W-:-:S03]  /*2a480*/  ISETP.LT.AND P0, PT, R34, R2, !P0 ;  /* 0x000000022200720c */ /* 0x001fc60004701270 */
[----:B------:R-:W0:Y:S01]  /*2a490*/  LDC R2, c[0x0][0x3b8] ;  /* 0x0000ee00ff027b82 */ /* 0x000e220000000800 */
[----:B------:R-:W-:Y:S01]  /*2a4a0*/  ISETP.GE.AND P1, PT, R0, R3, PT ;  /* 0x000000030000720c */ /* 0x000fe20003f26270 */
[----:B------:R-:W-:Y:S04]  /*2a4b0*/  @P5 STG.E.U16 desc[UR8][R120.64], R17 ;  /* 0x0000001178005986 */ /* 0x000fe8000c101508 */
[----:B------:R0:W-:Y:S01]  /*2a4c0*/  @P6 STG.E.U16 desc[UR8][R8.64], R16 ;  /* 0x0000001008006986 */ /* 0x0001e2000c101508 */
[----:B------:R-:W-:Y:S01]  /*2a4d0*/  ISETP.LT.AND P6, PT, R35, R123, !P1 ;  /* 0x0000007b2300720c */ /* 0x000fe20004fc1270 */
[C---:B0-----:R-:W-:Y:S02]  /*2a4e0*/  IMAD.IADD R8, R122.reuse, 0x1, R2 ;  /* 0x000000017a087824 */ /* 0x041fe400078e0202 */
[----:B------:R-:W-:-:S04]  /*2a4f0*/  IMAD.WIDE R122, R122, 0x2, R118 ;  /* 0x000000027a7a7825 */ /* 0x000fc800078e0276 */
[C---:B------:R-:W-:Y:S02]  /*2a500*/  VIADD R0, R124.reuse, 0xe ;  /* 0x0000000e7c007836 */ /* 0x040fe40000000000 */
[----:B------:R-:W-:-:S03]  /*2a510*/  VIADD R125, R124, 0xc ;  /* 0x0000000c7c7d7836 */ /* 0x000fc60000000000 */
[-C--:B------:R-:W-:Y:S02]  /*2a520*/  ISETP.GE.AND P2, PT, R0, R3.reuse, PT ;  /* 0x000000030000720c */ /* 0x080fe40003f46270 */
[----:B------:R-:W-:Y:S01]  /*2a530*/  ISETP.GE.AND P4, PT, R125, R3, PT ;  /* 0x000000037d00720c */ /* 0x000fe20003f86270 */
[----:B------:R-:W0:Y:S08]  /*2a540*/  LDC R0, c[0x0][0x398] ;  /* 0x0000e600ff007b82 */ /* 0x000e300000000800 */
[----:B------:R-:W1:Y:S01]  /*2a550*/  LDC R125, c[0x0][0x398] ;  /* 0x0000e600ff7d7b82 */ /* 0x000e620000000800 */
[----:B---3--:R-:W-:-:S05]  /*2a560*/  PRMT R11, R17, 0x7632, R11 ;  /* 0x00007632110b7816 */ /* 0x008fca000000000b */
[----:B------:R3:W-:Y:S04]  /*2a570*/  @P0 STG.E.U16 desc[UR8][R122.64], R11 ;  /* 0x0000000b7a000986 */ /* 0x0007e8000c101508 */
[----:B---3--:R-:W3:Y:S01]  /*2a580*/  LDL.LU R11, [R1+0xfa8] ;  /* 0x000fa800010b7983 */ /* 0x008ee20000300800 */
[----:B0-----:R-:W-:Y:S01]  /*2a590*/  ISETP.LT.AND P5, PT, R35, R0, !P4 ;  /* 0x000000002300720c */ /* 0x001fe200067a1270 */
[----:B------:R-:W-:Y:S01]  /*2a5a0*/  IMAD.WIDE R120, R8, 0x2, R116 ;  /* 0x0000000208787825 */ /* 0x000fe200078e0274 */
[----:B-1----:R-:W-:Y:S01]  /*2a5b0*/  ISETP.LT.AND P4, PT, R34, R125, !P4 ;  /* 0x0000007d2200720c */ /* 0x002fe20006781270 */
[----:B------:R-:W0:Y:S02]  /*2a5c0*/  LDC R122, c[0x0][0x398] ;  /* 0x0000e600ff7a7b82 */ /* 0x000e240000000800 */
[----:B------:R-:W-:Y:S01]  /*2a5d0*/  IMAD.IADD R0, R8, 0x1, R2 ;  /* 0x0000000108007824 */ /* 0x000fe200078e0202 */
[----:B------:R-:W-:Y:S01]  /*2a5e0*/  PRMT R125, R10, 0x7632, R125 ;  /* 0x000076320a7d7816 */ /* 0x000fe2000000007d */
[----:B------:R-:W-:-:S04]  /*2a5f0*/  IMAD.WIDE R8, R8, 0x2, R118 ;  /* 0x0000000208087825 */ /* 0x000fc800078e0276 */
[----:B------:R-:W-:Y:S01]  /*2a600*/  IMAD.WIDE R16, R0, 0x2, R116 ;  /* 0x0000000200107825 */ /* 0x000fe200078e0274 */
[----:B------:R-:W1:Y:S01]  /*2a610*/  LDC R123, c[0x0][0x398] ;  /* 0x0000e600ff7b7b82 */ /* 0x000e620000000800 */
[----:B------:R4:W-:Y:S04]  /*2a620*/  @P5 STG.E.U16 desc[UR8][R120.64], R10 ;  /* 0x0000000a78005986 */ /* 0x0009e8000c101508 */
[----:B--2---:R-:W-:Y:S04]  /*2a630*/  @P4 STG.E.U16 desc[UR8][R8.64], R18 ;  /* 0x0000001208004986 */ /* 0x004fe8000c101508 */
[----:B------:R2:W-:Y:S01]  /*2a640*/  @P6 STG.E.U16 desc[UR8][R16.64], R125 ;  /* 0x0000007d10006986 */ /* 0x0005e2000c101508 */
[----:B------:R-:W-:Y:S01]  /*2a650*/  VIADD R2, R124, 0xf ;  /* 0x0000000f7c027836 */ /* 0x000fe20000000000 */
[----:B----4-:R-:W4:Y:S08]  /*2a660*/  LDC R121, c[0x0][0x398] ;  /* 0x0000e600ff797b82 */ /* 0x010f300000000800 */
[----:B--2---:R-:W2:Y:S01]  /*2a670*/  LDC R17, c[0x0][0x3b8] ;  /* 0x0000ee00ff117b82 */ /* 0x004ea20000000800 */
[----:B------:R-:W-:Y:S01]  /*2a680*/  IMAD.WIDE R8, R0, 0x2, R118 ;  /* 0x0000000200087825 */ /* 0x000fe200078e0276 */
[----:B0-----:R-:W-:-:S02]  /*2a690*/  ISETP.LT.AND P4, PT, R34, R122, !P1 ;  /* 0x0000007a2200720c */ /* 0x001fc40004f81270 */
[----:B-1----:R-:W-:Y:S02]  /*2a6a0*/  ISETP.LT.AND P5, PT, R35, R123, !P2 ;  /* 0x0000007b2300720c */ /* 0x002fe400057a1270 */
[----:B------:R-:W-:Y:S02]  /*2a6b0*/  ISETP.GE.AND P0, PT, R2, R3, PT ;  /* 0x000000030200720c */ /* 0x000fe40003f06270 */
[----:B------:R-:W0:Y:S01]  /*2a6c0*/  LDC R16, c[0x0][0x398] ;  /* 0x0000e600ff107b82 */ /* 0x000e220000000800 */
[----:B------:R-:W-:-:S07]  /*2a6d0*/  PRMT R18, R18, 0x7632, R18 ;  /* 0x0000763212127816 */ /* 0x000fce0000000012 */
[----:B------:R-:W1:Y:S01]  /*2a6e0*/  LDC R125, c[0x0][0x39c] ;  /* 0x0000e700ff7d7b82 */ /* 0x000e620000000800 */
[----:B--2---:R-:W-:-:S07]  /*2a6f0*/  IMAD.IADD R10, R0, 0x1, R17 ;  /* 0x00000001000a7824 */ /* 0x004fce00078e0211 */
[----:B------:R-:W2:Y:S08]  /*2a700*/  LDC R123, c[0x0][0x398] ;  /* 0x0000e600ff7b7b82 */ /* 0x000eb00000000800 */
[----:B------:R-:W0:Y:S01]  /*2a710*/  LDC R0, c[0x0][0x398] ;  /* 0x0000e600ff007b82 */ /* 0x000e220000000800 */
[----:B------:R-:W-:Y:S01]  /*2a720*/  VIADD R2, R124, 0x10 ;  /* 0x000000107c027836 */ /* 0x000fe20000000000 */
[----:B------:R4:W-:Y:S04]  /*2a730*/  @P4 STG.E.U16 desc[UR8][R8.64], R18 ;  /* 0x0000001208004986 */ /* 0x0009e8000c101508 */
[----:B------:R-:W-:Y:S01]  /*2a740*/  ISETP.GE.AND P1, PT, R2, R3, PT ;  /* 0x000000030200720c */ /* 0x000fe20003f26270 */
[C---:B------:R-:W-:Y:S01]  /*2a750*/  IMAD.WIDE R2, R10.reuse, 0x2, R116 ;  /* 0x000000020a027825 */ /* 0x040fe200078e0274 */
[----:B------:R-:W1:Y:S03]  /*2a760*/  LDC R122, c[0x0][0x398] ;  /* 0x0000e600ff7a7b82 */ /* 0x000e660000000800 */
[----:B----4-:R-:W-:-:S05]  /*2a770*/  IMAD.WIDE R8, R10, 0x2, R118 ;  /* 0x000000020a087825 */ /* 0x010fca00078e0276 */
[----:B------:R-:W4:Y:S01]  /*2a780*/  LDC R120, c[0x0][0x398] ;  /* 0x0000e600ff787b82 */ /* 0x000f220000000800 */
[----:B0-----:R-:W-:Y:S01]  /*2a790*/  ISETP.LT.AND P2, PT, R34, R0, !P2 ;  /* 0x000000002200720c */ /* 0x001fe20005741270 */
[----:B------:R-:W-:Y:S01]  /*2a7a0*/  IMAD.IADD R0, R10, 0x1, R17 ;  /* 0x000000010a007824 */ /* 0x000fe200078e0211 */
[----:B------:R-:W-:-:S03]  /*2a7b0*/  ISETP.LT.AND P6, PT, R35, R16, !P0 ;  /* 0x000000102300720c */ /* 0x000fc600047c1270 */
[----:B------:R-:W-:Y:S01]  /*2a7c0*/  IMAD.WIDE R16, R0, 0x2, R116 ;  /* 0x0000000200107825 */ /* 0x000fe200078e0274 */
[C---:B--2---:R-:W-:Y:S02]  /*2a7d0*/  ISETP.LT.AND P0, PT, R34.reuse, R123, !P0 ;  /* 0x0000007b2200720c */ /* 0x044fe40004701270 */
[----:B------:R-:W-:Y:S01]  /*2a7e0*/  PRMT R18, R19, 0x7632, R18 ;  /* 0x0000763213127816 */ /* 0x000fe20000000012 */
[----:B------:R-:W0:Y:S01]  /*2a7f0*/  LDC R123, c[0x0][0x398] ;  /* 0x0000e600ff7b7b82 */ /* 0x000e220000000800 */
[----:B-1----:R-:W-:Y:S02]  /*2a800*/  ISETP.LT.AND P4, PT, R35, R122, !P1 ;  /* 0x0000007a2300720c */ /* 0x002fe40004f81270 */
[----:B------:R-:W-:-:S05]  /*2a810*/  ISETP.LT.AND P1, PT, R34, R121, !P1 ;  /* 0x000000792200720c */ /* 0x000fca0004f21270 */
[----:B------:R-:W1:Y:S08]  /*2a820*/  LDC R121, c[0x0][0x398] ;  /* 0x0000e600ff797b82 */ /* 0x000e700000000800 */
[----:B------:R-:W2:Y:S01]  /*2a830*/  LDC R122, c[0x0][0x398] ;  /* 0x0000e600ff7a7b82 */ /* 0x000ea20000000800 */
[----:B---3--:R-:W-:Y:S01]  /*2a840*/  PRMT R10, R11, 0x7632, R10 ;  /* 0x000076320b0a7816 */ /* 0x008fe2000000000a */
[----:B------:R3:W-:Y:S06]  /*2a850*/  @P5 STG.E.U16 desc[UR8][R2.64], R11 ;  /* 0x0000000b02005986 */ /* 0x0007ec000c101508 */
[----:B---3--:R-:W3:Y:S01]  /*2a860*/  LDC R11, c[0x0][0x3b8] ;  /* 0x0000ee00ff0b7b82 */ /* 0x008ee20000000800 */
[----:B------:R-:W-:Y:S01]  /*2a870*/  VIADD R2, R124, 0x11 ;  /* 0x000000117c027836 */ /* 0x000fe20000000000 */
[----:B------:R0:W-:Y:S04]  /*2a880*/  @P2 STG.E.U16 desc[UR8][R8.64], R19 ;  /* 0x0000001308002986 */ /* 0x0001e8000c101508 */
[----:B------:R3:W-:Y:S01]  /*2a890*/  @P6 STG.E.U16 desc[UR8][R16.64], R10 ;  /* 0x0000000a10006986 */ /* 0x0007e2000c101508 */
[----:B------:R-:W-:Y:S01]  /*2a8a0*/  ISETP.GE.AND P2, PT, R2, R125, PT ;  /* 0x0000007d0200720c */ /* 0x000fe20003f46270 */
[C---:B------:R-:W-:Y:S01]  /*2a8b0*/  IMAD.WIDE R2, R0.reuse, 0x2, R118 ;  /* 0x0000000200027825 */ /* 0x040fe200078e0276 */
[----:B------:R-:W1:Y:S08]  /*2a8c0*/  LDC R125, c[0x0][0x39c] ;  /* 0x0000e700ff7d7b82 */ /* 0x000e700000000800 */
[----:B0-----:R-:W0:Y:S01]  /*2a8d0*/  LDC R19, c[0x0][0x398] ;  /* 0x0000e600ff137b82 */ /* 0x001e220000000800 */
[----:B---3--:R-:W-:-:S07]  /*2a8e0*/  IMAD.IADD R10, R0, 0x1, R11 ;  /* 0x00000001000a7824 */ /* 0x008fce00078e020b */
[----:B------:R-:W3:Y:S08]  /*2a8f0*/  LDC R16, c[0x0][0x39c] ;  /* 0x0000e700ff107b82 */ /* 0x000ef00000000800 */
[----:B------:R-:W0:Y:S01]  /*2a900*/  LDC R0, c[0x0][0x398] ;  /* 0x0000e600ff007b82 */ /* 0x000e220000000800 */
[----:B------:R1:W-:Y:S01]  /*2a910*/  @P0 STG.E.U16 desc[UR8][R2.64], R18 ;  /* 0x0000001202000986 */ /* 0x0003e2000c101508 */
[----:B----4-:R-:W-:Y:S01]  /*2a920*/  ISETP.LT.AND P5, PT, R35, R120, !P2 ;  /* 0x000000782300720c */ /* 0x010fe200057a1270 */
[----:B------:R-:W-:-:S05]  /*2a930*/  IMAD.WIDE R8, R10, 0x2, R116 ;  /* 0x000000020a087825 */ /* 0x000fca00078e0274 */
[----:B------:R-:W4:Y:S08]  /*2a940*/  LDC R120, c[0x0][0x398] ;  /* 0x0000e600ff787b82 */ /* 0x000f300000000800 */
[----:B-1----:R-:W1:Y:S01]  /*2a950*/  LDC R18, c[0x0][0x39c] ;  /* 0x0000e700ff127b82 */ /* 0x002e620000000800 */
[----:B------:R0:W-:Y:S07]  /*2a960*/  @P4 STG.E.U16 desc[UR8][R8.64], R32 ;  /* 0x0000002008004986 */ /* 0x0001ee000c101508 */
[----:B------:R-:W1:Y:S01]  /*2a970*/  LDC R17, c[0x0][0x398] ;  /* 0x0000e600ff117b82 */ /* 0x000e620000000800 */
[----:B0-----:R-:W-:Y:S01]  /*2a980*/  ISETP.LT.AND P2, PT, R34, R0, !P2 ;  /* 0x000000002200720c */ /* 0x001fe20005741270 */
[----:B------:R-:W-:-:S02]  /*2a990*/  IMAD.IADD R0, R10, 0x1, R11 ;  /* 0x000000010a007824 */ /* 0x000fc400078e020b */
[----:B------:R-:W-:Y:S01]  /*2a9a0*/  IMAD.WIDE R10, R10, 0x2, R118 ;  /* 0x000000020a0a7825 */ /* 0x000fe200078e0276 */
[----:B------:R-:W-:-:S03]  /*2a9b0*/  PRMT R32, R32, 0x7632, R32 ;  /* 0x0000763220207816 */ /* 0x000fc60000000020 */
[C---:B------:R-:W-:Y:S01]  /*2a9c0*/  IMAD.WIDE R2, R0.reuse, 0x2, R116 ;  /* 0x0000000200027825 */ /* 0x040fe200078e0274 */
[----:B------:R0:W-:Y:S03]  /*2a9d0*/  @P1 STG.E.U16 desc[UR8][R10.64], R24 ;  /* 0x000000180a001986 */ /* 0x0001e6000c101508 */
[----:B------:R-:W-:Y:S01]  /*2a9e0*/  IMAD.WIDE R8, R0, 0x2, R118 ;  /* 0x0000000200087825 */ /* 0x000fe200078e0276 */
[----:B------:R1:W-:Y:S01]  /*2a9f0*/  @P5 STG.E.U16 desc[UR8][R2.64], R32 ;  /* 0x0000002002005986 */ /* 0x0003e2000c101508 */
[----:B0-----:R-:W-:Y:S02]  /*2aa00*/  PRMT R24, R24, 0x7632, R24 ;  /* 0x0000763218187816 */ /* 0x001fe40000000018 */
[C---:B------:R-:W-:Y:S02]  /*2aa10*/  VIADD R10, R124.reuse, 0x12 ;  /* 0x000000127c0a7836 */ /* 0x040fe40000000000 */
[----:B-1----:R-:W-:-:S02]  /*2aa20*/  VIADD R2, R124, 0x13 ;  /* 0x000000137c027836 */ /* 0x002fc40000000000 */
[----:B------:R-:W-:Y:S01]  /*2aa30*/  VIADD R3, R124, 0x14 ;  /* 0x000000147c037836 */ /* 0x000fe20000000000 */
[----:B------:R0:W-:Y:S01]  /*2aa40*/  @P2 STG.E.U16 desc[UR8][R8.64], R24 ;  /* 0x0000001808002986 */ /* 0x0001e2000c101508 */
[----:B---3--:R-:W-:Y:S02]  /*2aa50*/  ISETP.GE.AND P1, PT, R10, R16, PT ;  /* 0x000000100a00720c */ /* 0x008fe40003f26270 */
[----:B------:R-:W-:Y:S02]  /*2aa60*/  ISETP.GE.AND P0, PT, R2, R18, PT ;  /* 0x000000120200720c */ /* 0x000fe40003f06270 */
[----:B------:R-:W-:Y:S01]  /*2aa70*/  ISETP.GE.AND P2, PT, R3, R125, PT ;  /* 0x0000007d0300720c */ /* 0x000fe20003f46270 */
[----:B------:R-:W1:Y:S01]  /*2aa80*/  LDC R18, c[0x0][0x3b8] ;  /* 0x0000ee00ff127b82 */ /* 0x000e620000000800 */
[C---:B------:R-:W-:Y:S02]  /*2aa90*/  ISETP.LT.AND P6, PT, R35.reuse, R123, !P1 ;  /* 0x0000007b2300720c */ /* 0x040fe40004fc1270 */
[----:B------:R-:W-:-:S02]  /*2aaa0*/  ISETP.LT.AND P5, PT, R35, R121, !P0 ;  /* 0x000000792300720c */ /* 0x000fc400047a1270 */
[----:B------:R-:W-:Y:S02]  /*2aab0*/  ISETP.LT.AND P4, PT, R35, R19, !P2 ;  /* 0x000000132300720c */ /* 0x000fe40005781270 */
[C---:B--2---:R-:W-:Y:S01]  /*2aac0*/  ISETP.LT.AND P1, PT, R34.reuse, R122, !P1 ;  /* 0x0000007a2200720c */ /* 0x044fe20004f21270 */
[----:B------:R-:W2:Y:S01]  /*2aad0*/  LDC R121, c[0x0][0x39c] ;  /* 0x0000e700ff797b82 */ /* 0x000ea20000000800 */
[C---:B----4-:R-:W-:Y:S02]  /*2aae0*/  ISETP.LT.AND P0, PT, R34.reuse, R120, !P0 ;  /* 0x000000782200720c */ /* 0x050fe40004701270 */
[----:B------:R-:W-:Y:S02]  /*2aaf0*/  ISETP.LT.AND P2, PT, R34, R17, !P2 ;  /* 0x000000112200720c */ /* 0x000fe40005741270 */
[----:B------:R-:W3:Y:S01]  /*2ab00*/  LDL.LU R34, [R1+0xfa4] ;  /* 0x000fa40001227983 */ /* 0x000ee20000300800 */
[----:B------:R-:W-:Y:S02]  /*2ab10*/  PRMT R32, R33, 0x7632, R32 ;  /* 0x0000763221207816 */ /* 0x000fe40000000020 */
[----:B0-----:R-:W-:Y:S01]  /*2ab20*/  PRMT R24, R25, 0x7632, R24 ;  /* 0x0000763219187816 */ /* 0x001fe20000000018 */
[----:B------:R-:W0:Y:S01]  /*2ab30*/  LDC R125, c[0x0][0x39c] ;  /* 0x0000e700ff7d7b82 */ /* 0x000e220000000800 */
[----:B-1----:R-:W-:-:S07]  /*2ab40*/  IMAD.IADD R0, R0, 0x1, R18 ;  /* 0x0000000100007824 */ /* 0x002fce00078e0212 */
[----:B------:R-:W1:Y:S01]  /*2ab50*/  LDC R122, c[0x0][0x398] ;  /* 0x0000e600ff7a7b82 */ /* 0x000e620000000800 */
[C---:B------:R-:W-:Y:S02]  /*2ab60*/  IMAD.IADD R16, R0.reuse, 0x1, R18 ;  /* 0x0000000100107824 */ /* 0x040fe400078e0212 */
[----:B------:R-:W-:-:S05]  /*2ab70*/  IMAD.WIDE R2, R0, 0x2, R116 ;  /* 0x0000000200027825 */ /* 0x000fca00078e0274 */
[----:B------:R-:W4:Y:S01]  /*2ab80*/  LDC R120, c[0x0][0x398] ;  /* 0x0000e600ff787b82 */ /* 0x000f220000000800 */
[----:B------:R-:W-:-:S04]  /*2ab90*/  IMAD.WIDE R8, R0, 0x2, R118 ;  /* 0x0000000200087825 */ /* 0x000fc800078e0276 */
[C---:B------:R-:W-:Y:S02]  /*2aba0*/  IMAD.IADD R0, R16.reuse, 0x1, R18 ;  /* 0x0000000110007824 */ /* 0x040fe400078e0212 */
[C---:B------:R-:W-:Y:S01]  /*2abb0*/  IMAD.WIDE R10, R16.reuse, 0x2, R116 ;  /* 0x00000002100a7825 */ /* 0x040fe200078e0274 */
[----:B------:R0:W-:Y:S01]  /*2abc0*/  @P6 STG.E.U16 desc[UR8][R2.64], R33 ;  /* 0x0000002102006986 */ /* 0x0001e2000c101508 */
[----:B------:R-:W1:Y:S02]  /*2abd0*/  LDC R123, c[0x0][0x39c] ;  /* 0x0000e700ff7b7b82 */ /* 0x000e640000000800 */
[----:B------:R-:W-:Y:S01]  /*2abe0*/  IMAD.WIDE R16, R16, 0x2, R118 ;  /* 0x0000000210107825 */ /* 0x000fe200078e0276 */
[----:B------:R2:W-:Y:S03]  /*2abf0*/  @P1 STG.E.U16 desc[UR8][R8.64], R25 ;  /* 0x0000001908001986 */ /* 0x0005e6000c101508 */
[C---:B------:R-:W-:Y:S01]  /*2ac00*/  IMAD.WIDE R18, R0.reuse, 0x2, R116 ;  /* 0x0000000200127825 */ /* 0x040fe200078e0274 */
[----:B------:R2:W-:Y:S03]  /*2ac10*/  @P5 STG.E.U16 desc[UR8][R10.64], R32 ;  /* 0x000000200a005986 */ /* 0x0005e6000c101508 */
[----:B0-----:R-:W-:Y:S01]  /*2ac20*/  IMAD.WIDE R2, R0, 0x2, R118 ;  /* 0x0000000200027825 */ /* 0x001fe200078e0276 */
[----:B------:R0:W-:Y:S01]  /*2ac30*/  @P0 STG.E.U16 desc[UR8][R16.64], R24 ;  /* 0x0000001810000986 */ /* 0x0001e2000c101508 */
[----:B------:R-:W1:Y:S02]  /*2ac40*/  LDC R33, c[0x0][0x398] ;  /* 0x0000e600ff217b82 */ /* 0x000e640000000800 */
[----:B--2---:R-:W-:-:S02]  /*2ac50*/  VIADD R9, R124, 0x16 ;  /* 0x000000167c097836 */ /* 0x004fc40000000000 */
[----:B------:R-:W-:-:S04]  /*2ac60*/  VIADD R8, R124, 0x15 ;  /* 0x000000157c087836 */ /* 0x000fc80000000000 */
[----:B------:R-:W2:Y:S08]  /*2ac70*/  LDC R10, c[0x0][0x398] ;  /* 0x0000e600ff0a7b82 */ /* 0x000eb00000000800 */
[----:B------:R-:W1:Y:S08]  /*2ac80*/  LDC R11, c[0x0][0x398] ;  /* 0x0000e600ff0b7b82 */ /* 0x000e700000000800 */
[----:B------:R-:W1:Y:S08]  /*2ac90*/  LDC R25, c[0x0][0x398] ;  /* 0x0000e600ff197b82 */ /* 0x000e700000000800 */
[----:B------:R-:W1:Y:S08]  /*2aca0*/  LDC R32, c[0x0][0x39c] ;  /* 0x0000e700ff207b82 */ /* 0x000e700000000800 */
[----:B0-----:R-:W0:Y:S01]  /*2acb0*/  LDC R24, c[0x0][0x398] ;  /* 0x0000e600ff187b82 */ /* 0x001e220000000800 */
[----:B---3--:R-:W-:Y:S04]  /*2acc0*/  @P4 STG.E.U16 desc[UR8][R18.64], R34 ;  /* 0x0000002212004986 */ /* 0x008fe8000c101508 */
[----:B------:R3:W-:Y:S01]  /*2acd0*/  @P2 STG.E.U16 desc[UR8][R2.64], R26 ;  /* 0x0000001a02002986 */ /* 0x0007e2000c101508 */
[----:B------:R-:W-:-:S03]  /*2ace0*/  ISETP.GE.AND P2, PT, R9, R121, PT ;  /* 0x000000790900720c */ /* 0x000fc60003f46270 */
[----:B------:R-:W2:Y:S01]  /*2acf0*/  LDL.LU R121, [R1+0x634] ;  /* 0x0006340001797983 */ /* 0x000ea20000300800 */
[----:B------:R-:W-:Y:S02]  /*2ad00*/  ISETP.GE.AND P1, PT, R8, R125, PT ;  /* 0x0000007d0800720c */ /* 0x000fe40003f26270 */
[----:B------:R-:W0:Y:S02]  /*2ad10*/  LDC R125, c[0x0][0x3b8] ;  /* 0x0000ee00ff7d7b82 */ /* 0x000e240000000800 */
[----:B-1----:R-:W-:Y:S02]  /*2ad20*/  ISETP.LT.AND P5, PT, R35, R33, !P1 ;  /* 0x000000212300720c */ /* 0x002fe40004fa1270 */
[----:B------:R-:W4:Y:S01]  /*2ad30*/  LDL.LU R35, [R1+0xfa0] ;  /* 0x000fa00001237983 */ /* 0x000f220000300800 */
[----:B---3--:R-:W-:-:S03]  /*2ad40*/  VIADD R2, R124, 0x17 ;  /* 0x000000177c027836 */ /* 0x008fc60000000000 */
[----:B------:R-:W1:Y:S01]  /*2ad50*/  LDC R33, c[0x0][0x39c] ;  /* 0x0000e700ff217b82 */ /* 0x000e620000000800 */
[----:B------:R-:W-:-:S07]  /*2ad60*/  PRMT R34, R34, 0x7632, R34 ;  /* 0x0000763222227816 */ /* 0x000fce0000000022 */
[----:B------:R-:W3:Y:S08]  /*2ad70*/  LDC R19, c[0x0][0x398] ;  /* 0x0000e600ff137b82 */ /* 0x000ef00000000800 */
[----:B------:R-:W0:Y:S01]  /*2ad80*/  LDC R18, c[0x0][0x398] ;  /* 0x0000e600ff127b82 */ /* 0x000e220000000800 */
[----:B--2---:R-:W-:Y:S02]  /*2ad90*/  ISETP.LT.AND P1, PT, R121, R122, !P1 ;  /* 0x0000007a7900720c */ /* 0x004fe40004f21270 */
[----:B------:R-:W4:Y:S01]  /*2ada0*/  LDL.LU R122, [R1+0x630] ;  /* 0x00063000017a7983 */ /* 0x000f220000300800 */
[----:B------:R-:W-:Y:S01]  /*2adb0*/  ISETP.GE.AND P0, PT, R2, R123, PT ;  /* 0x0000007b0200720c */ /* 0x000fe20003f06270 */
[----:B0-----:R-:W-:-:S04]  /*2adc0*/  IMAD.IADD R2, R0, 0x1, R125 ;  /* 0x0000000100027824 */ /* 0x001fc800078e027d */
[----:B------:R-:W-:Y:S01]  /*2add0*/  IMAD.WIDE R8, R2, 0x2, R116 ;  /* 0x0000000202087825 */ /* 0x000fe200078e0274 */
[----:B------:R-:W-:-:S03]  /*2ade0*/  PRMT R26, R26, 0x7632, R26 ;  /* 0x000076321a1a7816 */ /* 0x000fc6000000001a */
[C---:B------:R-:W-:Y:S01]  /*2adf0*/  IMAD.IADD R0, R2.reuse, 0x1, R125 ;  /* 0x0000000102007824 */ /* 0x040fe200078e027d */
[----:B------:R0:W-:Y:S01]  /*2ae00*/  @P5 STG.E.U16 desc[UR8][R8.64], R34 ;  /* 0x0000002208005986 */ /* 0x0001e2000c101508 */
[----:B------:R-:W-:-:S05]  /*2ae10*/  IMAD.WIDE R2, R2, 0x2, R118 ;  /* 0x0000000202027825 */ /* 0x000fca00078e0276 */
[----:B------:R2:W-:Y:S01]  /*2ae20*/  @P1 STG.E.U16 desc[UR8][R2.64], R26 ;  /* 0x0000001a02001986 */ /* 0x0005e2000c101508 */
[----:B------:R-:W-:Y:S02]  /*2ae30*/  VIADD R17, R124, 0x18 ;  /* 0x000000187c117836 */ /* 0x000fe40000000000 */
[C---:B0-----:R-:W-:Y:S01]  /*2ae40*/  IMAD.WIDE R8, R0.reuse, 0x2, R116 ;  /* 0x0000000200087825 */ /* 0x041fe200078e0274 */
[----:B------:R-:W-:Y:S01]  /*2ae50*/  PRMT R16, R27, 0x7632, R16 ;  /* 0x000076321b107816 */ /* 0x000fe20000000010 */
[----:B------:R-:W0:Y:S02]  /*2ae60*/  LDC R34, c[0x0][0x39c] ;  /* 0x0000e700ff227b82 */ /* 0x000e240000000800 */
[----:B--2---:R-:W-:-:S06]  /*2ae70*/  IMAD.WIDE R2, R0, 0x2, R118 ;  /* 0x0000000200027825 */ /* 0x004fcc00078e0276 */
[----:B------:R-:W2:Y:S01]  /*2ae80*/  LDC R26, c[0x0][0x398] ;  /* 0x0000e600ff1a7b82 */ /* 0x000ea20000000800 */
[----:B----4-:R-:W-:-:S07]  /*2ae90*/  ISETP.LT.AND P4, PT, R122, R120, !P2 ;  /* 0x000000787a00720c */ /* 0x010fce0005781270 */
[----:B------:R-:W4:Y:S01]  /*2aea0*/  LDC R120, c[0x0][0x398] ;  /* 0x0000e600ff787b82 */ /* 0x000f220000000800 */
[----:B------:R-:W-:Y:S02]  /*2aeb0*/  ISETP.LT.AND P2, PT, R121, R10, !P2 ;  /* 0x0000000a7900720c */ /* 0x000fe40005741270 */
[----:B------:R-:W-:Y:S01]  /*2aec0*/  ISETP.LT.AND P5, PT, R122, R11, !P0 ;  /* 0x0000000b7a00720c */ /* 0x000fe200047a1270 */
[----:B------:R-:W-:Y:S01]  /*2aed0*/  IMAD.IADD R11, R0, 0x1, R125 ;  /* 0x00000001000b7824 */ /* 0x000fe200078e027d */
[----:B------:R-:W-:Y:S01]  /*2aee0*/  PRMT R10, R35, 0x7632, R10 ;  /* 0x00007632230a7816 */ /* 0x000fe2000000000a */
[----:B------:R-:W-:Y:S01]  /*2aef0*/  VIADD R0, R124, 0x19 ;  /* 0x000000197c007836 */ /* 0x000fe20000000000 */
[----:B------:R0:W-:Y:S07]  /*2af00*/  @P4 STG.E.U16 desc[UR8][R8.64], R35 ;  /* 0x0000002308004986 */ /* 0x0001ee000c101508 */
[----:B------:R2:W-:Y:S01]  /*2af10*/  @P2 STG.E.U16 desc[UR8][R2.64], R27 ;  /* 0x0000001b02002986 */ /* 0x0005e2000c101508 */
[----:B-1----:R-:W-:-:S02]  /*2af20*/  ISETP.GE.AND P2, PT, R17, R33, PT ;  /* 0x000000211100720c */ /* 0x002fc40003f46270 */
[----:B------:R-:W-:Y:S01]  /*2af30*/  ISETP.GE.AND P1, PT, R0, R32, PT ;  /* 0x000000200000720c */ /* 0x000fe20003f26270 */
[----:B------:R-:W1:Y:S01]  /*2af40*/  LDC R33, c[0x0][0x39c] ;  /* 0x0000e700ff217b82 */ /* 0x000e620000000800 */
[----:B0-----:R-:W-:Y:S01]  /*2af50*/  IMAD.WIDE R8, R11, 0x2, R116 ;  /* 0x000000020b087825 */ /* 0x001fe200078e0274 */
[----:B----4-:R-:W-:-:S06]  /*2af60*/  ISETP.LT.AND P0, PT, R121, R120, !P0 ;  /* 0x000000787900720c */ /* 0x010fcc0004701270 */
[----:B--2---:R-:W0:Y:S01]  /*2af70*/  LDC R27, c[0x0][0x39c] ;  /* 0x0000e700ff1b7b82 */ /* 0x004e220000000800 */
[----:B------:R2:W-:Y:S01]  /*2af80*/  @P5 STG.E.U16 desc[UR8][R8.64], R10 ;  /* 0x0000000a08005986 */ /* 0x0005e2000c101508 */
[----:B------:R-:W-:Y:S02]  /*2af90*/  ISETP.LT.AND P5, PT, R122, R25, !P2 ;  /* 0x000000197a00720c */ /* 0x000fe400057a1270 */
[----:B---3--:R-:W-:-:S04]  /*2afa0*/  ISETP.LT.AND P2, PT, R121, R19, !P2 ;  /* 0x000000137900720c */ /* 0x008fc80005741270 */
[----:B------:R-:W3:Y:S01]  /*2afb0*/  LDC R32, c[0x0][0x398] ;  /* 0x0000e600ff207b82 */ /* 0x000ee20000000800 */
[----:B------:R-:W-:Y:S01]  /*2afc0*/  ISETP.LT.AND P6, PT, R122, R18, !P1 ;  /* 0x000000127a00720c */ /* 0x000fe20004fc1270 */
[----:B------:R-:W-:-:S04]  /*2afd0*/  IMAD.WIDE R2, R11, 0x2, R118 ;  /* 0x000000020b027825 */ /* 0x000fc800078e0276 */
[----:B--2---:R-:W-:Y:S02]  /*2afe0*/  IMAD.IADD R10, R11, 0x1, R125 ;  /* 0x000000010b0a7824 */ /* 0x004fe400078e027d */
[----:B------:R-:W2:Y:S02]  /*2aff0*/  LDC R25, c[0x0][0x398] ;  /* 0x0000e600ff197b82 */ /* 0x000ea40000000800 */
[----:B------:R-:W-:-:S06]  /*2b000*/  IMAD.WIDE R8, R10, 0x2, R116 ;  /* 0x000000020a087825 */ /* 0x000fcc00078e0274 */
[----:B------:R-:W4:Y:S01]  /*2b010*/  LDC R19, c[0x0][0x398] ;  /* 0x0000e600ff137b82 */ /* 0x000f220000000800 */
[C---:B------:R-:W-:Y:S01]  /*2b020*/  IMAD.IADD R0, R10.reuse, 0x1, R125 ;  /* 0x000000010a007824 */ /* 0x040fe200078e027d */
[----:B------:R1:W-:Y:S01]  /*2b030*/  @P0 STG.E.U16 desc[UR8][R2.64], R16 ;  /* 0x0000001002000986 */ /* 0x0003e2000c101508 */
[----:B------:R-:W-:Y:S01]  /*2b040*/  IMAD.WIDE R10, R10, 0x2, R118 ;  /* 0x000000020a0a7825 */ /* 0x000fe200078e0276 */
[----:B------:R-:W-:Y:S02]  /*2b050*/  ISETP.LT.AND P4, PT, R121, R24, !P1 ;  /* 0x000000187900720c */ /* 0x000fe40004f81270 */
[----:B------:R0:W-:Y:S02]  /*2b060*/  @P5 STG.E.U16 desc[UR8][R8.64], R48 ;  /* 0x0000003008005986 */ /* 0x0001e4000c101508 */
[----:B------:R-:W4:Y:S02]  /*2b070*/  LDC R18, c[0x0][0x398] ;  /* 0x0000e600ff127b82 */ /* 0x000f240000000800 */
[----:B------:R0:W-:Y:S01]  /*2b080*/  @P2 STG.E.U16 desc[UR8][R10.64], R40 ;  /* 0x000000280a002986 */ /* 0x0001e2000c101508 */
[----:B-1----:R-:W-:-:S05]  /*2b090*/  IMAD.WIDE R2, R0, 0x2, R116 ;  /* 0x0000000200027825 */ /* 0x002fca00078e0274 */
[----:B------:R-:W1:Y:S01]  /*2b0a0*/  LDC R17, c[0x0][0x398] ;  /* 0x0000e600ff117b82 */ /* 0x000e620000000800 */
[----:B0-----:R-:W-:Y:S01]  /*2b0b0*/  PRMT R48, R48, 0x7632, R48 ;  /* 0x0000763230307816 */ /* 0x001fe20000000030 */
[----:B------:R-:W-:-:S04]  /*2b0c0*/  VIADD R10, R124, 0x1a ;  /* 0x0000001a7c0a7836 */ /* 0x000fc80000000000 */
[----:B------:R0:W-:Y:S01]  /*2b0d0*/  @P6 STG.E.U16 desc[UR8][R2.64], R48 ;  /* 0x0000003002006986 */ /* 0x0001e2000c101508 */
[----:B------:R-:W-:Y:S01]  /*2b0e0*/  PRMT R40, R40, 0x7632, R40 ;  /* 0x0000763228287816 */ /* 0x000fe20000000028 */
[----:B------:R-:W-:Y:S01]  /*2b0f0*/  IMAD.WIDE R8, R0, 0x2, R118 ;  /* 0x0000000200087825 */ /* 0x000fe200078e0276 */
[----:B------:R-:W1:Y:S01]  /*2b100*/  LDC R35, c[0x0][0x39c] ;  /* 0x0000e700ff237b82 */ /* 0x000e620000000800 */
[----:B------:R-:W-:Y:S02]  /*2b110*/  ISETP.GE.AND P1, PT, R10, R27, PT ;  /* 0x0000001b0a00720c */ /* 0x000fe40003f26270 */
[----:B0-----:R-:W-:Y:S02]  /*2b120*/  VIADD R2, R124, 0x1b ;  /* 0x0000001b7c027836 */ /* 0x001fe40000000000 */
[----:B---3--:R-:W-:Y:S01]  /*2b130*/  ISETP.LT.AND P6, PT, R122, R32, !P1 ;  /* 0x000000207a00720c */ /* 0x008fe20004fc1270 */
[----:B------:R-:W-:Y:S01]  /*2b140*/  VIADD R3, R124, 0x1c ;  /* 0x0000001c7c037836 */ /* 0x000fe20000000000 */
[----:B------:R0:W-:Y:S01]  /*2b150*/  @P4 STG.E.U16 desc[UR8][R8.64], R40 ;  /* 0x0000002808004986 */ /* 0x0001e2000c101508 */
[----:B------:R-:W-:Y:S01]  /*2b160*/  PRMT R24, R49, 0x7632, R24 ;  /* 0x0000763231187816 */ /* 0x000fe20000000018 */
[----:B------:R-:W3:Y:S01]  /*2b170*/  LDC R27, c[0x0][0x398] ;  /* 0x0000e600ff1b7b82 */ /* 0x000ee20000000800 */
[----:B------:R-:W-:-:S02]  /*2b180*/  ISETP.GE.AND P0, PT, R2, R34, PT ;  /* 0x000000220200720c */ /* 0x000fc40003f06270 */
[C---:B------:R-:W-:Y:S02]  /*2b190*/  ISETP.LT.AND P1, PT, R121.reuse, R26, !P1 ;  /* 0x0000001a7900720c */ /* 0x040fe40004f21270 */
[----:B--2---:R-:W-:Y:S02]  /*2b1a0*/  ISETP.LT.AND P5, PT, R122, R25, !P0 ;  /* 0x000000197a00720c */ /* 0x004fe400047a1270 */
[----:B----4-:R-:W-:Y:S01]  /*2b1b0*/  ISETP.LT.AND P0, PT, R121, R19, !P0 ;  /* 0x000000137900720c */ /* 0x010fe20004701270 */
[----:B------:R-:W2:Y:S01]  /*2b1c0*/  LDC R34, c[0x0][0x398] ;  /* 0x0000e600ff227b82 */ /* 0x000ea20000000800 */
[----:B0-----:R-:W-:Y:S01]  /*2b1d0*/  IMAD.IADD R8, R0, 0x1, R125 ;  /* 0x0000000100087824 */ /* 0x001fe200078e027d */
[----:B------:R-:W-:-:S03]  /*2b1e0*/  ISETP.GE.AND P2, PT, R3, R33, PT ;  /* 0x000000210300720c */ /* 0x000fc60003f46270 */
[----:B------:R-:W-:-:S03]  /*2b1f0*/  IMAD.IADD R16, R8, 0x1, R125 ;  /* 0x0000000108107824 */ /* 0x000fc600078e027d */
[----:B------:R-:W0:Y:S01]  /*2b200*/  LDC R33, c[0x0][0x39c] ;  /* 0x0000e700ff217b82 */ /* 0x000e220000000800 */
[----:B------:R-:W-:Y:S01]  /*2b210*/  IMAD.WIDE R2, R8, 0x2, R116 ;  /* 0x0000000208027825 */ /* 0x000fe200078e0274 */
[----:B------:R-:W-:Y:S02]  /*2b220*/  ISETP.LT.AND P4, PT, R122, R18, !P2 ;  /* 0x000000127a00720c */ /* 0x000fe40005781270 */
[----:B-1----:R-:W-:Y:S01]  /*2b230*/  ISETP.LT.AND P2, PT, R121, R17, !P2 ;  /* 0x000000117900720c */ /* 0x002fe20005741270 */
[----:B------:R-:W-:Y:S01]  /*2b240*/  IMAD.WIDE R8, R8, 0x2, R118 ;  /* 0x0000000208087825 */ /* 0x000fe200078e0276 */
[----:B------:R-:W-:Y:S02]  /*2b250*/  PRMT R25, R41, 0x7632, R25 ;  /* 0x0000763229197816 */ /* 0x000fe40000000019 */
[----:B------:R-:W1:Y:S01]  /*2b260*/  LDC R26, c[0x0][0x398] ;  /* 0x0000e600ff1a7b82 */ /* 0x000e620000000800 */
[C---:B------:R-:W-:Y:S02]  /*2b270*/  IMAD.IADD R0, R16.reuse, 0x1, R125 ;  /* 0x0000000110007824 */ /* 0x040fe400078e027d */
[C---:B------:R-:W-:Y:S01]  /*2b280*/  IMAD.WIDE R10, R16.reuse, 0x2, R116 ;  /* 0x00000002100a7825 */ /* 0x040fe200078e0274 */
[----:B------:R4:W-:Y:S03]  /*2b290*/  @P6 STG.E.U16 desc[UR8][R2.64], R49 ;  /* 0x0000003102006986 */ /* 0x0009e6000c101508 */
[----:B------:R-:W-:Y:S01]  /*2b2a0*/  IMAD.WIDE R16, R16, 0x2, R118 ;  /* 0x0000000210107825 */ /* 0x000fe200078e0276 */
[----:B------:R-:W-:Y:S01]  /*2b2b0*/  @P1 STG.E.U16 desc[UR8][R8.64], R41 ;  /* 0x0000002908001986 */ /* 0x000fe2000c101508 */
[----:B------:R-:W3:Y:S03]  /*2b2c0*/  LDC R32, c[0x0][0x39c] ;  /* 0x0000e700ff207b82 */ /* 0x000ee60000000800 */
[----:B------:R4:W-:Y:S04]  /*2b2d0*/  @P5 STG.E.U16 desc[UR8][R10.64], R24 ;  /* 0x000000180a005986 */ /* 0x0009e8000c101508 */
[----:B------:R2:W-:Y:S01]  /*2b2e0*/  @P0 STG.E.U16 desc[UR8][R16.64], R25 ;  /* 0x0000001910000986 */ /* 0x0005e2000c101508 */
[----:B------:R-:W-:-:S04]  /*2b2f0*/  IMAD.WIDE R18, R0, 0x2, R116 ;  /* 0x0000000200127825 */ /* 0x000fc800078e0274 */
[----:B------:R-:W-:Y:S02]  /*2b300*/  VIADD R48, R124, 0x1d ;  /* 0x0000001d7c307836 */ /* 0x000fe40000000000 */
[----:B----4-:R-:W-:Y:S01]  /*2b310*/  IMAD.WIDE R2, R0, 0x2, R118 ;  /* 0x0000000200027825 */ /* 0x010fe200078e0276 */
[----:B------:R-:W4:Y:S08]  /*2b320*/  LDC R24, c[0x0][0x39c] ;  /* 0x0000e700ff187b82 */ /* 0x000f300000000800 */
[----:B--2---:R-:W2:Y:S01]  /*2b330*/  LDC R17, c[0x0][0x398] ;  /* 0x0000e600ff117b82 */ /* 0x004ea20000000800 */
[----:B------:R-:W-:Y:S01]  /*2b340*/  VIADD R40, R124, 0x1e ;  /* 0x0000001e7c287836 */ /* 0x000fe20000000000 */
[----:B------:R1:W-:Y:S06]  /*2b350*/  @P4 STG.E.U16 desc[UR8][R18.64], R50 ;  /* 0x0000003212004986 */ /* 0x0003ec000c101508 */
[----:B------:R-:W4:Y:S01]  /*2b360*/  LDC R16, c[0x0][0x398] ;  /* 0x0000e600ff107b82 */ /* 0x000f220000000800 */
[----:B------:R-:W-:Y:S01]  /*2b370*/  ISETP.GE.AND P1, PT, R48, R35, PT ;  /* 0x000000233000720c */ /* 0x000fe20003f26270 */
[----:B------:R2:W-:Y:S01]  /*2b380*/  @P2 STG.E.U16 desc[UR8][R2.64], R42 ;  /* 0x0000002a02002986 */ /* 0x0005e2000c101508 */
[----:B0-----:R-:W-:-:S02]  /*2b390*/  ISETP.GE.AND P2, PT, R40, R33, PT ;  /* 0x000000212800720c */ /* 0x001fc40003f46270 */
[----:B------:R-:W-:-:S03]  /*2b3a0*/  ISETP.LT.AND P5, PT, R122, R34, !P1 ;  /* 0x000000227a00720c */ /* 0x000fc60004fa1270 */
[----:B-1----:R-:W0:Y:S01]  /*2b3b0*/  LDC R18, c[0x0][0x39c] ;  /* 0x0000e700ff127b82 */ /* 0x002e220000000800 */
[----:B------:R-:W-:Y:S01]  /*2b3c0*/  ISETP.LT.AND P4, PT, R122, R26, !P2 ;  /* 0x0000001a7a00720c */ /* 0x000fe20005781270 */
[----:B------:R-:W-:Y:S01]  /*2b3d0*/  VIADD R9, R124, 0x1f ;  /* 0x0000001f7c097836 */ /* 0x000fe20000000000 */
[----:B---3--:R-:W-:Y:S01]  /*2b3e0*/  ISETP.LT.AND P1, PT, R121, R27, !P1 ;  /* 0x0000001b7900720c */ /* 0x008fe20004f21270 */
[----:B------:R-:W-:-:S04]  /*2b3f0*/  IMAD.IADD R25, R0, 0x1, R125 ;  /* 0x0000000100197824 */ /* 0x000fc800078e027d */
[----:B------:R-:W1:Y:S01]  /*2b400*/  LDC R26, c[0x0][0x398] ;  /* 0x0000e600ff1a7b82 */ /* 0x000e620000000800 */
[----:B------:R-:W-:Y:S01]  /*2b410*/  ISETP.GE.AND P0, PT, R9, R32, PT ;  /* 0x000000200900720c */ /* 0x000fe20003f06270 */
[----:B------:R-:W-:Y:S01]  /*2b420*/  IMAD.WIDE R8, R25, 0x2, R116 ;  /* 0x0000000219087825 */ /* 0x000fe200078e0274 */
[----:B------:R-:W-:-:S05]  /*2b430*/  PRMT R50, R50, 0x7632, R50 ;  /* 0x0000763232327816 */ /* 0x000fca0000000032 */
[----:B------:R-:W3:Y:S01]  /*2b440*/  LDC R0, c[0x0][0x398] ;  /* 0x0000e600ff007b82 */ /* 0x000ee20000000800 */
[----:B--2---:R-:W-:Y:S01]  /*2b450*/  ISETP.LT.AND P2, PT, R121, R17, !P2 ;  /* 0x000000117900720c */ /* 0x004fe20005741270 */
[----:B------:R-:W-:Y:S01]  /*2b460*/  IMAD.WIDE R2, R25, 0x2, R118 ;  /* 0x0000000219027825 */ /* 0x000fe200078e0276 */
[----:B------:R-:W-:-:S05]  /*2b470*/  PRMT R42, R42, 0x7632, R42 ;  /* 0x000076322a2a7816 */ /* 0x000fca000000002a */
[----:B------:R-:W2:Y:S01]  /*2b480*/  LDC R11, c[0x0][0x398] ;  /* 0x0000e600ff0b7b82 */ /* 0x000ea20000000800 */
[--C-:B------:R-:W-:Y:S01]  /*2b490*/  IMAD.IADD R19, R25, 0x1, R125.reuse ;  /* 0x0000000119137824 */ /* 0x100fe200078e027d */
[----:B------:R0:W-:Y:S06]  /*2b4a0*/  @P5 STG.E.U16 desc[UR8][R8.64], R50 ;  /* 0x0000003208005986 */ /* 0x0001ec000c101508 */
[----:B------:R-:W2:Y:S01]  /*2b4b0*/  LDC R10, c[0x0][0x398] ;  /* 0x0000e600ff0a7b82 */ /* 0x000ea20000000800 */
[----:B----4-:R-:W-:Y:S01]  /*2b4c0*/  ISETP.LT.AND P5, PT, R122, R16, !P0 ;  /* 0x000000107a00720c */ /* 0x010fe200047a1270 */
[----:B------:R4:W-:Y:S01]  /*2b4d0*/  @P1 STG.E.U16 desc[UR8][R2.64], R42 ;  /* 0x0000002a02001986 */ /* 0x0009e2000c101508 */
[----:B------:R-:W-:-:S02]  /*2b4e0*/  IMAD.IADD R17, R19, 0x1, R125 ;  /* 0x0000000113117824 */ /* 0x000fc400078e027d */
[----:B0-----:R-:W-:-:S03]  /*2b4f0*/  IMAD.WIDE R8, R19, 0x2, R116 ;  /* 0x0000000213087825 */ /* 0x001fc600078e0274 */
[----:B------:R-:W0:Y:S01]  /*2b500*/  LDC R34, c[0x0][0x398] ;  /* 0x0000e600ff227b82 */ /* 0x000e220000000800 */
[----:B------:R-:W-:Y:S02]  /*2b510*/  VIADD R27, R124, 0x20 ;  /* 0x000000207c1b7836 */ /* 0x000fe40000000000 */
[----:B----4-:R-:W-:Y:S01]  /*2b520*/  IMAD.WIDE R2, R19, 0x2, R118 ;  /* 0x0000000213027825 */ /* 0x010fe200078e0276 */
[----:B------:R4:W-:Y:S01]  /*2b530*/  @P4 STG.E.U16 desc[UR8][R8.64], R51 ;  /* 0x0000003308004986 */ /* 0x0009e2000c101508 */
[----:B------:R-:W-:-:S03]  /*2b540*/  PRMT R25, R51, 0x7632, R25 ;  /* 0x0000763233197816 */ /* 0x000fc60000000019 */
[----:B------:R-:W0:Y:S01]  /*2b550*/  LDC R33, c[0x0][0x39c] ;  /* 0x0000e700ff217b82 */ /* 0x000e220000000800 */
[----:B------:R-:W-:Y:S01]  /*2b560*/  VIADD R19, R124, 0x21 ;  /* 0x000000217c137836 */ /* 0x000fe20000000000 */
[----:B------:R-:W-:Y:S01]  /*2b570*/  @P2 STG.E.U16 desc[UR8][R2.64], R43 ;  /* 0x0000002b02002986 */ /* 0x000fe2000c101508 */
[----:B------:R-:W-:-:S03]  /*2b580*/  ISETP.GE.AND P2, PT, R27, R24, PT ;  /* 0x000000181b00720c */ /* 0x000fc60003f46270 */
[----:B------:R-:W-:Y:S02]  /*2b590*/  ISETP.GE.AND P1, PT, R19, R18, PT ;  /* 0x000000121300720c */ /* 0x000fe40003f26270 */
[----:B------:R-:W0:Y:S01]  /*2b5a0*/  LDC R27, c[0x0][0x39c] ;  /* 0x0000e700ff1b7b82 */ /* 0x000e220000000800 */
[----:B----4-:R-:W-:Y:S01]  /*2b5b0*/  IMAD.WIDE R8, R17, 0x2, R116 ;  /* 0x0000000211087825 */ /* 0x010fe200078e0274 */
[----:B-1----:R-:W-:Y:S02]  /*2b5c0*/  ISETP.LT.AND P0, PT, R121, R26, !P0 ;  /* 0x0000001a7900720c */ /* 0x002fe40004701270 */
[----:B---3--:R-:W-:-:S04]  /*2b5d0*/  ISETP.LT.AND P6, PT, R122, R0, !P1 ;  /* 0x000000007a00720c */ /* 0x008fc80004fc1270 */
[----:B------:R-:W1:Y:S01]  /*2b5e0*/  LDC R32, c[0x0][0x39c] ;  /* 0x0000e700ff207b82 */ /* 0x000e620000000800 */
[----:B------:R3:W-:Y:S01]  /*2b5f0*/  @P5 STG.E.U16 desc[UR8][R8.64], R25 ;  /* 0x0000001908005986 */ /* 0x0007e2000c101508 */
[----:B--2---:R-:W-:Y:S02]  /*2b600*/  ISETP.LT.AND P5, PT, R122, R11, !P2 ;  /* 0x0000000b7a00720c */ /* 0x004fe400057a1270 */
[----:B------:R-:W-:-:S04]  /*2b610*/  ISETP.LT.AND P2, PT, R121, R10, !P2 ;  /* 0x0000000a7900720c */ /* 0x000fc80005741270 */
[----:B------:R-:W2:Y:S01]  /*2b620*/  LDC R26, c[0x0][0x398] ;  /* 0x0000e600ff1a7b82 */ /* 0x000ea20000000800 */
[----:B------:R-:W-:-:S07]  /*2b630*/  IMAD.IADD R10, R17, 0x1, R125 ;  /* 0x00000001110a7824 */ /* 0x000fce00078e027d */
[----:B------:R-:W4:Y:S08]  /*2b640*/  LDC R18, c[0x0][0x398] ;  /* 0x0000e600ff127b82 */ /* 0x000f300000000800 */
[----:B---3--:R-:W3:Y:S08]  /*2b650*/  LDC R25, c[0x0][0x398] ;  /* 0x0000e600ff197b82 */ /* 0x008ef00000000800 */
[----:B------:R-:W3:Y:S01]  /*2b660*/  LDC R0, c[0x0][0x398] ;  /* 0x0000e600ff007b82 */ /* 0x000ee20000000800 */
[----:B------:R-:W-:-:S07]  /*2b670*/  PRMT R16, R43, 0x7632, R16 ;  /* 0x000076322b107816 */ /* 0x000fce0000000010 */
[----:B------:R-:W3:Y:S01]  /*2b680*/  LDC R24, c[0x0][0x398] ;  /* 0x0000e600ff187b82 */ /* 0x000ee20000000800 */
[----:B------:R-:W-:Y:S01]  /*2b690*/  IMAD.WIDE R2, R17, 0x2, R118 ;  /* 0x0000000211027825 */ /* 0x000fe200078e0276 */
[----:B0-----:R-:W-:-:S06]  /*2b6a0*/  ISETP.LT.AND P4, PT, R121, R34, !P1 ;  /* 0x000000227900720c */ /* 0x001fcc0004f81270 */
[----:B------:R-:W0:Y:S01]  /*2b6b0*/  LDC R19, c[0x0][0x398] ;  /* 0x0000e600ff137b82 */ /* 0x000e220000000800 */
[C---:B------:R-:W-:Y:S01]  /*2b6c0*/  IMAD.WIDE R8, R10.reuse, 0x2, R116 ;  /* 0x000000020a087825 */ /* 0x040fe200078e0274 */
[----:B------:R1:W-:Y:S03]  /*2b6d0*/  @P0 STG.E.U16 desc[UR8][R2.64], R16 ;  /* 0x0000001002000986 */ /* 0x0003e6000c101508 */
[C---:B------:R-:W-:Y:S02]  /*2b6e0*/  IMAD.IADD R17, R10.reuse, 0x1, R125 ;  /* 0x000000010a117824 */ /* 0x040fe400078e027d */
[----:B------:R-:W-:Y:S01]  /*2b6f0*/  IMAD.WIDE R10, R10, 0x2, R118 ;  /* 0x000000020a0a7825 */ /* 0x000fe200078e0276 */
[----:B------:R2:W-:Y:S01]  /*2b700*/  @P5 STG.E.U16 desc[UR8][R8.64], R56 ;  /* 0x0000003808005986 */ /* 0x0005e2000c101508 */
[----:B------:R-:W-:Y:S01]  /*2b710*/  PRMT R34, R56, 0x7632, R34 ;  /* 0x0000763238227816 */ /* 0x000fe20000000022 */
[----:B------:R-:W0:Y:S01]  /*2b720*/  LDC R42, c[0x0][0x398] ;  /* 0x0000e600ff2a7b82 */ /* 0x000e220000000800 */
[C---:B------:R-:W-:Y:S01]  /*2b730*/  VIADD R40, R124.reuse, 0x22 ;  /* 0x000000227c287836 */ /* 0x040fe20000000000 */
[----:B------:R4:W-:Y:S01]  /*2b740*/  @P2 STG.E.U16 desc[UR8][R10.64], R52 ;  /* 0x000000340a002986 */ /* 0x0009e2000c101508 */
[----:B------:R-:W-:-:S02]  /*2b750*/  VIADD R35, R124, 0x23 ;  /* 0x000000237c237836 */ /* 0x000fc40000000000 */
[----:B-1----:R-:W-:Y:S02]  /*2b760*/  VIADD R16, R124, 0x24 ;  /* 0x000000247c107836 */ /* 0x002fe40000000000 */
[----:B------:R-:W-:Y:S01]  /*2b770*/  IMAD.WIDE R2, R17, 0x2, R116 ;  /* 0x0000000211027825 */ /* 0x000fe200078e0274 */
[----:B------:R-:W-:-:S03]  /*2b780*/  ISETP.GE.AND P1, PT, R40, R33, PT ;  /* 0x000000212800720c */ /* 0x000fc60003f26270 */
[----:B--2---:R-:W-:Y:S01]  /*2b790*/  IMAD.WIDE R8, R17, 0x2, R118 ;  /* 0x0000000211087825 */ /* 0x004fe200078e0276 */
[----:B------:R-:W-:Y:S02]  /*2b7a0*/  ISETP.GE.AND P2, PT, R16, R27, PT ;  /* 0x0000001b1000720c */ /* 0x000fe40003f46270 */
[----:B----4-:R-:W-:Y:S01]  /*2b7b0*/  PRMT R11, R52, 0x7632, R11 ;  /* 0x00007632340b7816 */ /* 0x010fe2000000000b */
[----:B------:R-:W-:Y:S01]  /*2b7c0*/  @P6 STG.E.U16 desc[UR8][R2.64], R34 ;  /* 0x0000002202006986 */ /* 0x000fe2000c101508 */
[----:B------:R-:W-:Y:S01]  /*2b7d0*/  ISETP.GE.AND P0, PT, R35, R32, PT ;  /* 0x000000202300720c */ /* 0x000fe20003f06270 */
[----:B------:R-:W1:Y:S01]  /*2b7e0*/  LDC R33, c[0x0][0x398] ;  /* 0x0000e600ff217b82 */ /* 0x000e620000000800 */
[C---:B------:R-:W-:Y:S01]  /*2b7f0*/  ISETP.LT.AND P6, PT, R122.reuse, R26, !P1 ;  /* 0x0000001a7a00720c */ /* 0x040fe20004fc1270 */
[----:B------:R2:W-:Y:S01]  /*2b800*/  @P4 STG.E.U16 desc[UR8][R8.64], R11 ;  /* 0x0000000b08004986 */ /* 0x0005e2000c101508 */
[----:B------:R-:W-:Y:S02]  /*2b810*/  ISETP.LT.AND P4, PT, R122, R18, !P2 ;  /* 0x000000127a00720c */ /* 0x000fe40005781270 */
[----:B---3--:R-:W-:-:S03]  /*2b820*/  ISETP.LT.AND P1, PT, R121, R25, !P1 ;  /* 0x000000197900720c */ /* 0x008fc60004f21270 */
[----:B------:R-:W3:Y:S01]  /*2b830*/  LDC R35, c[0x0][0x39c] ;  /* 0x0000e700ff237b82 */ /* 0x000ee20000000800 */
[----:B------:R-:W-:Y:S02]  /*2b840*/  ISETP.LT.AND P2, PT, R121, R0, !P2 ;  /* 0x000000007900720c */ /* 0x000fe40005741270 */
[----:B------:R-:W-:Y:S01]  /*2b850*/  ISETP.LT.AND P5, PT, R122, R24, !P0 ;  /* 0x000000187a00720c */ /* 0x000fe200047a1270 */
[----:B--2---:R-:W-:-:S04]  /*2b860*/  IMAD.IADD R9, R17, 0x1, R125 ;  /* 0x0000000111097824 */ /* 0x004fc800078e027d */
[----:B------:R-:W2:Y:S01]  /*2b870*/  LDC R0, c[0x0][0x39c] ;  /* 0x0000e700ff007b82 */ /* 0x000ea20000000800 */
[----:B0-----:R-:W-:Y:S01]  /*2b880*/  ISETP.LT.AND P0, PT, R121, R19, !P0 ;  /* 0x000000137900720c */ /* 0x001fe20004701270 */
[C---:B------:R-:W-:Y:S02]  /*2b890*/  IMAD.IADD R17, R9.reuse, 0x1, R125 ;  /* 0x0000000109117824 */ /* 0x040fe400078e027d */
[----:B------:R-:W-:-:S04]  /*2b8a0*/  IMAD.WIDE R2, R9, 0x2, R116 ;  /* 0x0000000209027825 */ /* 0x000fc800078e0274 */
[----:B------:R-:W0:Y:S01]  /*2b8b0*/  LDC R32, c[0x0][0x39c] ;  /* 0x0000e700ff207b82 */ /* 0x000e220000000800 */
[----:B------:R-:W-:Y:S01]  /*2b8c0*/  IMAD.WIDE R8, R9, 0x2, R118 ;  /* 0x0000000209087825 */ /* 0x000fe200078e0276 */
[----:B------:R-:W-:-:S06]  /*2b8d0*/  PRMT R25, R57, 0x7632, R25 ;  /* 0x0000763239197816 */ /* 0x000fcc0000000019 */
[----:B------:R-:W4:Y:S01]  /*2b8e0*/  LDC R26, c[0x0][0x398] ;  /* 0x0000e600ff1a7b82 */ /* 0x000f220000000800 */
[C---:B------:R-:W-:Y:S01]  /*2b8f0*/  IMAD.WIDE R10, R17.reuse, 0x2, R116 ;  /* 0x00000002110a7825 */ /* 0x040fe200078e0274 */
[----:B------:R-:W-:Y:S03]  /*2b900*/  @P6 STG.E.U16 desc[UR8][R2.64], R57 ;  /* 0x0000003902006986 */ /* 0x000fe6000c101508 */
[----:B------:R-:W-:Y:S01]  /*2b910*/  IMAD.IADD R27, R17, 0x1, R125 ;  /* 0x00000001111b7824 */ /* 0x000fe200078e027d */
[----:B------:R-:W-:Y:S01]  /*2b920*/  PRMT R41, R53, 0x7632, R41 ;  /* 0x0000763235297816 */ /* 0x000fe20000000029 */
[----:B------:R-:W-:Y:S01]  /*2b930*/  IMAD.WIDE R16, R17, 0x2, R118 ;  /* 0x0000000211107825 */ /* 0x000fe200078e0276 */
[----:B------:R-:W4:Y:S01]  /*2b940*/  LDC R34, c[0x0][0x398] ;  /* 0x0000e600ff227b82 */ /* 0x000f220000000800 */
[----:B------:R-:W-:Y:S02]  /*2b950*/  @P1 STG.E.U16 desc[UR8][R8.64], R53 ;  /* 0x0000003508001986 */ /* 0x000fe4000c101508 */
[----:B------:R-:W-:-:S02]  /*2b960*/  IMAD.WIDE R18, R27, 0x2, R116 ;  /* 0x000000021b127825 */ /* 0x000fc400078e0274 */
[----:B------:R1:W-:Y:S02]  /*2b970*/  @P5 STG.E.U16 desc[UR8][R10.64], R25 ;  /* 0x000000190a005986 */ /* 0x0003e4000c101508 */
[C---:B------:R-:W-:Y:S01]  /*2b980*/  VIADD R48, R124.reuse, 0x26 ;  /* 0x000000267c307836 */ /* 0x040fe20000000000 */
[----:B------:R-:W4:Y:S01]  /*2b990*/  LDC R40, c[0x0][0x398] ;  /* 0x0000e600ff287b82 */ /* 0x000f220000000800 */
[----:B------:R2:W-:Y:S01]  /*2b9a0*/  @P0 STG.E.U16 desc[UR8][R16.64], R41 ;  /* 0x0000002910000986 */ /* 0x0005e2000c101508 */
[----:B------:R-:W-:-:S03]  /*2b9b0*/  VIADD R43, R124, 0x25 ;  /* 0x000000257c2b7836 */ /* 0x000fc60000000000 */
[----:B------:R0:W-:Y:S01]  /*2b9c0*/  @P4 STG.E.U16 desc[UR8][R18.64], R58 ;  /* 0x0000003a12004986 */ /* 0x0001e2000c101508 */
[----:B-1----:R-:W-:-:S04]  /*2b9d0*/  IMAD.WIDE R24, R27, 0x2, R118 ;  /* 0x000000021b187825 */ /* 0x002fc800078e0276 */
[----:B------:R-:W-:Y:S01]  /*2b9e0*/  VIADD R3, R124, 0x27 ;  /* 0x000000277c037836 */ /* 0x000fe20000000000 */
[----:B------:R1:W-:Y:S01]  /*2b9f0*/  @P2 STG.E.U16 desc[UR8][R24.64], R54 ;  /* 0x0000003618002986 */ /* 0x0003e2000c101508 */
[----:B---3--:R-:W-:Y:S01]  /*2ba00*/  ISETP.GE.AND P2, PT, R48, R35, PT ;  /* 0x000000233000720c */ /* 0x008fe20003f46270 */
[----:B--2---:R-:W2:Y:S01]  /*2ba10*/  LDC R41, c[0x0][0x39c] ;  /* 0x0000e700ff297b82 */ /* 0x004ea20000000800 */
[----:B------:R-:W-:Y:S02]  /*2ba20*/  ISETP.GE.AND P1, PT, R43, R0, PT ;  /* 0x000000002b00720c */ /* 0x000fe40003f26270 */
[----:B------:R-:W-:Y:S02]  /*2ba30*/  ISETP.LT.AND P4, PT, R122, R33, !P2 ;  /* 0x000000217a00720c */ /* 0x000fe40005781270 */
[----:B0-----:R-:W-:-:S03]  /*2ba40*/  ISETP.GE.AND P0, PT, R3, R32, PT ;  /* 0x000000200300720c */ /* 0x001fc60003f06270 */
[----:B------:R-:W0:Y:S01]  /*2ba50*/  LDC R33, c[0x0][0x39c] ;  /* 0x0000e700ff217b82 */ /* 0x000e220000000800 */
[----:B----4-:R-:W-:Y:S01]  /*2ba60*/  ISETP.LT.AND P5, PT, R122, R26, !P1 ;  /* 0x0000001a7a00720c */ /* 0x010fe20004fa1270 */
[----:B------:R-:W-:-:S06]  /*2ba70*/  IMAD.IADD R3, R27, 0x1, R125 ;  /* 0x000000011b037824 */ /* 0x000fcc00078e027d */
[----:B------:R-:W3:Y:S01]  /*2ba80*/  LDC R26, c[0x0][0x398] ;  /* 0x0000e600ff1a7b82 */ /* 0x000ee20000000800 */
[----:B------:R-:W-:-:S07]  /*2ba90*/  ISETP.LT.AND P1, PT, R121, R34, !P1 ;  /* 0x000000227900720c */ /* 0x000fce0004f21270 */
[----:B------:R-:W4:Y:S01]  /*2baa0*/  LDC R27, c[0x0][0x39c] ;  /* 0x0000e700ff1b7b82 */ /* 0x000f220000000800 */
[----:B------:R-:W-:Y:S01]  /*2bab0*/  PRMT R58, R58, 0x7632, R58 ;  /* 0x000076323a3a7816 */ /* 0x000fe2000000003a */
[----:B------:R-:W-:-:S06]  /*2bac0*/  IMAD.WIDE R8, R3, 0x2, R116 ;  /* 0x0000000203087825 */ /* 0x000fcc00078e0274 */
[----:B------:R-:W2:Y:S01]  /*2bad0*/  LDC R32, c[0x0][0x398] ;  /* 0x0000e600ff207b82 */ /* 0x000ea20000000800 */
[----:B------:R-:W-:-:S07]  /*2bae0*/  ISETP.LT.AND P2, PT, R121, R42, !P2 ;  /* 0x0000002a7900720c */ /* 0x000fce0005741270 */
[----:B-1----:R-:W1:Y:S01]  /*2baf0*/  LDC R25, c[0x0][0x398] ;  /* 0x0000e600ff197b82 */ /* 0x002e620000000800 */
[C---:B------:R-:W-:Y:S01]  /*2bb00*/  IMAD.IADD R17, R3.reuse, 0x1, R125 ;  /* 0x0000000103117824 */ /* 0x040fe200078e027d */
[----:B------:R0:W-:Y:S01]  /*2bb10*/  @P5 STG.E.U16 desc[UR8][R8.64], R58 ;  /* 0x0000003a08005986 */ /* 0x0001e2000c101508 */
[----:B------:R-:W-:Y:S01]  /*2bb20*/  PRMT R54, R54, 0x7632, R54 ;  /* 0x0000763236367816 */ /* 0x000fe20000000036 */
[----:B------:R-:W-:-:S04]  /*2bb30*/  IMAD.WIDE R2, R3, 0x2, R118 ;  /* 0x0000000203027825 */ /* 0x000fc800078e0276 */
[----:B------:R-:W1:Y:S01]  /*2bb40*/  LDC R24, c[0x0][0x398] ;  /* 0x0000e600ff187b82 */ /* 0x000e620000000800 */
[----:B------:R-:W-:Y:S01]  /*2bb50*/  ISETP.LT.AND P5, PT, R122, R40, !P0 ;  /* 0x000000287a00720c */ /* 0x000fe200047a1270 */
[----:B------:R-:W-:-:S06]  /*2bb60*/  VIADD R34, R124, 0x29 ;  /* 0x000000297c227836 */ /* 0x000fcc0000000000 */
[----:B------:R-:W1:Y:S01]  /*2bb70*/  LDC R18, c[0x0][0x398] ;  /* 0x0000e600ff127b82 */ /* 0x000e620000000800 */
[C---:B------:R-:W-:Y:S01]  /*2bb80*/  IMAD.WIDE R10, R17.reuse, 0x2, R116 ;  /* 0x00000002110a7825 */ /* 0x040fe200078e0274 */
[----:B------:R3:W-:Y:S03]  /*2bb90*/  @P1 STG.E.U16 desc[UR8][R2.64], R54 ;  /* 0x0000003602001986 */ /* 0x0007e6000c101508 */
[C---:B------:R-:W-:Y:S02]  /*2bba0*/  IMAD.IADD R19, R17.reuse, 0x1, R125 ;  /* 0x0000000111137824 */ /* 0x040fe400078e027d */
[----:B------:R-:W-:Y:S01]  /*2bbb0*/  IMAD.WIDE R16, R17, 0x2, R118 ;  /* 0x0000000211107825 */ /* 0x000fe200078e0276 */
[----:B0-----:R-:W-:Y:S01]  /*2bbc0*/  ISETP.GE.AND P1, PT, R34, R33, PT ;  /* 0x000000212200720c */ /* 0x001fe20003f26270 */
[----:B------:R-:W0:Y:S02]  /*2bbd0*/  LDC R35, c[0x0][0x398] ;  /* 0x0000e600ff237b82 */ /* 0x000e240000000800 */
[----:B------:R-:W-:Y:S01]  /*2bbe0*/  VIADD R40, R124, 0x28 ;  /* 0x000000287c287836 */ /* 0x000fe20000000000 */
[----:B------:R-:W-:Y:S01]  /*2bbf0*/  @P4 STG.E.U16 desc[UR8][R10.64], R59 ;  /* 0x0000003b0a004986 */ /* 0x000fe2000c101508 */
[----:B------:R-:W-:Y:S01]  /*2bc00*/  IMAD.WIDE R8, R19, 0x2, R116 ;  /* 0x0000000213087825 */ /* 0x000fe200078e0274 */
[----:B---3--:R-:W-:-:S03]  /*2bc10*/  PRMT R3, R59, 0x7632, R3 ;  /* 0x000076323b037816 */ /* 0x008fc60000000003 */
[----:B------:R-:W3:Y:S01]  /*2bc20*/  LDC R34, c[0x0][0x39c] ;  /* 0x0000e700ff227b82 */ /* 0x000ee20000000800 */
[----:B------:R-:W-:Y:S01]  /*2bc30*/  @P2 STG.E.U16 desc[UR8][R16.64], R55 ;  /* 0x0000003710002986 */ /* 0x000fe2000c101508 */
[----:B----4-:R-:W-:Y:S02]  /*2bc40*/  ISETP.GE.AND P2, PT, R40, R27, PT ;  /* 0x0000001b2800720c */ /* 0x010fe40003f46270 */
[C---:B------:R-:W-:Y:S01]  /*2bc50*/  ISETP.LT.AND P0, PT, R121.reuse, R26, !P0 ;  /* 0x0000001a7900720c */ /* 0x040fe20004701270 */
[----:B------:R4:W-:Y:S03]  /*2bc60*/  @P5 STG.E.U16 desc[UR8][R8.64], R3 ;  /* 0x0000000308005986 */ /* 0x0009e6000c101508 */
[----:B------:R-:W0:Y:S01]  /*2bc70*/  LDC R26, c[0x0][0x398] ;  /* 0x0000e600ff1a7b82 */ /* 0x000e220000000800 */
[----:B--2---:R-:W-:Y:S02]  /*2bc80*/  ISETP.LT.AND P5, PT, R122, R32, !P2 ;  /* 0x000000207a00720c */ /* 0x004fe400057a1270 */
[----:B-1----:R-:W-:-:S05]  /*2bc90*/  ISETP.LT.AND P2, PT, R121, R25, !P2 ;  /* 0x000000197900720c */ /* 0x002fca0005741270 */
[----:B------:R-:W1:Y:S01]  /*2bca0*/  LDC R40, c[0x0][0x39c] ;  /* 0x0000e700ff287b82 */ /* 0x000e620000000800 */
[----:B----4-:R-:W-:Y:S01]  /*2bcb0*/  IMAD.IADD R3, R19, 0x1, R125 ;  /* 0x0000000113037824 */ /* 0x010fe200078e027d */
[----:B------:R-:W-:Y:S01]  /*2bcc0*/  PRMT R0, R55, 0x7632, R0 ;  /* 0x0000763237007816 */ /* 0x000fe20000000000 */
[----:B------:R-:W-:Y:S01]  /*2bcd0*/  IMAD.WIDE R8, R19, 0x2, R118 ;  /* 0x0000000213087825 */ /* 0x000fe200078e0276 */
[----:B------:R-:W-:-:S04]  /*2bce0*/  ISETP.LT.AND P6, PT, R122, R24, !P1 ;  /* 0x000000187a00720c */ /* 0x000fc80004fc1270 */
[----:B------:R-:W2:Y:S01]  /*2bcf0*/  LDC R32, c[0x0][0x398] ;  /* 0x0000e600ff207b82 */ /* 0x000ea20000000800 */
[----:B------:R-:W-:Y:S01]  /*2bd00*/  ISETP.LT.AND P4, PT, R121, R18, !P1 ;  /* 0x000000127900720c */ /* 0x000fe20004f81270 */
[----:B------:R-:W-:-:S06]  /*2bd10*/  IMAD.WIDE R10, R3, 0x2, R116 ;  /* 0x00000002030a7825 */ /* 0x000fcc00078e0274 */
[----:B------:R-:W4:Y:S01]  /*2bd20*/  LDC R33, c[0x0][0x398] ;  /* 0x0000e600ff217b82 */ /* 0x000f220000000800 */
[C---:B------:R-:W-:Y:S02]  /*2bd30*/  IMAD.IADD R25, R3.reuse, 0x1, R125 ;  /* 0x0000000103197824 */ /* 0x040fe400078e027d */
[----:B------:R-:W-:Y:S01]  /*2bd40*/  IMAD.WIDE R2, R3, 0x2, R118 ;  /* 0x0000000203027825 */ /* 0x000fe200078e0276 */
[----:B------:R3:W-:Y:S04]  /*2bd50*/  @P0 STG.E.U16 desc[UR8][R8.64], R0 ;  /* 0x0000000008000986 */ /* 0x0007e8000c101508 */
[----:B------:R-:W4:Y:S01]  /*2bd60*/  LDC R27, c[0x0][0x398] ;  /* 0x0000e600ff1b7b82 */ /* 0x000f220000000800 */
[----:B------:R0:W-:Y:S01]  /*2bd70*/  @P5 STG.E.U16 desc[UR8][R10.64], R64 ;  /* 0x000000400a005986 */ /* 0x0001e2000c101508 */
[----:B------:R-:W-:-:S03]  /*2bd80*/  IMAD.WIDE R16, R25, 0x2, R116 ;  /* 0x0000000219107825 */ /* 0x000fc600078e0274 */
[----:B------:R0:W-:Y:S03]  /*2bd90*/  @P2 STG.E.U16 desc[UR8][R2.64], R60 ;  /* 0x0000003c02002986 */ /* 0x0001e6000c101508 */
[----:B------:R-:W4:Y:S01]  /*2bda0*/  LDC R24, c[0x0][0x398] ;  /* 0x0000e600ff187b82 */ /* 0x000f220000000800 */
[----:B---3--:R-:W-:Y:S02]  /*2bdb0*/  VIADD R9, R124, 0x2c ;  /* 0x0000002c7c097836 */ /* 0x008fe40000000000 */
[----:B------:R-:W-:Y:S01]  /*2bdc0*/  IMAD.WIDE R18, R25, 0x2, R118 ;  /* 0x0000000219127825 */ /* 0x000fe200078e0276 */
[----:B0-----:R-:W-:Y:S02]  /*2bdd0*/  PRMT R11, R64, 0x7632, R11 ;  /* 0x00007632400b7816 */ /* 0x001fe4000000000b */
[----:B------:R-:W-:Y:S01]  /*2bde0*/  ISETP.GE.AND P2, PT, R9, R34, PT ;  /* 0x000000220900720c */ /* 0x000fe20003f46270 */
[----:B------:R-:W-:Y:S01]  /*2bdf0*/  VIADD R42, R124, 0x2a ;  /* 0x0000002a7c2a7836 */ /* 0x000fe20000000000 */
[----:B------:R-:W-:Y:S01]  /*2be00*/  PRMT R3, R60, 0x7632, R3 ;  /* 0x000076323c037816 */ /* 0x000fe20000000003 */
[----:B------:R0:W-:Y:S01]  /*2be10*/  @P6 STG.E.U16 desc[UR8][R16.64], R11 ;  /* 0x0000000b10006986 */ /* 0x0001e2000c101508 */
[----:B------:R-:W-:Y:S01]  /*2be20*/  VIADD R43, R124, 0x2b ;  /* 0x0000002b7c2b7836 */ /* 0x000fe20000000000 */
[----:B------:R-:W3:Y:S02]  /*2be30*/  LDC R0, c[0x0][0x398] ;  /* 0x0000e600ff007b82 */ /* 0x000ee40000000800 */
[----:B------:R0:W-:Y:S01]  /*2be40*/  @P4 STG.E.U16 desc[UR8][R18.64], R3 ;  /* 0x0000000312004986 */ /* 0x0001e2000c101508 */
[----:B------:R-:W-:-:S02]  /*2be50*/  ISETP.LT.AND P4, PT, R122, R26, !P2 ;  /* 0x0000001a7a00720c */ /* 0x000fc40005781270 */
[----:B------:R-:W-:-:S03]  /*2be60*/  ISETP.GE.AND P1, PT, R42, R41, PT ;  /* 0x000000292a00720c */ /* 0x000fc60003f26270 */
[----:B------:R-:W3:Y:S01]  /*2be70*/  LDC R26, c[0x0][0x39c] ;  /* 0x0000e700ff1a7b82 */ /* 0x000ee20000000800 */
[----:B-1----:R-:W-:Y:S02]  /*2be80*/  ISETP.GE.AND P0, PT, R43, R40, PT ;  /* 0x000000282b00720c */ /* 0x002fe40003f06270 */
[C---:B------:R-:W-:Y:S02]  /*2be90*/  ISETP.LT.AND P6, PT, R122.reuse, R35, !P1 ;  /* 0x000000237a00720c */ /* 0x040fe40004fc1270 */
[----:B--2---:R-:W-:-:S03]  /*2bea0*/  ISETP.LT.AND P5, PT, R122, R32, !P0 ;  /* 0x000000207a00720c */ /* 0x004fc600047a1270 */
[----:B------:R-:W1:Y:S01]  /*2beb0*/  LDC R43, c[0x0][0x39c] ;  /* 0x0000e700ff2b7b82 */ /* 0x000e620000000800 */
[----:B----4-:R-:W-:Y:S01]  /*2bec0*/  ISETP.LT.AND P1, PT, R121, R33, !P1 ;  /* 0x000000217900720c */ /* 0x010fe20004f21270 */
[----:B------:R-:W-:Y:S01]  /*2bed0*/  IMAD.IADD R9, R25, 0x1, R125 ;  /* 0x0000000119097824 */ /* 0x000fe200078e027d */
[----:B------:R-:W-:-:S05]  /*2bee0*/  ISETP.LT.AND P0, PT, R121, R27, !P0 ;  /* 0x0000001b7900720c */ /* 0x000fca0004701270 */
[----:B------:R-:W2:Y:S01]  /*2bef0*/  LDC R32, c[0x0][0x39c] ;  /* 0x0000e700ff207b82 */ /* 0x000ea20000000800 */
[----:B0-----:R-:W-:Y:S01]  /*2bf00*/  IMAD.IADD R17, R9, 0x1, R125 ;  /* 0x0000000109117824 */ /* 0x001fe200078e027d */
[----:B------:R-:W-:-:S06]  /*2bf10*/  ISETP.LT.AND P2, PT, R121, R24, !P2 ;  /* 0x000000187900720c */ /* 0x000fcc0005741270 */
[----:B------:R-:W0:Y:S01]  /*2bf20*/  LDC R33, c[0x0][0x398] ;  /* 0x0000e600ff217b82 */ /* 0x000e220000000800 */
[----:B------:R-:W-:Y:S01]  /*2bf30*/  IMAD.WIDE R2, R9, 0x2, R116 ;  /* 0x0000000209027825 */ /* 0x000fe200078e0274 */
[----:B------:R-:W-:-:S03]  /*2bf40*/  PRMT R25, R65, 0x7632, R25 ;  /* 0x0000763241197816 */ /* 0x000fc60000000019 */
[----:B------:R-:W-:-:S03]  /*2bf50*/  IMAD.WIDE R8, R9, 0x2, R118 ;  /* 0x0000000209087825 */ /* 0x000fc600078e0276 */
[----:B------:R-:W4:Y:S01]  /*2bf60*/  LDC R34, c[0x0][0x398] ;  /* 0x0000e600ff227b82 */ /* 0x000f220000000800 */
[C---:B------:R-:W-:Y:S01]  /*2bf70*/  IMAD.WIDE R10, R17.reuse, 0x2, R116 ;  /* 0x00000002110a7825 */ /* 0x040fe200078e0274 */
[----:B------:R1:W-:Y:S03]  /*2bf80*/  @P6 STG.E.U16 desc[UR8][R2.64], R65 ;  /* 0x0000004102006986 */ /* 0x0003e6000c101508 */
[----:B------:R-:W-:-:S03]  /*2bf90*/  IMAD.IADD R27, R17, 0x1, R125 ;  /* 0x00000001111b7824 */ /* 0x000fc600078e027d */
[----:B------:R-:W4:Y:S01]  /*2bfa0*/  LDC R42, c[0x0][0x398] ;  /* 0x0000e600ff2a7b82 */ /* 0x000f220000000800 */
[----:B------:R-:W-:Y:S01]  /*2bfb0*/  VIADD R41, R124, 0x2d ;  /* 0x0000002d7c297836 */ /* 0x000fe20000000000 */
[----:B------:R-:W-:Y:S01]  /*2bfc0*/  PRMT R48, R61, 0x7632, R48 ;  /* 0x000076323d307816 */ /* 0x000fe20000000030 */
[----:B------:R-:W-:Y:S01]  /*2bfd0*/  IMAD.WIDE R16, R17, 0x2, R118 ;  /* 0x0000000211107825 */ /* 0x000fe200078e0276 */
[----:B------:R1:W-:Y:S04]  /*2bfe0*/  @P1 STG.E.U16 desc[UR8][R8.64], R61 ;  /* 0x0000003d08001986 */ /* 0x0003e8000c101508 */
[----:B------:R-:W4:Y:S01]  /*2bff0*/  LDC R35, c[0x0][0x398] ;  /* 0x0000e600ff237b82 */ /* 0x000f220000000800 */
[----:B------:R-:W-:Y:S01]  /*2c000*/  IMAD.WIDE R18, R27, 0x2, R116 ;  /* 0x000000021b127825 */ /* 0x000fe200078e0274 */
[----:B------:R2:W-:Y:S01]  /*2c010*/  @P5 STG.E.U16 desc[UR8][R10.64], R25 ;  /* 0x000000190a005986 */ /* 0x0005e2000c101508 */
[----:B---3--:R-:W-:-:S02]  /*2c020*/  ISETP.GE.AND P1, PT, R41, R26, PT ;  /* 0x0000001a2900720c */ /* 0x008fc40003f26270 */
[C---:B------:R-:W-:Y:S01]  /*2c030*/  VIADD R40, R124.reuse, 0x2e ;  /* 0x0000002e7c287836 */ /* 0x040fe20000000000 */
[----:B------:R-:W-:Y:S01]  /*2c040*/  @P0 STG.E.U16 desc[UR8][R16.64], R48 ;  /* 0x0000003010000986 */ /* 0x000fe2000c101508 */
[----:B-1----:R-:W-:Y:S01]  /*2c050*/  VIADD R3, R124, 0x2f ;  /* 0x0000002f7c037836 */ /* 0x002fe20000000000 */
[----:B------:R-:W-:Y:S01]  /*2c060*/  ISETP.LT.AND P5, PT, R122, R0, !P1 ;  /* 0x000000007a00720c */ /* 0x000fe20004fa1270 */
[C---:B------:R-:W-:Y:S01]  /*2c070*/  IMAD.IADD R9, R27.reuse, 0x1, R125 ;  /* 0x000000011b097824 */ /* 0x040fe200078e027d */
[----:B------:R1:W-:Y:S01]  /*2c080*/  @P4 STG.E.U16 desc[UR8][R18.64], R66 ;  /* 0x0000004212004986 */ /* 0x0003e2000c101508 */
[----:B------:R-:W3:Y:S01]  /*2c090*/  LDC R26, c[0x0][0x398] ;  /* 0x0000e600ff1a7b82 */ /* 0x000ee20000000800 */
[----:B--2---:R-:W-:Y:S01]  /*2c0a0*/  IMAD.WIDE R24, R27, 0x2, R118 ;  /* 0x000000021b187825 */ /* 0x004fe200078e0276 */
[----:B------:R-:W-:-:S04]  /*2c0b0*/  ISETP.GE.AND P0, PT, R3, R32, PT ;  /* 0x000000200300720c */ /* 0x000fc80003f06270 */
[----:B------:R2:W-:Y:S01]  /*2c0c0*/  @P2 STG.E.U16 desc[UR8][R24.64], R62 ;  /* 0x0000003e18002986 */ /* 0x0005e2000c101508 */
[----:B------:R-:W-:Y:S01]  /*2c0d0*/  ISETP.GE.AND P2, PT, R40, R43, PT ;  /* 0x0000002b2800720c */ /* 0x000fe20003f46270 */
[----:B------:R-:W3:Y:S03]  /*2c0e0*/  LDC R27, c[0x0][0x39c] ;  /* 0x0000e700ff1b7b82 */ /* 0x000ee60000000800 */
[----:B0-----:R-:W-:Y:S01]  /*2c0f0*/  ISETP.LT.AND P4, PT, R122, R33, !P2 ;  /* 0x000000217a00720c */ /* 0x001fe20005781270 */
[----:B------:R-:W-:-:S04]  /*2c100*/  IMAD.WIDE R2, R9, 0x2, R116 ;  /* 0x0000000209027825 */ /* 0x000fc800078e0274 */
[----:B------:R-:W0:Y:S01]  /*2c110*/  LDC R32, c[0x0][0x398] ;  /* 0x0000e600ff207b82 */ /* 0x000e220000000800 */
[----:B----4-:R-:W-:Y:S02]  /*2c120*/  ISETP.LT.AND P1, PT, R121, R34, !P1 ;  /* 0x000000227900720c */ /* 0x010fe40004f21270 */
[----:B-1----:R-:W-:-:S05]  /*2c130*/  PRMT R66, R66, 0x7632, R66 ;  /* 0x0000763242427816 */ /* 0x002fca0000000042 */
[----:B------:R-:W1:Y:S01]  /*2c140*/  LDC R33, c[0x0][0x398] ;  /* 0x0000e600ff217b82 */ /* 0x000e620000000800 */
[----:B------:R-:W-:Y:S01]  /*2c150*/  ISETP.LT.AND P2, PT, R121, R42, !P2 ;  /* 0x0000002a7900720c */ /* 0x000fe20005741270 */
[----:B------:R-:W-:-:S06]  /*2c160*/  IMAD.IADD R17, R9, 0x1, R125 ;  /* 0x0000000109117824 */ /* 0x000fcc00078e027d */
[----:B--2---:R-:W2:Y:S01]  /*2c170*/  LDC R25, c[0x0][0x39c] ;  /* 0x0000e700ff197b82 */ /* 0x004ea20000000800 */
[----:B------:R4:W-:Y:S01]  /*2c180*/  @P5 STG.E.U16 desc[UR8][R2.64], R66 ;  /* 0x0000004202005986 */ /* 0x0009e2000c101508 */
[----:B------:R-:W-:Y:S01]  /*2c190*/  ISETP.LT.AND P5, PT, R122, R35, !P0 ;  /* 0x000000237a00720c */ /* 0x000fe200047a1270 */
[----:B------:R-:W-:-:S05]  /*2c1a0*/  IMAD.WIDE R8, R9, 0x2, R118 ;  /* 0x0000000209087825 */ /* 0x000fca00078e0276 */
[----:B------:R-:W2:Y:S01]  /*2c1b0*/  LDC R34, c[0x0][0x398] ;  /* 0x0000e600ff227b82 */ /* 0x000ea20000000800 */
[----:B------:R-:W-:Y:S01]  /*2c1c0*/  PRMT R62, R62, 0x7632, R62 ;  /* 0x000076323e3e7816 */ /* 0x000fe2000000003e */
[----:B------:R-:W-:-:S04]  /*2c1d0*/  IMAD.WIDE R10, R17, 0x2, R116 ;  /* 0x00000002110a7825 */ /* 0x000fc800078e0274 */
[C---:B------:R-:W-:Y:S02]  /*2c1e0*/  IMAD.IADD R19, R17.reuse, 0x1, R125 ;  /* 0x0000000111137824 */ /* 0x040fe400078e027d */
[----:B------:R-:W-:Y:S01]  /*2c1f0*/  IMAD.WIDE R16, R17, 0x2, R118 ;  /* 0x0000000211107825 */ /* 0x000fe200078e0276 */
[----:B------:R0:W-:Y:S01]  /*2c200*/  @P1 STG.E.U16 desc[UR8][R8.64], R62 ;  /* 0x0000003e08001986 */ /* 0x0001e2000c101508 */
[----:B------:R-:W2:Y:S02]  /*2c210*/  LDC R40, c[0x0][0x398] ;  /* 0x0000e600ff287b82 */ /* 0x000ea40000000800 */
[----:B------:R-:W-:Y:S01]  /*2c220*/  VIADD R24, R124, 0x30 ;  /* 0x000000307c187836 */ /* 0x000fe20000000000 */
[----:B------:R1:W-:Y:S01]  /*2c230*/  @P4 STG.E.U16 desc[UR8][R10.64], R67 ;  /* 0x000000430a004986 */ /* 0x0003e2000c101508 */
[----:B----4-:R-:W-:-:S03]  /*2c240*/  IMAD.WIDE R2, R19, 0x2, R116 ;  /* 0x0000000213027825 */ /* 0x010fc600078e0274 */
[----:B------:R-:W-:Y:S01]  /*2c250*/  @P2 STG.E.U16 desc[UR8][R16.64], R63 ;  /* 0x0000003f10002986 */ /* 0x000fe2000c101508 */
[----:B---3--:R-:W-:Y:S01]  /*2c260*/  ISETP.GE.AND P2, PT, R24, R27, PT ;  /* 0x0000001b1800720c */ /* 0x008fe20003f46270 */
[----:B------:R-:W-:Y:S01]  /*2c270*/  VIADD R18, R124, 0x31 ;  /* 0x000000317c127836 */ /* 0x000fe20000000000 */
[----:B------:R-:W3:Y:S01]  /*2c280*/  LDC R27, c[0x0][0x39c] ;  /* 0x0000e700ff1b7b82 */ /* 0x000ee20000000800 */
[----:B0-----:R-:W-:-:S05]  /*2c290*/  PRMT R9, R67, 0x7632, R9 ;  /* 0x0000763243097816 */ /* 0x001fca0000000009 */
[----:B------:R0:W-:Y:S01]  /*2c2a0*/  @P5 STG.E.U16 desc[UR8][R2.64], R9 ;  /* 0x0000000902005986 */ /* 0x0001e2000c101508 */
[----:B------:R-:W-:Y:S01]  /*2c2b0*/  ISETP.LT.AND P5, PT, R122, R32, !P2 ;  /* 0x000000207a00720c */ /* 0x000fe200057a1270 */
[----:B------:R-:W4:Y:S01]  /*2c2c0*/  LDC R41, c[0x0][0x398] ;  /* 0x0000e600ff297b82 */ /* 0x000f220000000800 */
[----:B-1----:R-:W-:Y:S02]  /*2c2d0*/  ISETP.LT.AND P2, PT, R121, R33, !P2 ;  /* 0x000000217900720c */ /* 0x002fe40005741270 */
[----:B--2---:R-:W-:-:S05]  /*2c2e0*/  ISETP.GE.AND P1, PT, R18, R25, PT ;  /* 0x000000191200720c */ /* 0x004fca0003f26270 */
[----:B------:R-:W1:Y:S01]  /*2c2f0*/  LDC R33, c[0x0][0x39c] ;  /* 0x0000e700ff217b82 */ /* 0x000e620000000800 */
[----:B------:R-:W-:Y:S02]  /*2c300*/  ISETP.LT.AND P6, PT, R122, R34, !P1 ;  /* 0x000000227a00720c */ /* 0x000fe40004fc1270 */
[----:B------:R-:W-:-:S05]  /*2c310*/  ISETP.LT.AND P0, PT, R121, R26, !P0 ;  /* 0x0000001a7900720c */ /* 0x000fca0004701270 */
[----:B------:R-:W2:Y:S01]  /*2c320*/  LDC R32, c[0x0][0x398] ;  /* 0x0000e600ff207b82 */ /* 0x000ea20000000800 */
[----:B------:R-:W-:-:S07]  /*2c330*/  IMAD.IADD R11, R19, 0x1, R125 ;  /* 0x00000001130b7824 */ /* 0x000fce00078e027d */
[----:B------:R-:W2:Y:S01]  /*2c340*/  LDC R34, c[0x0][0x398] ;  /* 0x0000e600ff227b82 */ /* 0x000ea20000000800 */
[----:B------:R-:W-:-:S07]  /*2c350*/  PRMT R0, R63, 0x7632, R0 ;  /* 0x000076323f007816 */ /* 0x000fce0000000000 */
[----:B------:R-:W2:Y:S01]  /*2c360*/  LDC R35, c[0x0][0x39c] ;  /* 0x0000e700ff237b82 */ /* 0x000ea20000000800 */
[----:B0-----:R-:W-:-:S07]  /*2c370*/  IMAD.WIDE R2, R19, 0x2, R118 ;  /* 0x0000000213027825 */ /* 0x001fce00078e0276 */
[----:B------:R-:W0:Y:S01]  /*2c380*/  LDC R42, c[0x0][0x398] ;  /* 0x0000e600ff2a7b82 */ /* 0x000e220000000800 */
[----:B------:R-:W-:-:S07]  /*2c390*/  IMAD.WIDE R8, R11, 0x2, R116 ;  /* 0x000000020b087825 */ /* 0x000fce00078e0274 */
[----:B------:R-:W0:Y:S01]  /*2c3a0*/  LDC R43, c[0x0][0x398] ;  /* 0x0000e600ff2b7b82 */ /* 0x000e220000000800 */
[----:B------:R-:W-:-:S07]  /*2c3b0*/  IMAD.IADD R25, R11, 0x1, R125 ;  /* 0x000000010b197824 */ /* 0x000fce00078e027d */
[----:B------:R-:W0:Y:S01]  /*2c3c0*/  LDC R48, c[0x0][0x398] ;  /* 0x0000e600ff307b82 */ /* 0x000e220000000800 */
[C---:B------:R-:W-:Y:S01]  /*2c3d0*/  VIADD R26, R124.reuse, 0x32 ;  /* 0x000000327c1a7836 */ /* 0x040fe20000000000 */
[----:B------:R4:W-:Y:S01]  /*2c3e0*/  @P0 STG.E.U16 desc[UR8][R2.64], R0 ;  /* 0x0000000002000986 */ /* 0x0009e2000c101508 */
[----:B------:R-:W-:Y:S01]  /*2c3f0*/  VIADD R24, R124, 0x33 ;  /* 0x000000337c187836 */ /* 0x000fe20000000000 */
[----:B------:R-:W-:Y:S01]  /*2c400*/  ISETP.LT.AND P4, PT, R121, R40, !P1 ;  /* 0x000000287900720c */ /* 0x000fe20004f81270 */
[----:B------:R-:W-:Y:S01]  /*2c410*/  IMAD.WIDE R10, R11, 0x2, R118 ;  /* 0x000000020b0a7825 */ /* 0x000fe200078e0276 */
[----:B------:R4:W-:Y:S01]  /*2c420*/  @P5 STG.E.U16 desc[UR8][R8.64], R72 ;  /* 0x0000004808005986 */ /* 0x0009e2000c101508 */
[----:B---3--:R-:W-:Y:S01]  /*2c430*/  ISETP.GE.AND P1, PT, R26, R27, PT ;  /* 0x0000001b1a00720c */ /* 0x008fe20003f26270 */
[----:B------:R-:W3:Y:S01]  /*2c440*/  LDC R40, c[0x0][0x398] ;  /* 0x0000e600ff287b82 */ /* 0x000ee20000000800 */
[----:B------:R-:W-:Y:S01]  /*2c450*/  IMAD.WIDE R18, R25, 0x2, R116 ;  /* 0x0000000219127825 */ /* 0x000fe200078e0274 */
[----:B-1----:R-:W-:Y:S01]  /*2c460*/  ISETP.GE.AND P0, PT, R24, R33, PT ;  /* 0x000000211800720c */ /* 0x002fe20003f06270 */
[----:B------:R-:W-:Y:S02]  /*2c470*/  @P2 STG.E.U16 desc[UR8][R10.64], R68 ;  /* 0x000000440a002986 */ /* 0x000fe4000c101508 */
[----:B----4-:R-:W-:-:S03]  /*2c480*/  VIADD R0, R124, 0x34 ;  /* 0x000000347c007836 */ /* 0x010fc60000000000 */
[----:B------:R-:W1:Y:S01]  /*2c490*/  LDC R33, c[0x0][0x39c] ;  /* 0x0000e700ff217b82 */ /* 0x000e620000000800 */
[----:B------:R-:W-:Y:S01]  /*2c4a0*/  PRMT R9, R72, 0x7632, R9 ;  /* 0x0000763248097816 */ /* 0x000fe20000000009 */
[----:B------:R-:W-:Y:S01]  /*2c4b0*/  IMAD.WIDE R16, R25, 0x2, R118 ;  /* 0x0000000219107825 */ /* 0x000fe200078e0276 */
[----:B------:R-:W-:-:S03]  /*2c4c0*/  PRMT R3, R68, 0x7632, R3 ;  /* 0x0000763244037816 */ /* 0x000fc60000000003 */
[----:B------:R4:W-:Y:S01]  /*2c4d0*/  @P6 STG.E.U16 desc[UR8][R18.64], R9 ;  /* 0x0000000912006986 */ /* 0x0009e2000c101508 */
[C---:B--2---:R-:W-:Y:S02]  /*2c4e0*/  ISETP.LT.AND P6, PT, R122.reuse, R32, !P1 ;  /* 0x000000207a00720c */ /* 0x044fe40004fc1270 */
[----:B------:R-:W2:Y:S01]  /*2c4f0*/  LDC R32, c[0x0][0x398] ;  /* 0x0000e600ff207b82 */ /* 0x000ea20000000800 */
[----:B------:R-:W-:Y:S02]  /*2c500*/  ISETP.LT.AND P1, PT, R121, R34, !P1 ;  /* 0x000000227900720c */ /* 0x000fe40004f21270 */
[----:B------:R-:W-:Y:S02]  /*2c510*/  ISETP.LT.AND P5, PT, R122, R41, !P0 ;  /* 0x000000297a00720c */ /* 0x000fe400047a1270 */
[----:B------:R-:W-:Y:S01]  /*2c520*/  ISETP.GE.AND P2, PT, R0, R35, PT ;  /* 0x000000230000720c */ /* 0x000fe20003f46270 */
[----:B------:R0:W-:Y:S02]  /*2c530*/  @P4 STG.E.U16 desc[UR8][R16.64], R3 ;  /* 0x0000000310004986 */ /* 0x0001e4000c101508 */
[----:B------:R-:W1:Y:S01]  /*2c540*/  LDC R35, c[0x0][0x39c] ;  /* 0x0000e700ff237b82 */ /* 0x000e620000000800 */
[----:B----4-:R-:W-:Y:S01]  /*2c550*/  IMAD.IADD R9, R25, 0x1, R125 ;  /* 0x0000000119097824 */ /* 0x010fe200078e027d */
[----:B0-----:R-:W-:-:S02]  /*2c560*/  ISETP.LT.AND P0, PT, R121, R42, !P0 ;  /* 0x0000002a7900720c */ /* 0x001fc40004701270 */
[----:B------:R-:W-:Y:S02]  /*2c570*/  ISETP.LT.AND P4, PT, R122, R43, !P2 ;  /* 0x0000002b7a00720c */ /* 0x000fe40005781270 */
[----:B------:R-:W-:Y:S02]  /*2c580*/  ISETP.LT.AND P2, PT, R121, R48, !P2 ;  /* 0x000000307900720c */ /* 0x000fe40005741270 */
[----:B------:R-:W0:Y:S01]  /*2c590*/  LDC R34, c[0x0][0x398] ;  /* 0x0000e600ff227b82 */ /* 0x000e220000000800 */
[C---:B------:R-:W-:Y:S02]  /*2c5a0*/  IMAD.IADD R17, R9.reuse, 0x1, R125 ;  /* 0x0000000109117824 */ /* 0x040fe400078e027d */
[----:B------:R-:W-:Y:S01]  /*2c5b0*/  IMAD.WIDE R2, R9, 0x2, R116 ;  /* 0x0000000209027825 */ /* 0x000fe200078e0274 */
[----:B------:R-:W-:-:S03]  /*2c5c0*/  PRMT R25, R73, 0x7632, R25 ;  /* 0x0000763249197816 */ /* 0x000fc60000000019 */
[----:B------:R-:W-:Y:S01]  /*2c5d0*/  IMAD.WIDE R8, R9, 0x2, R118 ;  /* 0x0000000209087825 */ /* 0x000fe200078e0276 */
[----:B------:R-:W4:Y:S03]  /*2c5e0*/  LDC R41, c[0x0][0x39c] ;  /* 0x0000e700ff297b82 */ /* 0x000f260000000800 */
[C---:B------:R-:W-:Y:S01]  /*2c5f0*/  IMAD.WIDE R10, R17.reuse, 0x2, R116 ;  /* 0x00000002110a7825 */ /* 0x040fe200078e0274 */
[----:B------:R-:W-:Y:S03]  /*2c600*/  @P6 STG.E.U16 desc[UR8][R2.64], R73 ;  /* 0x0000004902006986 */ /* 0x000fe6000c101508 */
[----:B------:R-:W-:Y:S01]  /*2c610*/  IMAD.IADD R27, R17, 0x1, R125 ;  /* 0x00000001111b7824 */ /* 0x000fe200078e027d */
[----:B------:R-:W4:Y:S01]  /*2c620*/  LDC R42, c[0x0][0x398] ;  /* 0x0000e600ff2a7b82 */ /* 0x000f220000000800 */
[----:B------:R-:W-:Y:S01]  /*2c630*/  PRMT R48, R69, 0x7632, R48 ;  /* 0x0000763245307816 */ /* 0x000fe20000000030 */
[----:B------:R-:W-:Y:S01]  /*2c640*/  IMAD.WIDE R16, R17, 0x2, R118 ;  /* 0x0000000211107825 */ /* 0x000fe200078e0276 */
[----:B------:R-:W-:Y:S03]  /*2c650*/  @P1 STG.E.U16 desc[UR8][R8.64], R69 ;  /* 0x0000004508001986 */ /* 0x000fe6000c101508 */
[----:B------:R-:W-:Y:S01]  /*2c660*/  IMAD.WIDE R18, R27, 0x2, R116 ;  /* 0x000000021b127825 */ /* 0x000fe200078e0274 */
[----:B------:R1:W-:Y:S01]  /*2c670*/  @P5 STG.E.U16 desc[UR8][R10.64], R25 ;  /* 0x000000190a005986 */ /* 0x0003e2000c101508 */
[----:B------:R-:W4:Y:S02]  /*2c680*/  LDC R43, c[0x0][0x398] ;  /* 0x0000e600ff2b7b82 */ /* 0x000f240000000800 */
[C---:B------:R-:W-:Y:S01]  /*2c690*/  VIADD R26, R124.reuse, 0x35 ;  /* 0x000000357c1a7836 */ /* 0x040fe20000000000 */
[----:B------:R-:W-:Y:S01]  /*2c6a0*/  @P0 STG.E.U16 desc[UR8][R16.64], R48 ;  /* 0x0000003010000986 */ /* 0x000fe2000c101508 */
[----:B------:R-:W-:-:S03]  /*2c6b0*/  VIADD R0, R124, 0x36 ;  /* 0x000000367c007836 */ /* 0x000fc60000000000 */
[----:B------:R-:W-:Y:S01]  /*2c6c0*/  @P4 STG.E.U16 desc[UR8][R18.64], R74 ;  /* 0x0000004a12004986 */ /* 0x000fe2000c101508 */
[C---:B-1----:R-:W-:Y:S01]  /*2c6d0*/  IMAD.WIDE R24, R27.reuse, 0x2, R118 ;  /* 0x000000021b187825 */ /* 0x042fe200078e0276 */
[----:B------:R-:W-:Y:S02]  /*2c6e0*/  ISETP.GE.AND P1, PT, R26, R33, PT ;  /* 0x000000211a00720c */ /* 0x000fe40003f26270 */
[----:B------:R-:W1:Y:S02]  /*2c6f0*/  LDC R33, c[0x0][0x398] ;  /* 0x0000e600ff217b82 */ /* 0x000e640000000800 */
[----:B------:R0:W-:Y:S01]  /*2c700*/  @P2 STG.E.U16 desc[UR8][R24.64], R70 ;  /* 0x0000004618002986 */ /* 0x0001e2000c101508 */
[----:B------:R-:W-:Y:S01]  /*2c710*/  IMAD.IADD R9, R27, 0x1, R125 ;  /* 0x000000011b097824 */ /* 0x000fe200078e027d */
[----:B--2---:R-:W-:-:S04]  /*2c720*/  ISETP.LT.AND P5, PT, R122, R32, !P1 ;  /* 0x000000207a00720c */ /* 0x004fc80004fa1270 */
[----:B------:R-:W2:Y:S01]  /*2c730*/  LDC R27, c[0x0][0x39c] ;  /* 0x0000e700ff1b7b82 */ /* 0x000ea20000000800 */
[----:B------:R-:W-:-:S07]  /*2c740*/  ISETP.GE.AND P2, PT, R0, R35, PT ;  /* 0x000000230000720c */ /* 0x000fce0003f46270 */
[----:B0-----:R-:W0:Y:S01]  /*2c750*/  LDC R25, c[0x0][0x39c] ;  /* 0x0000e700ff197b82 */ /* 0x001e220000000800 */
[----:B------:R-:W-:Y:S01]  /*2c760*/  VIADD R0, R124, 0x37 ;  /* 0x000000377c007836 */ /* 0x000fe20000000000 */
[----:B------:R-:W-:Y:S01]  /*2c770*/  ISETP.LT.AND P1, PT, R121, R34, !P1 ;  /* 0x000000227900720c */ /* 0x000fe20004f21270 */
[----:B------:R-:W-:Y:S01]  /*2c780*/  IMAD.WIDE R2, R9, 0x2, R116 ;  /* 0x0000000209027825 */ /* 0x000fe200078e0274 */
[----:B------:R-:W-:-:S04]  /*2c790*/  PRMT R74, R74, 0x7632, R74 ;  /* 0x000076324a4a7816 */ /* 0x000fc8000000004a */
[----:B------:R-:W1:Y:S01]  /*2c7a0*/  LDC R26, c[0x0][0x398] ;  /* 0x0000e600ff1a7b82 */ /* 0x000e620000000800 */
[----:B---3--:R-:W-:-:S07]  /*2c7b0*/  ISETP.LT.AND P4, PT, R122, R40, !P2 ;  /* 0x000000287a00720c */ /* 0x008fce0005781270 */
[----:B------:R-:W3:Y:S01]  /*2c7c0*/  LDC R24, c[0x0][0x398] ;  /* 0x0000e600ff187b82 */ /* 0x000ee20000000800 */
[----:B----4-:R-:W-:Y:S02]  /*2c7d0*/  ISETP.GE.AND P0, PT, R0, R41, PT ;  /* 0x000000290000720c */ /* 0x010fe40003f06270 */
[----:B------:R-:W-:-:S05]  /*2c7e0*/  ISETP.LT.AND P2, PT, R121, R42, !P2 ;  /* 0x0000002a7900720c */ /* 0x000fca0005741270 */
[----:B------:R-:W4:Y:S01]  /*2c7f0*/  LDC R32, c[0x0][0x398] ;  /* 0x0000e600ff207b82 */ /* 0x000f220000000800 */
[C---:B------:R-:W-:Y:S01]  /*2c800*/  IMAD.IADD R17, R9.reuse, 0x1, R125 ;  /* 0x0000000109117824 */ /* 0x040fe200078e027d */
[----:B------:R2:W-:Y:S01]  /*2c810*/  @P5 STG.E.U16 desc[UR8][R2.64], R74 ;  /* 0x0000004a02005986 */ /* 0x0005e2000c101508 */
[----:B------:R-:W-:Y:S01]  /*2c820*/  ISETP.LT.AND P5, PT, R122, R43, !P0 ;  /* 0x0000002b7a00720c */ /* 0x000fe200047a1270 */
[----:B------:R-:W-:Y:S01]  /*2c830*/  IMAD.WIDE R8, R9, 0x2, R118 ;  /* 0x0000000209087825 */ /* 0x000fe200078e0276 */
[----:B------:R-:W-:-:S03]  /*2c840*/  PRMT R70, R70, 0x7632, R70 ;  /* 0x0000763246467816 */ /* 0x000fc60000000046 */
[C---:B------:R-:W-:Y:S01]  /*2c850*/  IMAD.WIDE R10, R17.reuse, 0x2, R116 ;  /* 0x00000002110a7825 */ /* 0x040fe200078e0274 */
[----:B------:R-:W4:Y:S03]  /*2c860*/  LDC R34, c[0x0][0x398] ;  /* 0x0000e600ff227b82 */ /* 0x000f260000000800 */
[C---:B------:R-:W-:Y:S02]  /*2c870*/  IMAD.IADD R19, R17.reuse, 0x1, R125 ;  /* 0x0000000111137824 */ /* 0x040fe400078e027d */
[C---:B------:R-:W-:Y:S02]  /*2c880*/  VIADD R0, R124.reuse, 0x39 ;  /* 0x000000397c007836 */ /* 0x040fe40000000000 */
[----:B------:R-:W-:Y:S01]  /*2c890*/  IMAD.WIDE R16, R17, 0x2, R118 ;  /* 0x0000000211107825 */ /* 0x000fe200078e0276 */
[----:B------:R1:W-:Y:S01]  /*2c8a0*/  @P1 STG.E.U16 desc[UR8][R8.64], R70 ;  /* 0x0000004608001986 */ /* 0x0003e2000c101508 */
[----:B------:R-:W4:Y:S02]  /*2c8b0*/  LDC R40, c[0x0][0x398] ;  /* 0x0000e600ff287b82 */ /* 0x000f240000000800 */
[----:B------:R-:W-:Y:S01]  /*2c8c0*/  VIADD R18, R124, 0x38 ;  /* 0x000000387c127836 */ /* 0x000fe20000000000 */
[----:B------:R-:W-:Y:S01]  /*2c8d0*/  @P4 STG.E.U16 desc[UR8][R10.64], R75 ;  /* 0x0000004b0a004986 */ /* 0x000fe2000c101508 */
[----:B--2---:R-:W-:Y:S01]  /*2c8e0*/  IMAD.WIDE R2, R19, 0x2, R116 ;  /* 0x0000000213027825 */ /* 0x004fe200078e0274 */
[----:B0-----:R-:W-:-:S02]  /*2c8f0*/  ISETP.GE.AND P1, PT, R0, R25, PT ;  /* 0x000000190000720c */ /* 0x001fc40003f26270 */
[----:B------:R0:W-:Y:S01]  /*2c900*/  @P2 STG.E.U16 desc[UR8][R16.64], R71 ;  /* 0x0000004710002986 */ /* 0x0001e2000c101508 */
[----:B------:R-:W-:Y:S01]  /*2c910*/  ISETP.GE.AND P2, PT, R18, R27, PT ;  /* 0x0000001b1200720c */ /* 0x000fe20003f46270 */
[----:B------:R-:W2:Y:S01]  /*2c920*/  LDC R35, c[0x0][0x39c] ;  /* 0x0000e700ff237b82 */ /* 0x000ea20000000800 */
[----:B-1----:R-:W-:Y:S02]  /*2c930*/  PRMT R9, R75, 0x7632, R9 ;  /* 0x000076324b097816 */ /* 0x002fe40000000009 */
[----:B------:R-:W-:-:S05]  /*2c940*/  ISETP.LT.AND P6, PT, R122, R33, !P1 ;  /* 0x000000217a00720c */ /* 0x000fca0004fc1270 */
[----:B------:R-:W1:Y:S01]  /*2c950*/  LDC R27, c[0x0][0x39c] ;  /* 0x0000e700ff1b7b82 */ /* 0x000e620000000800 */
[----:B------:R0:W-:Y:S01]  /*2c960*/  @P5 STG.E.U16 desc[UR8][R2.64], R9 ;  /* 0x0000000902005986 */ /* 0x0001e2000c101508 */
[C---:B------:R-:W-:Y:S02]  /*2c970*/  ISETP.LT.AND P0, PT, R121.reuse, R26, !P0 ;  /* 0x0000001a7900720c */ /* 0x040fe40004701270 */
[----:B---3--:R-:W-:Y:S02]  /*2c980*/  ISETP.LT.AND P5, PT, R122, R24, !P2 ;  /* 0x000000187a00720c */ /* 0x008fe400057a1270 */
[----:B----4-:R-:W-:Y:S02]  /*2c990*/  ISETP.LT.AND P2, PT, R121, R32, !P2 ;  /* 0x000000207900720c */ /* 0x010fe40005741270 */
[----:B------:R-:W3:Y:S08]  /*2c9a0*/  LDC R33, c[0x0][0x39c] ;  /* 0x0000e700ff217b82 */ /* 0x000ef00000000800 */
[----:B------:R-:W4:Y:S01]  /*2c9b0*/  LDC R26, c[0x0][0x398] ;  /* 0x0000e600ff1a7b82 */ /* 0x000f220000000800 */
[----:B0-----:R-:W-:-:S07]  /*2c9c0*/  IMAD.IADD R17, R19, 0x1, R125 ;  /* 0x0000000113117824 */ /* 0x001fce00078e027d */
[----:B------:R-:W0:Y:S01]  /*2c9d0*/  LDC R32, c[0x0][0x398] ;  /* 0x0000e600ff207b82 */ /* 0x000e220000000800 */
[----:B------:R-:W-:Y:S01]  /*2c9e0*/  PRMT R11, R71, 0x7632, R11 ;  /* 0x00007632470b7816 */ /* 0x000fe2000000000b */
[----:B------:R-:W-:-:S06]  /*2c9f0*/  IMAD.WIDE R2, R19, 0x2, R118 ;  /* 0x0000000213027825 */ /* 0x000fcc00078e0276 */
[----:B------:R-:W2:Y:S01]  /*2ca00*/  LDC R41, c[0x0][0x398] ;  /* 0x0000e600ff297b82 */ /* 0x000ea20000000800 */
[----:B------:R-:W-:-:S07]  /*2ca10*/  IMAD.WIDE R8, R17, 0x2, R116 ;  /* 0x0000000211087825 */ /* 0x000fce00078e0274 */
[----:B------:R-:W2:Y:S01]  /*2ca20*/  LDC R42, c[0x0][0x398] ;  /* 0x0000e600ff2a7b82 */ /* 0x000ea20000000800 */
[----:B------:R-:W-:-:S07]  /*2ca30*/  IMAD.IADD R25, R17, 0x1, R125 ;  /* 0x0000000111197824 */ /* 0x000fce00078e027d */
[----:B------:R-:W2:Y:S01]  /*2ca40*/  LDC R43, c[0x0][0x398] ;  /* 0x0000e600ff2b7b82 */ /* 0x000ea20000000800 */
[C---:B------:R-:W-:Y:S01]  /*2ca50*/  VIADD R0, R124.reuse, 0x3a ;  /* 0x0000003a7c007836 */ /* 0x040fe20000000000 */
[----:B------:R3:W-:Y:S01]  /*2ca60*/  @P0 STG.E.U16 desc[UR8][R2.64], R11 ;  /* 0x0000000b02000986 */ /* 0x0007e2000c101508 */
[----:B------:R-:W-:Y:S01]  /*2ca70*/  ISETP.LT.AND P4, PT, R121, R34, !P1 ;  /* 0x000000227900720c */ /* 0x000fe20004f81270 */
[----:B------:R-:W-:Y:S02]  /*2ca80*/  IMAD.WIDE R16, R17, 0x2, R118 ;  /* 0x0000000211107825 */ /* 0x000fe400078e0276 */
[----:B------:R4:W-:Y:S02]  /*2ca90*/  @P5 STG.E.U16 desc[UR8][R8.64], R80 ;  /* 0x0000005008005986 */ /* 0x0009e4000c101508 */
[----:B------:R-:W-:Y:S02]  /*2caa0*/  VIADD R24, R124, 0x3b ;  /* 0x0000003b7c187836 */ /* 0x000fe40000000000 */
[C---:B------:R-:W-:Y:S01]  /*2cab0*/  IMAD.WIDE R18, R25.reuse, 0x2, R116 ;  /* 0x0000000219127825 */ /* 0x040fe200078e0274 */
[----:B-1----:R-:W-:Y:S01]  /*2cac0*/  ISETP.GE.AND P1, PT, R0, R27, PT ;  /* 0x0000001b0000720c */ /* 0x002fe20003f26270 */
[----:B------:R-:W-:Y:S01]  /*2cad0*/  @P2 STG.E.U16 desc[UR8][R16.64], R76 ;  /* 0x0000004c10002986 */ /* 0x000fe2000c101508 */
[----:B---3--:R-:W-:Y:S01]  /*2cae0*/  ISETP.GE.AND P0, PT, R24, R33, PT ;  /* 0x000000211800720c */ /* 0x008fe20003f06270 */
[----:B------:R-:W-:Y:S01]  /*2caf0*/  VIADD R0, R124, 0x3c ;  /* 0x0000003c7c007836 */ /* 0x000fe20000000000 */
[----:B------:R-:W-:Y:S01]  /*2cb00*/  PRMT R3, R76, 0x7632, R3 ;  /* 0x000076324c037816 */ /* 0x000fe20000000003 */
[----:B------:R-:W-:Y:S01]  /*2cb10*/  IMAD.WIDE R10, R25, 0x2, R118 ;  /* 0x00000002190a7825 */ /* 0x000fe200078e0276 */
[----:B------:R-:W1:Y:S01]  /*2cb20*/  LDC R33, c[0x0][0x39c] ;  /* 0x0000e700ff217b82 */ /* 0x000e620000000800 */
[----:B----4-:R-:W-:-:S02]  /*2cb30*/  PRMT R9, R80, 0x7632, R9 ;  /* 0x0000763250097816 */ /* 0x010fc40000000009 */
[----:B------:R-:W-:-:S03]  /*2cb40*/  ISETP.LT.AND P5, PT, R122, R40, !P0 ;  /* 0x000000287a00720c */ /* 0x000fc600047a1270 */
[----:B------:R3:W-:Y:S01]  /*2cb50*/  @P6 STG.E.U16 desc[UR8][R18.64], R9 ;  /* 0x0000000912006986 */ /* 0x0007e2000c101508 */
[----:B------:R-:W-:Y:S01]  /*2cb60*/  ISETP.LT.AND P6, PT, R122, R26, !P1 ;  /* 0x0000001a7a00720c */ /* 0x000fe20004fc1270 */
[----:B------:R-:W4:Y:S01]  /*2cb70*/  LDC R34, c[0x0][0x398] ;  /* 0x0000e600ff227b82 */ /* 0x000f220000000800 */
[C---:B0-----:R-:W-:Y:S02]  /*2cb80*/  ISETP.LT.AND P1, PT, R121.reuse, R32, !P1 ;  /* 0x000000207900720c */ /* 0x041fe40004f21270 */
[----:B--2---:R-:W-:Y:S01]  /*2cb90*/  ISETP.GE.AND P2, PT, R0, R35, PT ;  /* 0x000000230000720c */ /* 0x004fe20003f46270 */
[----:B------:R0:W-:Y:S01]  /*2cba0*/  @P4 STG.E.U16 desc[UR8][R10.64], R3 ;  /* 0x000000030a004986 */ /* 0x0001e2000c101508 */
[----:B------:R-:W-:-:S03]  /*2cbb0*/  ISETP.LT.AND P0, PT, R121, R41, !P0 ;  /* 0x000000297900720c */ /* 0x000fc60004701270 */
[----:B------:R-:W2:Y:S01]  /*2cbc0*/  LDC R32, c[0x0][0x398] ;  /* 0x0000e600ff207b82 */ /* 0x000ea20000000800 */
[----:B---3--:R-:W-:Y:S01]  /*2cbd0*/  IMAD.IADD R9, R25, 0x1, R125 ;  /* 0x0000000119097824 */ /* 0x008fe200078e027d */
[----:B------:R-:W-:-:S03]  /*2cbe0*/  ISETP.LT.AND P4, PT, R122, R42, !P2 ;  /* 0x0000002a7a00720c */ /* 0x000fc60005781270 */
[----:B------:R-:W-:Y:S01]  /*2cbf0*/  IMAD.IADD R17, R9, 0x1, R125 ;  /* 0x0000000109117824 */ /* 0x000fe200078e027d */
[----:B------:R-:W-:Y:S02]  /*2cc00*/  ISETP.LT.AND P2, PT, R121, R43, !P2 ;  /* 0x0000002b7900720c */ /* 0x000fe40005741270 */
[----:B------:R-:W3:Y:S01]  /*2cc10*/  LDC R35, c[0x0][0x39c] ;  /* 0x0000e700ff237b82 */ /* 0x000ee20000000800 */
[----:B0-----:R-:W-:Y:S01]  /*2cc20*/  IMAD.WIDE R2, R9, 0x2, R116 ;  /* 0x0000000209027825 */ /* 0x001fe200078e0274 */
[----:B------:R-:W-:-:S03]  /*2cc30*/  PRMT R25, R81, 0x7632, R25 ;  /* 0x0000763251197816 */ /* 0x000fc60000000019 */
[----:B------:R-:W-:Y:S01]  /*2cc40*/  IMAD.WIDE R8, R9, 0x2, R118 ;  /* 0x0000000209087825 */ /* 0x000fe200078e0276 */
[----:B------:R-:W-:Y:S02]  /*2cc50*/  @P6 STG.E.U16 desc[UR8][R2.64], R81 ;  /* 0x0000005102006986 */ /* 0x000fe4000c101508 */
[----:B------:R-:W0:Y:S01]  /*2cc60*/  LDC R40, c[0x0][0x398] ;  /* 0x0000e600ff287b82 */ /* 0x000e220000000800 */
[----:B------:R-:W-:Y:S01]  /*2cc70*/  IMAD.WIDE R10, R17, 0x2, R116 ;  /* 0x00000002110a7825 */ /* 0x000fe200078e0274 */
[----:B------:R-:W-:-:S03]  /*2cc80*/  PRMT R48, R77, 0x7632, R48 ;  /* 0x000076324d307816 */ /* 0x000fc60000000030 */
[C---:B------:R-:W-:Y:S01]  /*2cc90*/  IMAD.IADD R27, R17.reuse, 0x1, R125 ;  /* 0x00000001111b7824 */ /* 0x040fe200078e027d */
[----:B------:R-:W-:Y:S02]  /*2cca0*/  @P1 STG.E.U16 desc[UR8][R8.64], R77 ;  /* 0x0000004d08001986 */ /* 0x000fe4000c101508 */
[----:B------:R-:W0:Y:S01]  /*2ccb0*/  LDC R42, c[0x0][0x398] ;  /* 0x0000e600ff2a7b82 */ /* 0x000e220000000800 */
[----:B------:R-:W-:Y:S01]  /*2ccc0*/  IMAD.WIDE R16, R17, 0x2, R118 ;  /* 0x0000000211107825 */ /* 0x000fe200078e0276 */
[----:B------:R1:W-:Y:S03]  /*2ccd0*/  @P5 STG.E.U16 desc[UR8][R10.64], R25 ;  /* 0x000000190a005986 */ /* 0x0003e6000c101508 */
[----:B------:R-:W-:-:S03]  /*2cce0*/  IMAD.WIDE R18, R27, 0x2, R116 ;  /* 0x000000021b127825 */ /* 0x000fc600078e0274 */
[----:B------:R-:W0:Y:S01]  /*2ccf0*/  LDC R41, c[0x0][0x39c] ;  /* 0x0000e700ff297b82 */ /* 0x000e220000000800 */
[----:B------:R-:W-:Y:S01]  /*2cd00*/  @P0 STG.E.U16 desc[UR8][R16.64], R48 ;  /* 0x0000003010000986 */ /* 0x000fe2000c101508 */
[----:B------:R-:W-:Y:S02]  /*2cd10*/  VIADD R26, R124, 0x3d ;  /* 0x0000003d7c1a7836 */ /* 0x000fe40000000000 */
[C---:B-1----:R-:W-:Y:S01]  /*2cd20*/  IMAD.WIDE R24, R27.reuse, 0x2, R118 ;  /* 0x000000021b187825 */ /* 0x042fe200078e0276 */
[----:B------:R-:W-:Y:S03]  /*2cd30*/  @P4 STG.E.U16 desc[UR8][R18.64], R82 ;  /* 0x0000005212004986 */ /* 0x000fe6000c101508 */
[----:B------:R-:W1:Y:S01]  /*2cd40*/  LDC R43, c[0x0][0x398] ;  /* 0x0000e600ff2b7b82 */ /* 0x000e620000000800 */
[----:B------:R3:W-:Y:S01]  /*2cd50*/  @P2 STG.E.U16 desc[UR8][R24.64], R78 ;  /* 0x0000004e18002986 */ /* 0x0007e2000c101508 */
[----:B------:R-:W-:Y:S01]  /*2cd60*/  ISETP.GE.AND P1, PT, R26, R33, PT ;  /* 0x000000211a00720c */ /* 0x000fe20003f26270 */
[----:B------:R-:W-:-:S02]  /*2cd70*/  IMAD.IADD R9, R27, 0x1, R125 ;  /* 0x000000011b097824 */ /* 0x000fc400078e027d */
[----:B------:R-:W-:-:S03]  /*2cd80*/  VIADD R0, R124, 0x3e ;  /* 0x0000003e7c007836 */ /* 0x000fc60000000000 */
[----:B------:R-:W1:Y:S01]  /*2cd90*/  LDC R27, c[0x0][0x39c] ;  /* 0x0000e700ff1b7b82 */ /* 0x000e620000000800 */
[----:B--2---:R-:W-:-:S07]  /*2cda0*/  ISETP.LT.AND P5, PT, R122, R32, !P1 ;  /* 0x000000207a00720c */ /* 0x004fce0004fa1270 */
[----:B---3--:R-:W2:Y:S01]  /*2cdb0*/  LDC R25, c[0x0][0x39c] ;  /* 0x0000e700ff197b82 */ /* 0x008ea20000000800 */
[----:B------:R-:W-:-:S07]  /*2cdc0*/  ISETP.GE.AND P2, PT, R0, R35, PT ;  /* 0x000000230000720c */ /* 0x000fce0003f46270 */
[----:B------:R-:W3:Y:S01]  /*2cdd0*/  LDC R33, c[0x0][0x398] ;  /* 0x0000e600ff217b82 */ /* 0x000ee20000000800 */
[----:B----4-:R-:W-:Y:S01]  /*2cde0*/  ISETP.LT.AND P1, PT, R121, R34, !P1 ;  /* 0x000000227900720c */ /* 0x010fe20004f21270 */
[----:B------:R-:W-:Y:S01]  /*2cdf0*/  VIADD R0, R124, 0x3f ;  /* 0x0000003f7c007836 */ /* 0x000fe20000000000 */
[----:B0-----:R-:W-:-:S05]  /*2ce00*/  ISETP.LT.AND P4, PT, R122, R40, !P2 ;  /* 0x000000287a00720c */ /* 0x001fca0005781270 */
[----:B------:R-:W0:Y:S01]  /*2ce10*/  LDC R26, c[0x0][0x398] ;  /* 0x0000e600ff1a7b82 */ /* 0x000e220000000800 */
[----:B------:R-:W-:Y:S01]  /*2ce20*/  ISETP.LT.AND P2, PT, R121, R42, !P2 ;  /* 0x0000002a7900720c */ /* 0x000fe20005741270 */
[----:B------:R-:W-:Y:S01]  /*2ce30*/  IMAD.WIDE R2, R9, 0x2, R116 ;  /* 0x0000000209027825 */ /* 0x000fe200078e0274 */
[----:B------:R-:W-:-:S05]  /*2ce40*/  PRMT R82, R82, 0x7632, R82 ;  /* 0x0000763252527816 */ /* 0x000fca0000000052 */
[----:B------:R-:W4:Y:S01]  /*2ce50*/  LDC R24, c[0x0][0x398] ;  /* 0x0000e600ff187b82 */ /* 0x000f220000000800 */
[----:B------:R-:W-:Y:S01]  /*2ce60*/  ISETP.GE.AND P0, PT, R0, R41, PT ;  /* 0x000000290000720c */ /* 0x000fe20003f06270 */
[----:B------:R-:W-:-:S06]  /*2ce70*/  IMAD.IADD R17, R9, 0x1, R125 ;  /* 0x0000000109117824 */ /* 0x000fcc00078e027d */
[----:B------:R-:W4:Y:S01]  /*2ce80*/  LDC R32, c[0x0][0x398] ;  /* 0x0000e600ff207b82 */ /* 0x000f220000000800 */
[----:B------:R-:W-:Y:S01]  /*2ce90*/  PRMT R78, R78, 0x7632, R78 ;  /* 0x000076324e4e7816 */ /* 0x000fe2000000004e */
[----:B------:R-:W-:Y:S01]  /*2cea0*/  IMAD.WIDE R8, R9, 0x2, R118 ;  /* 0x0000000209087825 */ /* 0x000fe200078e0276 */
[----:B------:R2:W-:Y:S01]  /*2ceb0*/  @P5 STG.E.U16 desc[UR8][R2.64], R82 ;  /* 0x0000005202005986 */ /* 0x0005e2000c101508 */
[----:B-1----:R-:W-:Y:S02]  /*2cec0*/  ISETP.LT.AND P5, PT, R122, R43, !P0 ;  /* 0x0000002b7a00720c */ /* 0x002fe400047a1270 */
[----:B------:R-:W-:Y:S02]  /*2ced0*/  VIADD R0, R124, 0x41 ;  /* 0x000000417c007836 */ /* 0x000fe40000000000 */
[C---:B------:R-:W-:Y:S01]  /*2cee0*/  IMAD.WIDE R10, R17.reuse, 0x2, R116 ;  /* 0x00000002110a7825 */ /* 0x040fe200078e0274 */
[----:B------:R1:W-:Y:S01]  /*2cef0*/  @P1 STG.E.U16 desc[UR8][R8.64], R78 ;  /* 0x0000004e08001986 */ /* 0x0003e2000c101508 */
[----:B------:R-:W4:Y:S02]  /*2cf00*/  LDC R34, c[0x0][0x398] ;  /* 0x0000e600ff227b82 */ /* 0x000f240000000800 */
[----:B------:R-:W-:-:S02]  /*2cf10*/  IMAD.IADD R19, R17, 0x1, R125 ;  /* 0x0000000111137824 */ /* 0x000fc400078e027d */
[----:B------:R-:W-:Y:S01]  /*2cf20*/  IMAD.WIDE R16, R17, 0x2, R118 ;  /* 0x0000000211107825 */ /* 0x000fe200078e0276 */
[----:B--2---:R-:W-:-:S03]  /*2cf30*/  ISETP.GE.AND P1, PT, R0, R25, PT ;  /* 0x000000190000720c */ /* 0x004fc60003f26270 */
[----:B------:R-:W-:Y:S01]  /*2cf40*/  VIADD R18, R124, 0x40 ;  /* 0x000000407c127836 */ /* 0x000fe20000000000 */
[----:B------:R-:W-:Y:S01]  /*2cf50*/  @P4 STG.E.U16 desc[UR8][R10.64], R83 ;  /* 0x000000530a004986 */ /* 0x000fe2000c101508 */
[----:B---3--:R-:W-:Y:S01]  /*2cf60*/  ISETP.LT.AND P6, PT, R122, R33, !P1 ;  /* 0x000000217a00720c */ /* 0x008fe20004fc1270 */
[----:B------:R-:W-:Y:S01]  /*2cf70*/  IMAD.WIDE R2, R19, 0x2, R116 ;  /* 0x0000000213027825 */ /* 0x000fe200078e0274 */
[----:B-1----:R-:W-:Y:S01]  /*2cf80*/  PRMT R9, R83, 0x7632, R9 ;  /* 0x0000763253097816 */ /* 0x002fe20000000009 */
[----:B------:R1:W-:Y:S01]  /*2cf90*/  @P2 STG.E.U16 desc[UR8][R16.64], R79 ;  /* 0x0000004f10002986 */ /* 0x0003e2000c101508 */
[----:B------:R-:W-:Y:S01]  /*2cfa0*/  ISETP.GE.AND P2, PT, R18, R27, PT ;  /* 0x0000001b1200720c */ /* 0x000fe20003f46270 */
[----:B------:R-:W2:Y:S01]  /*2cfb0*/  LDC R33, c[0x0][0x39c] ;  /* 0x0000e700ff217b82 */ /* 0x000ea20000000800 */
[----:B0-----:R-:W-:Y:S01]  /*2cfc0*/  ISETP.LT.AND P0, PT, R121, R26, !P0 ;  /* 0x0000001a7900720c */ /* 0x001fe20004701270 */
[----:B------:R0:W-:Y:S06]  /*2cfd0*/  @P5 STG.E.U16 desc[UR8][R2.64], R9 ;  /* 0x0000000902005986 */ /* 0x0001ec000c101508 */
[----:B------:R-:W3:Y:S01]  /*2cfe0*/  LDC R27, c[0x0][0x39c] ;  /* 0x0000e700ff1b7b82 */ /* 0x000ee20000000800 */
[----:B----4-:R-:W-:-:S02]  /*2cff0*/  ISETP.LT.AND P5, PT, R122, R24, !P2 ;  /* 0x000000187a00720c */ /* 0x010fc400057a1270 */
[----:B------:R-:W-:-:S05]  /*2d000*/  ISETP.LT.AND P2, PT, R121, R32, !P2 ;  /* 0x000000207900720c */ /* 0x000fca0005741270 */
[----:B------:R-:W4:Y:S01]  /*2d010*/  LDC R26, c[0x0][0x398] ;  /* 0x0000e600ff1a7b82 */ /* 0x000f220000000800 */
[----:B-1----:R-:W-:-:S07]  /*2d020*/  IMAD.IADD R17, R19, 0x1, R125 ;  /* 0x0000000113117824 */ /* 0x002fce00078e027d */
[----:B------:R-:W1:Y:S08]  /*2d030*/  LDC R32, c[0x0][0x398] ;  /* 0x0000e600ff207b82 */ /* 0x000e700000000800 */
[----:B------:R-:W1:Y:S01]  /*2d040*/  LDC R35, c[0x0][0x39c] ;  /* 0x0000e700ff237b82 */ /* 0x000e620000000800 */
[----:B------:R-:W-:-:S07]  /*2d050*/  PRMT R48, R79, 0x7632, R48 ;  /* 0x000076324f307816 */ /* 0x000fce0000000030 */
[----:B------:R-:W1:Y:S01]  /*2d060*/  LDC R40, c[0x0][0x398] ;  /* 0x0000e600ff287b82 */ /* 0x000e620000000800 */
[----:B0-----:R-:W-:-:S07]  /*2d070*/  IMAD.WIDE R8, R19, 0x2, R118 ;  /* 0x0000000213087825 */ /* 0x001fce00078e0276 */
[----:B------:R-:W0:Y:S01]  /*2d080*/  LDC R41, c[0x0][0x398] ;  /* 0x0000e600ff297b82 */ /* 0x000e220000000800 */
[----:B------:R-:W-:Y:S02]  /*2d090*/  IMAD.IADD R25, R17, 0x1, R125 ;  /* 0x0000000111197824 */ /* 0x000fe400078e027d */
[----:B------:R-:W-:-:S05]  /*2d0a0*/  VIADD R0, R124, 0x42 ;  /* 0x000000427c007836 */ /* 0x000fca0000000000 */
[----:B------:R-:W0:Y:S01]  /*2d0b0*/  LDC R42, c[0x0][0x398] ;  /* 0x0000e600ff2a7b82 */ /* 0x000e220000000800 */
[----:B------:R-:W-:Y:S01]  /*2d0c0*/  VIADD R24, R124, 0x43 ;  /* 0x000000437c187836 */ /* 0x000fe20000000000 */
[----:B------:R2:W-:Y:S01]  /*2d0d0*/  @P0 STG.E.U16 desc[UR8][R8.64], R48 ;  /* 0x0000003008000986 */ /* 0x0005e2000c101508 */
[----:B------:R-:W-:-:S05]  /*2d0e0*/  IMAD.WIDE R10, R17, 0x2, R116 ;  /* 0x00000002110a7825 */ /* 0x000fca00078e0274 */
[----:B------:R-:W0:Y:S01]  /*2d0f0*/  LDC R43, c[0x0][0x398] ;  /* 0x0000e600ff2b7b82 */ /* 0x000e220000000800 */
[----:B------:R-:W-:Y:S01]  /*2d100*/  IMAD.WIDE R16, R17, 0x2, R118 ;  /* 0x0000000211107825 */ /* 0x000fe200078e0276 */
[----:B------:R-:W-:-:S03]  /*2d110*/  ISETP.LT.AND P4, PT, R121, R34, !P1 ;  /* 0x000000227900720c */ /* 0x000fc60004f81270 */
[C---:B------:R-:W-:Y:S01]  /*2d120*/  IMAD.WIDE R18, R25.reuse, 0x2, R116 ;  /* 0x0000000219127825 */ /* 0x040fe200078e0274 */
[----:B--2---:R-:W-:Y:S01]  /*2d130*/  PRMT R9, R84, 0x7632, R9 ;  /* 0x0000763254097816 */ /* 0x004fe20000000009 */
[----:B------:R2:W-:Y:S01]  /*2d140*/  @P5 STG.E.U16 desc[UR8][R10.64], R84 ;  /* 0x000000540a005986 */ /* 0x0005e2000c101508 */
[----:B---3--:R-:W-:Y:S02]  /*2d150*/  ISETP.GE.AND P1, PT, R0, R27, PT ;  /* 0x0000001b0000720c */ /* 0x008fe40003f26270 */
[----:B------:R-:W-:Y:S01]  /*2d160*/  ISETP.GE.AND P0, PT, R24, R33, PT ;  /* 0x000000211800720c */ /* 0x000fe20003f06270 */
[----:B------:R-:W-:Y:S01]  /*2d170*/  @P2 STG.E.U16 desc[UR8][R16.64], R4 ;  /* 0x0000000410002986 */ /* 0x000fe2000c101508 */
[----:B------:R-:W3:Y:S01]  /*2d180*/  LDC R33, c[0x0][0x39c] ;  /* 0x0000e700ff217b82 */ /* 0x000ee20000000800 */
[----:B------:R-:W-:Y:S02]  /*2d190*/  VIADD R0, R124, 0x44 ;  /* 0x000000447c007836 */ /* 0x000fe40000000000 */
[----:B------:R1:W-:Y:S01]  /*2d1a0*/  @P6 STG.E.U16 desc[UR8][R18.64], R9 ;  /* 0x0000000912006986 */ /* 0x0003e2000c101508 */
[----:B----4-:R-:W-:Y:S01]  /*2d1b0*/  ISETP.LT.AND P6, PT, R122, R26, !P1 ;  /* 0x0000001a7a00720c */ /* 0x010fe20004fc1270 */
[----:B------:R-:W-:-:S03]  /*2d1c0*/  IMAD.WIDE R2, R25, 0x2, R118 ;  /* 0x0000000219027825 */ /* 0x000fc600078e0276 */
[----:B------:R-:W4:Y:S01]  /*2d1d0*/  LDC R26, c[0x0][0x398] ;  /* 0x0000e600ff1a7b82 */ /* 0x000f220000000800 */
[----:B--2---:R-:W-:Y:S02]  /*2d1e0*/  PRMT R11, R4, 0x7632, R11 ;  /* 0x00007632040b7816 */ /* 0x004fe4000000000b */
[----:B-1----:R-:W-:Y:S02]  /*2d1f0*/  ISETP.GE.AND P2, PT, R0, R35, PT ;  /* 0x000000230000720c */ /* 0x002fe40003f46270 */
[----:B------:R-:W-:Y:S02]  /*2d200*/  ISETP.LT.AND P1, PT, R121, R32, !P1 ;  /* 0x000000207900720c */ /* 0x000fe40004f21270 */
[C---:B------:R-:W-:Y:S01]  /*2d210*/  ISETP.LT.AND P5, PT, R122.reuse, R40, !P0 ;  /* 0x000000287a00720c */ /* 0x040fe200047a1270 */
[--C-:B------:R-:W-:Y:S01]  /*2d220*/  IMAD.IADD R9, R25, 0x1, R125.reuse ;  /* 0x0000000119097824 */ /* 0x100fe200078e027d */
[----:B------:R-:W1:Y:S01]  /*2d230*/  LDC R35, c[0x0][0x39c] ;  /* 0x0000e700ff237b82 */ /* 0x000e620000000800 */
[----:B------:R2:W-:Y:S01]  /*2d240*/  @P4 STG.E.U16 desc[UR8][R2.64], R11 ;  /* 0x0000000b02004986 */ /* 0x0005e2000c101508 */
[----:B0-----:R-:W-:Y:S01]  /*2d250*/  ISETP.LT.AND P0, PT, R121, R41, !P0 ;  /* 0x000000297900720c */ /* 0x001fe20004701270 */
[----:B------:R-:W-:Y:S01]  /*2d260*/  IMAD.IADD R17, R9, 0x1, R125 ;  /* 0x0000000109117824 */ /* 0x000fe200078e027d */
[----:B------:R-:W-:-:S02]  /*2d270*/  ISETP.LT.AND P4, PT, R122, R42, !P2 ;  /* 0x0000002a7a00720c */ /* 0x000fc40005781270 */
[----:B------:R-:W-:Y:S02]  /*2d280*/  ISETP.LT.AND P2, PT, R121, R43, !P2 ;  /* 0x0000002b7900720c */ /* 0x000fe40005741270 */
[----:B------:R-:W0:Y:S01]  /*2d290*/  LDC R32, c[0x0][0x398] ;  /* 0x0000e600ff207b82 */ /* 0x000e220000000800 */
[----:B------:R-:W-:Y:S01]  /*2d2a0*/  PRMT R25, R85, 0x7632, R25 ;  /* 0x0000763255197816 */ /* 0x000fe20000000019 */
[----:B------:R-:W-:Y:S02]  /*2d2b0*/  IMAD.IADD R27, R17, 0x1, R125 ;  /* 0x00000001111b7824 */ /* 0x000fe400078e027d */
[----:B--2---:R-:W-:-:S04]  /*2d2c0*/  IMAD.WIDE R2, R9, 0x2, R116 ;  /* 0x0000000209027825 */ /* 0x004fc800078e0274 */
[----:B------:R-:W2:Y:S01]  /*2d2d0*/  LDC R34, c[0x0][0x398] ;  /* 0x0000e600ff227b82 */ /* 0x000ea20000000800 */
[----:B------:R-:W-:Y:S01]  /*2d2e0*/  IMAD.WIDE R8, R9, 0x2, R118 ;  /* 0x0000000209087825 */ /* 0x000fe200078e0276 */
[----:B------:R-:W-:Y:S03]  /*2d2f0*/  @P6 STG.E.U16 desc[UR8][R2.64], R85 ;  /* 0x0000005502006986 */ /* 0x000fe6000c101508 */
[----:B------:R-:W-:-:S03]  /*2d300*/  IMAD.WIDE R10, R17, 0x2, R116 ;  /* 0x00000002110a7825 */ /* 0x000fc600078e0274 */
[----:B------:R-:W0:Y:S01]  /*2d310*/  LDC R41, c[0x0][0x39c] ;  /* 0x0000e700ff297b82 */ /* 0x000e220000000800 */
[----:B------:R-:W-:Y:S01]  /*2d320*/  VIADD R4, R124, 0x45 ;  /* 0x000000457c047836 */ /* 0x000fe20000000000 */
[----:B------:R-:W-:-:S06]  /*2d330*/  PRMT R43, R5, 0x7632, R43 ;  /* 0x00007632052b7816 */ /* 0x000fcc000000002b */
[----:B------:R-:W2:Y:S01]  /*2d340*/  LDC R40, c[0x0][0x398] ;  /* 0x0000e600ff287b82 */ /* 0x000ea20000000800 */
[----:B------:R-:W-:Y:S01]  /*2d350*/  IMAD.WIDE R16, R17, 0x2, R118 ;  /* 0x0000000211107825 */ /* 0x000fe200078e0276 */
[----:B------:R1:W-:Y:S03]  /*2d360*/  @P1 STG.E.U16 desc[UR8][R8.64], R5 ;  /* 0x0000000508001986 */ /* 0x0003e6000c101508 */
[----:B------:R-:W-:-:S03]  /*2d370*/  IMAD.WIDE R18, R27, 0x2, R116 ;  /* 0x000000021b127825 */ /* 0x000fc600078e0274 */
[----:B------:R-:W2:Y:S01]  /*2d380*/  LDC R42, c[0x0][0x398] ;  /* 0x0000e600ff2a7b82 */ /* 0x000ea20000000800 */
[----:B------:R1:W-:Y:S01]  /*2d390*/  @P5 STG.E.U16 desc[UR8][R10.64], R25 ;  /* 0x000000190a005986 */ /* 0x0003e2000c101508 */
[----:B---3--:R-:W-:Y:S01]  /*2d3a0*/  ISETP.GE.AND P1, PT, R4, R33, PT ;  /* 0x000000210400720c */ /* 0x008fe20003f26270 */
[----:B------:R-:W-:Y:S02]  /*2d3b0*/  VIADD R0, R124, 0x46 ;  /* 0x000000467c007836 */ /* 0x000fe40000000000 */
[----:B------:R-:W-:Y:S01]  /*2d3c0*/  @P0 STG.E.U16 desc[UR8][R16.64], R43 ;  /* 0x0000002b10000986 */ /* 0x000fe2000c101508 */
[----:B----4-:R-:W-:Y:S01]  /*2d3d0*/  ISETP.LT.AND P5, PT, R122, R26, !P1 ;  /* 0x0000001a7a00720c */ /* 0x010fe20004fa1270 */
[C---:B-1----:R-:W-:Y:S01]  /*2d3e0*/  IMAD.IADD R5, R27.reuse, 0x1, R125 ;  /* 0x000000011b057824 */ /* 0x042fe200078e027d */
[----:B------:R-:W1:Y:S01]  /*2d3f0*/  LDC R33, c[0x0][0x398] ;  /* 0x0000e600ff217b82 */ /* 0x000e620000000800 */
[----:B------:R3:W-:Y:S01]  /*2d400*/  @P4 STG.E.U16 desc[UR8][R18.64], R86 ;  /* 0x0000005612004986 */ /* 0x0007e2000c101508 */
[----:B------:R-:W-:-:S06]  /*2d410*/  IMAD.WIDE R24, R27, 0x2, R118 ;  /* 0x000000021b187825 */ /* 0x000fcc00078e0276 */
[----:B------:R-:W4:Y:S01]  /*2d420*/  LDC R26, c[0x0][0x398] ;  /* 0x0000e600ff1a7b82 */ /* 0x000f220000000800 */
[----:B------:R0:W-:Y:S01]  /*2d430*/  @P2 STG.E.U16 desc[UR8][R24.64], R6 ;  /* 0x0000000618002986 */ /* 0x0001e2000c101508 */
[----:B------:R-:W-:-:S06]  /*2d440*/  ISETP.GE.AND P2, PT, R0, R35, PT ;  /* 0x000000230000720c */ /* 0x000fcc0003f46270 */
[----:B---3--:R-:W3:Y:S01]  /*2d450*/  LDC R19, c[0x0][0x39c] ;  /* 0x0000e700ff137b82 */ /* 0x008ee20000000800 */
[----:B------:R-:W-:-:S07]  /*2d460*/  VIADD R0, R124, 0x47 ;  /* 0x000000477c007836 */ /* 0x000fce0000000000 */
[----:B0-----:R-:W0:Y:S01]  /*2d470*/  LDC R25, c[0x0][0x39c] ;  /* 0x0000e700ff197b82 */ /* 0x001e220000000800 */
[----:B------:R-:W-:Y:S01]  /*2d480*/  ISETP.LT.AND P1, PT, R121, R32, !P1 ;  /* 0x000000207900720c */ /* 0x000fe20004f21270 */
[----:B------:R-:W-:Y:S01]  /*2d490*/  IMAD.WIDE R2, R5, 0x2, R116 ;  /* 0x0000000205027825 */ /* 0x000fe200078e0274 */
[----:B------:R-:W-:-:S05]  /*2d4a0*/  PRMT R86, R86, 0x7632, R86 ;  /* 0x0000763256567816 */ /* 0x000fca0000000056 */
[----:B------:R-:W1:Y:S01]  /*2d4b0*/  LDC R18, c[0x0][0x398] ;  /* 0x0000e600ff127b82 */ /* 0x000e620000000800 */
[----:B--2---:R-:W-:Y:S02]  /*2d4c0*/  ISETP.LT.AND P4, PT, R122, R34, !P2 ;  /* 0x000000227a00720c */ /* 0x004fe40005781270 */
[----:B------:R-:W-:Y:S02]  /*2d4d0*/  ISETP.GE.AND P0, PT, R0, R41, PT ;  /* 0x000000290000720c */ /* 0x000fe40003f06270 */
[----:B------:R-:W-:-:S03]  /*2d4e0*/  ISETP.LT.AND P2, PT, R121, R40, !P2 ;  /* 0x000000287900720c */ /* 0x000fc60005741270 */
[----:B------:R-:W2:Y:S01]  /*2d4f0*/  LDC R24, c[0x0][0x398] ;  /* 0x0000e600ff187b82 */ /* 0x000ea20000000800 */
[----:B------:R-:W-:Y:S01]  /*2d500*/  IMAD.IADD R11, R5, 0x1, R125 ;  /* 0x00000001050b7824 */ /* 0x000fe200078e027d */
[----:B------:R3:W-:Y:S01]  /*2d510*/  @P5 STG.E.U16 desc[UR8][R2.64], R86 ;  /* 0x0000005602005986 */ /* 0x0007e2000c101508 */
[----:B------:R-:W-:-:S05]  /*2d520*/  ISETP.LT.AND P5, PT, R122, R42, !P0 ;  /* 0x0000002a7a00720c */ /* 0x000fca00047a1270 */
[----:B------:R-:W4:Y:S01]  /*2d530*/  LDC R16, c[0x0][0x398] ;  /* 0x0000e600ff107b82 */ /* 0x000f220000000800 */
[----:B------:R-:W-:Y:S01]  /*2d540*/  PRMT R27, R6, 0x7632, R27 ;  /* 0x00007632061b7816 */ /* 0x000fe2000000001b */
[----:B------:R-:W-:-:S04]  /*2d550*/  IMAD.WIDE R4, R5, 0x2, R118 ;  /* 0x0000000205047825 */ /* 0x000fc800078e0276 */
[C---:B------:R-:W-:Y:S02]  /*2d560*/  IMAD.WIDE R8, R11.reuse, 0x2, R116 ;  /* 0x000000020b087825 */ /* 0x040fe400078e0274 */
[----:B------:R-:W4:Y:S02]  /*2d570*/  LDC R32, c[0x0][0x398] ;  /* 0x0000e600ff207b82 */ /* 0x000f240000000800 */
[C---:B------:R-:W-:Y:S02]  /*2d580*/  IMAD.IADD R17, R11.reuse, 0x1, R125 ;  /* 0x000000010b117824 */ /* 0x040fe400078e027d */
[----:B------:R-:W-:Y:S01]  /*2d590*/  IMAD.WIDE R10, R11, 0x2, R118 ;  /* 0x000000020b0a7825 */ /* 0x000fe200078e0276 */
[----:B------:R0:W-:Y:S03]  /*2d5a0*/  @P1 STG.E.U16 desc[UR8][R4.64], R27 ;  /* 0x0000001b04001986 */ /* 0x0001e6000c101508 */
[C---:B------:R-:W-:Y:S01]  /*2d5b0*/  VIADD R6, R124.reuse, 0x48 ;  /* 0x000000487c067836 */ /* 0x040fe20000000000 */
[----:B------:R-:W4:Y:S01]  /*2d5c0*/  LDC R34, c[0x0][0x398] ;  /* 0x0000e600ff227b82 */ /* 0x000f220000000800 */
[----:B------:R-:W-:Y:S01]  /*2d5d0*/  VIADD R0, R124, 0x49 ;  /* 0x000000497c007836 */ /* 0x000fe20000000000 */
[----:B------:R1:W-:Y:S01]  /*2d5e0*/  @P4 STG.E.U16 desc[UR8][R8.64], R87 ;  /* 0x0000005708004986 */ /* 0x0003e2000c101508 */
[----:B---3--:R-:W-:-:S03]  /*2d5f0*/  IMAD.WIDE R2, R17, 0x2, R116 ;  /* 0x0000000211027825 */ /* 0x008fc600078e0274 */
[----:B------:R3:W-:Y:S01]  /*2d600*/  @P2 STG.E.U16 desc[UR8][R10.64], R7 ;  /* 0x000000070a002986 */ /* 0x0007e2000c101508 */
[----:B0-----:R-:W-:Y:S01]  /*2d610*/  PRMT R5, R87, 0x7632, R5 ;  /* 0x0000763257057816 */ /* 0x001fe20000000005 */
[----:B------:R-:W0:Y:S01]  /*2d620*/  LDC R27, c[0x0][0x39c] ;  /* 0x0000e700ff1b7b82 */ /* 0x000e220000000800 */
[----:B------:R-:W-:Y:S02]  /*2d630*/  ISETP.GE.AND P2, PT, R6, R19, PT ;  /* 0x000000130600720c */ /* 0x000fe40003f46270 */
[----:B------:R-:W-:Y:S01]  /*2d640*/  ISETP.GE.AND P1, PT, R0, R25, PT ;  /* 0x000000190000720c */ /* 0x000fe20003f26270 */
[----:B------:R3:W-:Y:S01]  /*2d650*/  @P5 STG.E.U16 desc[UR8][R2.64], R5 ;  /* 0x0000000502005986 */ /* 0x0007e2000c101508 */
[----:B-1----:R-:W-:-:S03]  /*2d660*/  ISETP.LT.AND P5, PT, R122, R18, !P2 ;  /* 0x000000127a00720c */ /* 0x002fc600057a1270 */
[----:B------:R-:W1:Y:S01]  /*2d670*/  LDC R19, c[0x0][0x39c] ;  /* 0x0000e700ff137b82 */ /* 0x000e620000000800 */
[----:B--2---:R-:W-:-:S07]  /*2d680*/  ISETP.LT.AND P2, PT, R121, R24, !P2 ;  /* 0x000000187900720c */ /* 0x004fce0005741270 */
[----:B------:R-:W2:Y:S01]  /*2d690*/  LDC R25, c[0x0][0x39c] ;  /* 0x0000e700ff197b82 */ /* 0x000ea20000000800 */
[----:B----4-:R-:W-:Y:S02]  /*2d6a0*/  ISETP.LT.AND P0, PT, R121, R16, !P0 ;  /* 0x000000107900720c */ /* 0x010fe40004701270 */
[----:B------:R-:W-:-:S05]  /*2d6b0*/  ISETP.LT.AND P6, PT, R122, R26, !P1 ;  /* 0x0000001a7a00720c */ /* 0x000fca0004fc1270 */
[----:B------:R-:W4:Y:S01]  /*2d6c0*/  LDC R18, c[0x0][0x398] ;  /* 0x0000e600ff127b82 */ /* 0x000f220000000800 */
[----:B------:R-:W-:Y:S01]  /*2d6d0*/  PRMT R9, R7, 0x7632, R9 ;  /* 0x0000763207097816 */ /* 0x000fe20000000009 */
[----:B---3--:R-:W-:-:S06]  /*2d6e0*/  IMAD.IADD R7, R17, 0x1, R125 ;  /* 0x0000000111077824 */ /* 0x008fcc00078e027d */
[----:B------:R-:W3:Y:S01]  /*2d6f0*/  LDC R24, c[0x0][0x398] ;  /* 0x0000e600ff187b82 */ /* 0x000ee20000000800 */
[----:B------:R-:W-:-:S07]  /*2d700*/  IMAD.WIDE R2, R17, 0x2, R118 ;  /* 0x0000000211027825 */ /* 0x000fce00078e0276 */
[----:B------:R-:W3:Y:S01]  /*2d710*/  LDC R26, c[0x0][0x398] ;  /* 0x0000e600ff1a7b82 */ /* 0x000ee20000000800 */
[----:B------:R-:W-:Y:S01]  /*2d720*/  IMAD.IADD R17, R7, 0x1, R125 ;  /* 0x0000000107117824 */ /* 0x000fe200078e027d */
[----:B------:R-:W-:Y:S01]  /*2d730*/  ISETP.LT.AND P4, PT, R121, R32, !P1 ;  /* 0x000000207900720c */ /* 0x000fe20004f81270 */
[----:B------:R-:W-:-:S05]  /*2d740*/  VIADD R0, R124, 0x4a ;  /* 0x0000004a7c007836 */ /* 0x000fca0000000000 */
[----:B------:R-:W3:Y:S01]  /*2d750*/  LDC R35, c[0x0][0x398] ;  /* 0x0000e600ff237b82 */ /* 0x000ee20000000800 */
[----:B------:R-:W-:Y:S01]  /*2d760*/  VIADD R16, R124, 0x4b ;  /* 0x0000004b7c107836 */ /* 0x000fe20000000000 */
[----:B------:R0:W-:Y:S01]  /*2d770*/  @P0 STG.E.U16 desc[UR8][R2.64], R9 ;  /* 0x0000000902000986 */ /* 0x0001e2000c101508 */
[----:B------:R-:W-:Y:S01]  /*2d780*/  IMAD.WIDE R4, R7, 0x2, R116 ;  /* 0x0000000207047825 */ /* 0x000fe200078e0274 */
[----:B-1----:R-:W-:-:S03]  /*2d790*/  ISETP.GE.AND P1, PT, R0, R19, PT ;  /* 0x000000130000720c */ /* 0x002fc60003f26270 */
[----:B------:R-:W-:Y:S01]  /*2d7a0*/  IMAD.WIDE R6, R7, 0x2, R118 ;  /* 0x0000000207067825 */ /* 0x000fe200078e0276 */
[----:B--2---:R-:W-:Y:S01]  /*2d7b0*/  ISETP.GE.AND P0, PT, R16, R25, PT ;  /* 0x000000191000720c */ /* 0x004fe20003f06270 */
[----:B------:R1:W-:Y:S01]  /*2d7c0*/  @P5 STG.E.U16 desc[UR8][R4.64], R88 ;  /* 0x0000005804005986 */ /* 0x0003e2000c101508 */
[----:B------:R-:W2:Y:S01]  /*2d7d0*/  LDC R25, c[0x0][0x39c] ;  /* 0x0000e700ff197b82 */ /* 0x000ea20000000800 */
[----:B0-----:R-:W-:Y:S01]  /*2d7e0*/  PRMT R3, R88, 0x7632, R3 ;  /* 0x0000763258037816 */ /* 0x001fe20000000003 */
[C---:B------:R-:W-:Y:S01]  /*2d7f0*/  IMAD.WIDE R8, R17.reuse, 0x2, R116 ;  /* 0x0000000211087825 */ /* 0x040fe200078e0274 */
[----:B------:R-:W-:Y:S05]  /*2d800*/  @P2 STG.E.U16 desc[UR8][R6.64], R12 ;  /* 0x0000000c06002986 */ /* 0x000fea000c101508 */
[----:B------:R-:W0:Y:S01]  /*2d810*/  LDC R32, c[0x0][0x398] ;  /* 0x0000e600ff207b82 */ /* 0x000e220000000800 */
[----:B------:R-:W-:Y:S01]  /*2d820*/  IMAD.WIDE R10, R17, 0x2, R118 ;  /* 0x00000002110a7825 */ /* 0x000fe200078e0276 */
[----:B------:R-:W-:Y:S01]  /*2d830*/  @P6 STG.E.U16 desc[UR8][R8.64], R3 ;  /* 0x0000000308006986 */ /* 0x000fe2000c101508 */
[----:B-1----:R-:W-:-:S02]  /*2d840*/  PRMT R5, R12, 0x7632, R5 ;  /* 0x000076320c057816 */ /* 0x002fc40000000005 */
[----:B------:R-:W-:Y:S01]  /*2d850*/  VIADD R0, R124, 0x4c ;  /* 0x0000004c7c007836 */ /* 0x000fe20000000000 */
[----:B----4-:R-:W-:Y:S02]  /*2d860*/  ISETP.LT.AND P6, PT, R122, R18, !P1 ;  /* 0x000000127a00720c */ /* 0x010fe40004fc1270 */
[----:B------:R-:W1:Y:S01]  /*2d870*/  LDC R18, c[0x0][0x398] ;  /* 0x0000e600ff127b82 */ /* 0x000e620000000800 */
[----:B------:R4:W-:Y:S01]  /*2d880*/  @P4 STG.E.U16 desc[UR8][R10.64], R5 ;  /* 0x000000050a004986 */ /* 0x0009e2000c101508 */
[----:B------:R-:W-:Y:S02]  /*2d890*/  ISETP.GE.AND P2, PT, R0, R27, PT ;  /* 0x0000001b0000720c */ /* 0x000fe40003f46270 */
[C---:B---3--:R-:W-:Y:S02]  /*2d8a0*/  ISETP.LT.AND P1, PT, R121.reuse, R24, !P1 ;  /* 0x000000187900720c */ /* 0x048fe40004f21270 */
[C---:B------:R-:W-:Y:S02]  /*2d8b0*/  ISETP.LT.AND P5, PT, R122.reuse, R26, !P0 ;  /* 0x0000001a7a00720c */ /* 0x040fe400047a1270 */
[----:B------:R-:W3:Y:S01]  /*2d8c0*/  LDC R27, c[0x0][0x39c] ;  /* 0x0000e700ff1b7b82 */ /* 0x000ee20000000800 */
[----:B------:R-:W-:Y:S01]  /*2d8d0*/  ISETP.LT.AND P0, PT, R121, R33, !P0 ;  /* 0x000000217900720c */ /* 0x000fe20004701270 */
[----:B----4-:R-:W-:Y:S01]  /*2d8e0*/  IMAD.IADD R5, R17, 0x1, R125 ;  /* 0x0000000111057824 */ /* 0x010fe200078e027d */
[----:B------:R-:W-:-:S05]  /*2d8f0*/  ISETP.LT.AND P4, PT, R122, R34, !P2 ;  /* 0x000000227a00720c */ /* 0x000fca0005781270 */
[----:B------:R-:W4:Y:S01]  /*2d900*/  LDC R24, c[0x0][0x398] ;  /* 0x0000e600ff187b82 */ /* 0x000f220000000800 */
[----:B------:R-:W-:Y:S01]  /*2d910*/  IMAD.IADD R9, R5, 0x1, R125 ;  /* 0x0000000105097824 */ /* 0x000fe200078e027d */
[----:B------:R-:W-:Y:S01]  /*2d920*/  ISETP.LT.AND P2, PT, R121, R35, !P2 ;  /* 0x000000237900720c */ /* 0x000fe20005741270 */
[----:B------:R-:W-:Y:S01]  /*2d930*/  IMAD.WIDE R2, R5, 0x2, R116 ;  /* 0x0000000205027825 */ /* 0x000fe200078e0274 */
[----:B------:R-:W-:-:S04]  /*2d940*/  PRMT R17, R89, 0x7632, R17 ;  /* 0x0000763259117816 */ /* 0x000fc80000000011 */
[----:B------:R-:W0:Y:S01]  /*2d950*/  LDC R26, c[0x0][0x398] ;  /* 0x0000e600ff1a7b82 */ /* 0x000e220000000800 */
[----:B------:R-:W-:Y:S01]  /*2d960*/  IMAD.WIDE R4, R5, 0x2, R118 ;  /* 0x0000000205047825 */ /* 0x000fe200078e0276 */
[----:B------:R-:W-:Y:S03]  /*2d970*/  @P6 STG.E.U16 desc[UR8][R2.64], R89 ;  /* 0x0000005902006986 */ /* 0x000fe6000c101508 */
[----:B------:R-:W-:-:S03]  /*2d980*/  IMAD.WIDE R6, R9, 0x2, R116 ;  /* 0x0000000209067825 */ /* 0x000fc600078e0274 */
[----:B------:R-:W0:Y:S01]  /*2d990*/  LDC R33, c[0x0][0x39c] ;  /* 0x0000e700ff217b82 */ /* 0x000e220000000800 */
[----:B------:R-:W-:Y:S01]  /*2d9a0*/  IMAD.IADD R19, R9, 0x1, R125 ;  /* 0x0000000109137824 */ /* 0x000fe200078e027d */
[----:B------:R-:W-:Y:S01]  /*2d9b0*/  PRMT R35, R13, 0x7632, R35 ;  /* 0x000076320d237816 */ /* 0x000fe20000000023 */
[----:B------:R-:W-:Y:S01]  /*2d9c0*/  VIADD R12, R124, 0x4d ;  /* 0x0000004d7c0c7836 */ /* 0x000fe20000000000 */
[----:B------:R1:W-:Y:S01]  /*2d9d0*/  @P1 STG.E.U16 desc[UR8][R4.64], R13 ;  /* 0x0000000d04001986 */ /* 0x0003e2000c101508 */
[----:B------:R-:W-:-:S03]  /*2d9e0*/  IMAD.WIDE R8, R9, 0x2, R118 ;  /* 0x0000000209087825 */ /* 0x000fc600078e0276 */
[----:B------:R-:W0:Y:S01]  /*2d9f0*/  LDC R34, c[0x0][0x398] ;  /* 0x0000e600ff227b82 */ /* 0x000e220000000800 */
[----:B------:R-:W-:Y:S01]  /*2da00*/  IMAD.WIDE R10, R19, 0x2, R116 ;  /* 0x00000002130a7825 */ /* 0x000fe200078e0274 */
[----:B------:R3:W-:Y:S01]  /*2da10*/  @P5 STG.E.U16 desc[UR8][R6.64], R17 ;  /* 0x0000001106005986 */ /* 0x0007e2000c101508 */
[----:B--2---:R-:W-:-:S03]  /*2da20*/  ISETP.GE.AND P1, PT, R12, R25, PT ;  /* 0x000000190c00720c */ /* 0x004fc60003f26270 */
[----:B------:R-:W-:Y:S01]  /*2da30*/  @P0 STG.E.U16 desc[UR8][R8.64], R35 ;  /* 0x0000002308000986 */ /* 0x000fe2000c101508 */
[----:B------:R-:W-:Y:S01]  /*2da40*/  VIADD R0, R124, 0x4e ;  /* 0x0000004e7c007836 */ /* 0x000fe20000000000 */
[----:B-1----:R-:W-:Y:S01]  /*2da50*/  ISETP.LT.AND P5, PT, R122, R18, !P1 ;  /* 0x000000127a00720c */ /* 0x002fe20004fa1270 */
[----:B------:R-:W1:Y:S01]  /*2da60*/  LDC R13, c[0x0][0x39c] ;  /* 0x0000e700ff0d7b82 */ /* 0x000e620000000800 */
[----:B------:R-:W-:Y:S01]  /*2da70*/  @P4 STG.E.U16 desc[UR8][R10.64], R90 ;  /* 0x0000005a0a004986 */ /* 0x000fe2000c101508 */
[----:B---3--:R-:W-:-:S06]  /*2da80*/  IMAD.WIDE R16, R19, 0x2, R118 ;  /* 0x0000000213107825 */ /* 0x008fcc00078e0276 */
[----:B------:R-:W2:Y:S01]  /*2da90*/  LDC R18, c[0x0][0x398] ;  /* 0x0000e600ff127b82 */ /* 0x000ea20000000800 */
[----:B------:R3:W-:Y:S01]  /*2daa0*/  @P2 STG.E.U16 desc[UR8][R16.64], R14 ;  /* 0x0000000e10002986 */ /* 0x0007e2000c101508 */
[----:B------:R-:W-:Y:S01]  /*2dab0*/  ISETP.GE.AND P2, PT, R0, R27, PT ;  /* 0x0000001b0000720c */ /* 0x000fe20003f46270 */
[----:B------:R-:W-:Y:S02]  /*2dac0*/  IMAD.IADD R5, R19, 0x1, R125 ;  /* 0x0000000113057824 */ /* 0x000fe400078e027d */
[----:B------:R-:W-:Y:S01]  /*2dad0*/  VIADD R0, R124, 0x4f ;  /* 0x0000004f7c007836 */ /* 0x000fe20000000000 */
[----:B----4-:R-:W-:Y:S02]  /*2dae0*/  ISETP.LT.AND P1, PT, R121, R24, !P1 ;  /* 0x000000187900720c */ /* 0x010fe40004f21270 */
[----:B------:R-:W4:Y:S08]  /*2daf0*/  LDC R19, c[0x0][0x398] ;  /* 0x0000e600ff137b82 */ /* 0x000f300000000800 */
[----:B---3--:R-:W3:Y:S01]  /*2db00*/  LDC R17, c[0x0][0x39c] ;  /* 0x0000e700ff117b82 */ /* 0x008ee20000000800 */
[----:B------:R-:W-:Y:S01]  /*2db10*/  PRMT R90, R90, 0x7632, R90 ;  /* 0x000076325a5a7816 */ /* 0x000fe2000000005a */
[----:B------:R-:W-:Y:S01]  /*2db20*/  IMAD.WIDE R2, R5, 0x2, R116 ;  /* 0x0000000205027825 */ /* 0x000fe200078e0274 */
[----:B0-----:R-:W-:-:S05]  /*2db30*/  ISETP.LT.AND P4, PT, R122, R26, !P2 ;  /* 0x0000001a7a00720c */ /* 0x001fca0005781270 */
[----:B------:R-:W0:Y:S01]  /*2db40*/  LDC R16, c[0x0][0x398] ;  /* 0x0000e600ff107b82 */ /* 0x000e220000000800 */
[----:B------:R-:W-:Y:S02]  /*2db50*/  ISETP.GE.AND P0, PT, R0, R33, PT ;  /* 0x000000210000720c */ /* 0x000fe40003f06270 */
[----:B------:R-:W-:Y:S01]  /*2db60*/  ISETP.LT.AND P2, PT, R121, R32, !P2 ;  /* 0x000000207900720c */ /* 0x000fe20005741270 */
[----:B------:R-:W-:-:S04]  /*2db70*/  IMAD.IADD R9, R5, 0x1, R125 ;  /* 0x0000000105097824 */ /* 0x000fc800078e027d */
[----:B------:R-:W4:Y:S01]  /*2db80*/  LDC R12, c[0x0][0x398] ;  /* 0x0000e600ff0c7b82 */ /* 0x000f220000000800 */
[----:B------:R1:W-:Y:S01]  /*2db90*/  @P5 STG.E.U16 desc[UR8][R2.64], R90 ;  /* 0x0000005a02005986 */ /* 0x0003e2000c101508 */
[----:B------:R-:W-:Y:S01]  /*2dba0*/  ISETP.LT.AND P5, PT, R122, R34, !P0 ;  /* 0x000000227a00720c */ /* 0x000fe200047a1270 */
[----:B------:R-:W-:Y:S01]  /*2dbb0*/  IMAD.WIDE R4, R5, 0x2, R118 ;  /* 0x0000000205047825 */ /* 0x000fe200078e0276 */
[----:B------:R-:W-:-:S03]  /*2dbc0*/  PRMT R24, R14, 0x7632, R24 ;  /* 0x000076320e187816 */ /* 0x000fc60000000018 */
[C---:B------:R-:W-:Y:S01]  /*2dbd0*/  IMAD.WIDE R6, R9.reuse, 0x2, R116 ;  /* 0x0000000209067825 */ /* 0x040fe200078e0274 */
[----:B------:R-:W4:Y:S03]  /*2dbe0*/  LDC R14, c[0x0][0x398] ;  /* 0x0000e600ff0e7b82 */ /* 0x000f260000000800 */
[C---:B------:R-:W-:Y:S02]  /*2dbf0*/  IMAD.IADD R11, R9.reuse, 0x1, R125 ;  /* 0x00000001090b7824 */ /* 0x040fe400078e027d */
[----:B------:R-:W-:Y:S01]  /*2dc00*/  IMAD.WIDE R8, R9, 0x2, R118 ;  /* 0x0000000209087825 */ /* 0x000fe200078e0276 */
[----:B------:R2:W-:Y:S02]  /*2dc10*/  @P1 STG.E.U16 desc[UR8][R4.64], R24 ;  /* 0x0000001804001986 */ /* 0x0005e4000c101508 */
[----:B------:R-:W4:Y:S01]  /*2dc20*/  LDC R25, c[0x0][0x398] ;  /* 0x0000e600ff197b82 */ /* 0x000f220000000800 */
[----:B------:R-:W-:-:S02]  /*2dc30*/  VIADD R10, R124, 0x50 ;  /* 0x000000507c0a7836 */ /* 0x000fc40000000000 */
[----:B------:R-:W-:Y:S01]  /*2dc40*/  VIADD R0, R124, 0x51 ;  /* 0x000000517c007836 */ /* 0x000fe20000000000 */
[----:B------:R-:W-:Y:S01]  /*2dc50*/  @P4 STG.E.U16 desc[UR8][R6.64], R91 ;  /* 0x0000005b06004986 */ /* 0x000fe2000c101508 */
[----:B-1----:R-:W-:-:S03]  /*2dc60*/  IMAD.WIDE R2, R11, 0x2, R116 ;  /* 0x000000020b027825 */ /* 0x002fc600078e0274 */
[----:B------:R1:W-:Y:S01]  /*2dc70*/  @P2 STG.E.U16 desc[UR8][R8.64], R15 ;  /* 0x0000000f08002986 */ /* 0x0003e2000c101508 */
[----:B------:R-:W4:Y:S01]  /*2dc80*/  LDC R26, c[0x0][0x398] ;  /* 0x0000e600ff1a7b82 */ /* 0x000f220000000800 */
[----:B--2---:R-:W-:Y:S02]  /*2dc90*/  PRMT R5, R91, 0x7632, R5 ;  /* 0x000076325b057816 */ /* 0x004fe40000000005 */
[----:B------:R-:W-:Y:S02]  /*2dca0*/  ISETP.GE.AND P2, PT, R10, R13, PT ;  /* 0x0000000d0a00720c */ /* 0x000fe40003f46270 */
[----:B---3--:R-:W-:Y:S01]  /*2dcb0*/  ISETP.GE.AND P1, PT, R0, R17, PT ;  /* 0x000000110000720c */ /* 0x008fe20003f26270 */
[----:B------:R2:W-:Y:S01]  /*2dcc0*/  @P5 STG.E.U16 desc[UR8][R2.64], R5 ;  /* 0x0000000502005986 */ /* 0x0005e2000c101508 */
[----:B------:R-:W-:Y:S01]  /*2dcd0*/  PRMT R32, R15, 0x7632, R32 ;  /* 0x000076320f207816 */ /* 0x000fe20000000020 */
[----:B------:R-:W3:Y:S01]  /*2dce0*/  LDC R17, c[0x0][0x39c] ;  /* 0x0000e700ff117b82 */ /* 0x000ee20000000800 */
[----:B0-----:R-:W-:-:S02]  /*2dcf0*/  ISETP.LT.AND P5, PT, R122, R16, !P2 ;  /* 0x000000107a00720c */ /* 0x001fc400057a1270 */
[----:B------:R-:W-:-:S05]  /*2dd00*/  ISETP.LT.AND P2, PT, R121, R18, !P2 ;  /* 0x000000127900720c */ /* 0x000fca0005741270 */
[----:B-1----:R-:W0:Y:S01]  /*2dd10*/  LDC R15, c[0x0][0x39c] ;  /* 0x0000e700ff0f7b82 */ /* 0x002e220000000800 */
[----:B----4-:R-:W-:Y:S02]  /*2dd20*/  ISETP.LT.AND P6, PT, R122, R19, !P1 ;  /* 0x000000137a00720c */ /* 0x010fe40004fc1270 */
[----:B------:R-:W-:-:S05]  /*2dd30*/  ISETP.LT.AND P0, PT, R121, R12, !P0 ;  /* 0x0000000c7900720c */ /* 0x000fca0004701270 */
[----:B------:R-:W1:Y:S08]  /*2dd40*/  LDC R16, c[0x0][0x398] ;  /* 0x0000e600ff107b82 */ /* 0x000e700000000800 */
[----:B------:R-:W4:Y:S08]  /*2dd50*/  LDC R18, c[0x0][0x398] ;  /* 0x0000e600ff127b82 */ /* 0x000f300000000800 */
[----:B------:R-:W4:Y:S01]  /*2dd60*/  LDC R24, c[0x0][0x398] ;  /* 0x0000e600ff187b82 */ /* 0x000f220000000800 */
[----:B------:R-:W-:-:S07]  /*2dd70*/  IMAD.IADD R7, R11, 0x1, R125 ;  /* 0x000000010b077824 */ /* 0x000fce00078e027d */
[----:B------:R-:W4:Y:S01]  /*2dd80*/  LDC R19, c[0x0][0x39c] ;  /* 0x0000e700ff137b82 */ /* 0x000f220000000800 */
[----:B--2---:R-:W-:Y:S01]  /*2dd90*/  IMAD.WIDE R2, R11, 0x2, R118 ;  /* 0x000000020b027825 */ /* 0x004fe200078e0276 */
[----:B------:R-:W-:-:S06]  /*2dda0*/  ISETP.LT.AND P4, PT, R121, R14, !P1 ;  /* 0x0000000e7900720c */ /* 0x000fcc0004f81270 */
[----:B------:R-:W2:Y:S01]  /*2ddb0*/  LDC R27, c[0x0][0x398] ;  /* 0x0000e600ff1b7b82 */ /* 0x000ea20000000800 */
[C---:B------:R-:W-:Y:S01]  /*2ddc0*/  IMAD.WIDE R4, R7.reuse, 0x2, R116 ;  /* 0x0000000207047825 */ /* 0x040fe200078e0274 */
[----:B------:R0:W-:Y:S03]  /*2ddd0*/  @P0 STG.E.U16 desc[UR8][R2.64], R32 ;  /* 0x0000002002000986 */ /* 0x0001e6000c101508 */
[C---:B------:R-:W-:Y:S02]  /*2dde0*/  IMAD.IADD R13, R7.reuse, 0x1, R125 ;  /* 0x00000001070d7824 */ /* 0x040fe400078e027d */
[C---:B------:R-:W-:Y:S02]  /*2ddf0*/  VIADD R0, R124.reuse, 0x52 ;  /* 0x000000527c007836 */ /* 0x040fe40000000000 */
[----:B------:R-:W-:Y:S01]  /*2de00*/  IMAD.WIDE R6, R7, 0x2, R118 ;  /* 0x0000000207067825 */ /* 0x000fe200078e0276 */
[----:B------:R1:W-:Y:S03]  /*2de10*/  @P5 STG.E.U16 desc[UR8][R4.64], R92 ;  /* 0x0000005c04005986 */ /* 0x0003e6000c101508 */
[----:B------:R-:W-:Y:S01]  /*2de20*/  VIADD R12, R124, 0x53 ;  /* 0x000000537c0c7836 */ /* 0x000fe20000000000 */
[----:B0-----:R-:W-:Y:S01]  /*2de30*/  PRMT R3, R92, 0x7632, R3 ;  /* 0x000076325c037816 */ /* 0x001fe20000000003 */
[C---:B------:R-:W-:Y:S01]  /*2de40*/  IMAD.WIDE R8, R13.reuse, 0x2, R116 ;  /* 0x000000020d087825 */ /* 0x040fe200078e0274 */
[----:B---3--:R-:W-:Y:S01]  /*2de50*/  ISETP.GE.AND P1, PT, R0, R17, PT ;  /* 0x000000110000720c */ /* 0x008fe20003f26270 */
[----:B------:R-:W-:Y:S01]  /*2de60*/  @P2 STG.E.U16 desc[UR8][R6.64], R20 ;  /* 0x0000001406002986 */ /* 0x000fe2000c101508 */
[----:B------:R-:W0:Y:S01]  /*2de70*/  LDC R17, c[0x0][0x39c] ;  /* 0x0000e700ff117b82 */ /* 0x000e220000000800 */
[----:B------:R-:W-:Y:S01]  /*2de80*/  IMAD.WIDE R10, R13, 0x2, R118 ;  /* 0x000000020d0a7825 */ /* 0x000fe200078e0276 */
[----:B------:R-:W-:-:S02]  /*2de90*/  ISETP.GE.AND P0, PT, R12, R15, PT ;  /* 0x0000000f0c00720c */ /* 0x000fc40003f06270 */
[----:B-1----:R-:W-:Y:S01]  /*2dea0*/  PRMT R5, R20, 0x7632, R5 ;  /* 0x0000763214057816 */ /* 0x002fe20000000005 */
[----:B------:R-:W-:Y:S01]  /*2deb0*/  VIADD R0, R124, 0x54 ;  /* 0x000000547c007836 */ /* 0x000fe20000000000 */
[----:B------:R-:W-:Y:S01]  /*2dec0*/  @P6 STG.E.U16 desc[UR8][R8.64], R3 ;  /* 0x0000000308006986 */ /* 0x000fe2000c101508 */
[C---:B------:R-:W-:Y:S02]  /*2ded0*/  ISETP.LT.AND P6, PT, R122.reuse, R16, !P1 ;  /* 0x000000107a00720c */ /* 0x040fe40004fc1270 */
[----:B----4-:R-:W-:Y:S01]  /*2dee0*/  ISETP.LT.AND P1, PT, R121, R18, !P1 ;  /* 0x000000127900720c */ /* 0x010fe20004f21270 */
[----:B------:R1:W-:Y:S01]  /*2def0*/  @P4 STG.E.U16 desc[UR8][R10.64], R5 ;  /* 0x000000050a004986 */ /* 0x0003e2000c101508 */
[----:B------:R-:W3:Y:S01]  /*2df00*/  LDC R16, c[0x0][0x398] ;  /* 0x0000e600ff107b82 */ /* 0x000ee20000000800 */
[----:B------:R-:W-:Y:S02]  /*2df10*/  ISETP.LT.AND P5, PT, R122, R24, !P0 ;  /* 0x000000187a00720c */ /* 0x000fe400047a1270 */
[----:B------:R-:W-:-:S02]  /*2df20*/  ISETP.GE.AND P2, PT, R0, R19, PT ;  /* 0x000000130000720c */ /* 0x000fc40003f46270 */
[----:B------:R-:W-:-:S03]  /*2df30*/  ISETP.LT.AND P0, PT, R121, R25, !P0 ;  /* 0x000000197900720c */ /* 0x000fc60004701270 */
[----:B------:R-:W4:Y:S01]  /*2df40*/  LDC R19, c[0x0][0x39c] ;  /* 0x0000e700ff137b82 */ /* 0x000f220000000800 */
[----:B-1----:R-:W-:Y:S01]  /*2df50*/  IMAD.IADD R5, R13, 0x1, R125 ;  /* 0x000000010d057824 */ /* 0x002fe200078e027d */
[----:B------:R-:W-:-:S03]  /*2df60*/  ISETP.LT.AND P4, PT, R122, R26, !P2 ;  /* 0x0000001a7a00720c */ /* 0x000fc60005781270 */
[----:B------:R-:W-:Y:S01]  /*2df70*/  IMAD.IADD R9, R5, 0x1, R125 ;  /* 0x0000000105097824 */ /* 0x000fe200078e027d */
[----:B--2---:R-:W-:Y:S02]  /*2df80*/  ISETP.LT.AND P2, PT, R121, R27, !P2 ;  /* 0x0000001b7900720c */ /* 0x004fe40005741270 */
[----:B------:R-:W1:Y:S01]  /*2df90*/  LDC R18, c[0x0][0x398] ;  /* 0x0000e600ff127b82 */ /* 0x000e620000000800 */
[----:B------:R-:W-:Y:S01]  /*2dfa0*/  IMAD.WIDE R2, R5, 0x2, R116 ;  /* 0x0000000205027825 */ /* 0x000fe200078e0274 */
[----:B------:R-:W-:-:S03]  /*2dfb0*/  PRMT R13, R93, 0x7632, R13 ;  /* 0x000076325d0d7816 */ /* 0x000fc6000000000d */
[----:B------:R-:W-:-:S03]  /*2dfc0*/  IMAD.WIDE R4, R5, 0x2, R118 ;  /* 0x0000000205047825 */ /* 0x000fc600078e0276 */
[----:B------:R-:W2:Y:S01]  /*2dfd0*/  LDC R20, c[0x0][0x398] ;  /* 0x0000e600ff147b82 */ /* 0x000ea20000000800 */
[C---:B------:R-:W-:Y:S01]  /*2dfe0*/  IMAD.WIDE R6, R9.reuse, 0x2, R116 ;  /* 0x0000000209067825 */ /* 0x040fe200078e0274 */
[----:B------:R-:W-:Y:S03]  /*2dff0*/  @P6 STG.E.U16 desc[UR8][R2.64], R93 ;  /* 0x0000005d02006986 */ /* 0x000fe6000c101508 */
[----:B------:R-:W-:-:S03]  /*2e000*/  IMAD.IADD R15, R9, 0x1, R125 ;  /* 0x00000001090f7824 */ /* 0x000fc600078e027d */
[----:B------:R-:W2:Y:S01]  /*2e010*/  LDC R25, c[0x0][0x39c] ;  /* 0x0000e700ff197b82 */ /* 0x000ea20000000800 */
[----:B------:R-:W-:Y:S01]  /*2e020*/  PRMT R27, R21, 0x7632, R27 ;  /* 0x00007632151b7816 */ /* 0x000fe2000000001b */
[----:B------:R-:W-:Y:S01]  /*2e030*/  IMAD.WIDE R8, R9, 0x2, R118 ;  /* 0x0000000209087825 */ /* 0x000fe200078e0276 */
[----:B------:R-:W-:Y:S05]  /*2e040*/  @P1 STG.E.U16 desc[UR8][R4.64], R21 ;  /* 0x0000001504001986 */ /* 0x000fea000c101508 */
[----:B------:R-:W2:Y:S01]  /*2e050*/  LDC R24, c[0x0][0x398] ;  /* 0x0000e600ff187b82 */ /* 0x000ea20000000800 */
[----:B------:R-:W-:Y:S01]  /*2e060*/  IMAD.WIDE R10, R15, 0x2, R116 ;  /* 0x000000020f0a7825 */ /* 0x000fe200078e0274 */
[----:B------:R0:W-:Y:S03]  /*2e070*/  @P5 STG.E.U16 desc[UR8][R6.64], R13 ;  /* 0x0000000d06005986 */ /* 0x0001e6000c101508 */
[----:B------:R-:W-:-:S03]  /*2e080*/  VIADD R14, R124, 0x55 ;  /* 0x000000557c0e7836 */ /* 0x000fc60000000000 */
[----:B------:R-:W2:Y:S01]  /*2e090*/  LDC R26, c[0x0][0x398] ;  /* 0x0000e600ff1a7b82 */ /* 0x000ea20000000800 */
[----:B------:R-:W-:Y:S01]  /*2e0a0*/  @P0 STG.E.U16 desc[UR8][R8.64], R27 ;  /* 0x0000001b08000986 */ /* 0x000fe2000c101508 */
[----:B0-----:R-:W-:-:S03]  /*2e0b0*/  IMAD.WIDE R12, R15, 0x2, R118 ;  /* 0x000000020f0c7825 */ /* 0x001fc600078e0276 */
[----:B------:R-:W-:Y:S01]  /*2e0c0*/  @P4 STG.E.U16 desc[UR8][R10.64], R94 ;  /* 0x0000005e0a004986 */ /* 0x000fe2000c101508 */
[----:B------:R-:W-:Y:S02]  /*2e0d0*/  ISETP.GE.AND P1, PT, R14, R17, PT ;  /* 0x000000110e00720c */ /* 0x000fe40003f26270 */
[----:B------:R-:W0:Y:S01]  /*2e0e0*/  LDC R21, c[0x0][0x398] ;  /* 0x0000e600ff157b82 */ /* 0x000e220000000800 */
[----:B------:R1:W-:Y:S01]  /*2e0f0*/  @P2 STG.E.U16 desc[UR8][R12.64], R22 ;  /* 0x000000160c002986 */ /* 0x0003e2000c101508 */
[----:B------:R-:W-:Y:S01]  /*2e100*/  VIADD R0, R124, 0x56 ;  /* 0x000000567c007836 */ /* 0x000fe20000000000 */
[----:B---3--:R-:W-:Y:S01]  /*2e110*/  ISETP.LT.AND P5, PT, R122, R16, !P1 ;  /* 0x000000107a00720c */ /* 0x008fe20004fa1270 */
[----:B------:R-:W-:-:S04]  /*2e120*/  IMAD.IADD R5, R15, 0x1, R125 ;  /* 0x000000010f057824 */ /* 0x000fc800078e027d */
[----:B------:R-:W3:Y:S01]  /*2e130*/  LDC R15, c[0x0][0x39c] ;  /* 0x0000e700ff0f7b82 */ /* 0x000ee20000000800 */
[----:B----4-:R-:W-:-:S07]  /*2e140*/  ISETP.GE.AND P2, PT, R0, R19, PT ;  /* 0x000000130000720c */ /* 0x010fce0003f46270 */
[----:B-1----:R-:W1:Y:S01]  /*2e150*/  LDC R13, c[0x0][0x39c] ;  /* 0x0000e700ff0d7b82 */ /* 0x002e620000000800 */
[----:B------:R-:W-:Y:S01]  /*2e160*/  VIADD R0, R124, 0x57 ;  /* 0x000000577c007836 */ /* 0x000fe20000000000 */
[----:B------:R-:W-:-:S06]  /*2e170*/  ISETP.LT.AND P1, PT, R121, R18, !P1 ;  /* 0x000000127900720c */ /* 0x000fcc0004f21270 */
[----:B------:R-:W4:Y:S01]  /*2e180*/  LDC R17, c[0x0][0x398] ;  /* 0x0000e600ff117b82 */ /* 0x000f220000000800 */
[----:B------:R-:W-:Y:S01]  /*2e190*/  PRMT R94, R94, 0x7632, R94 ;  /* 0x000076325e5e7816 */ /* 0x000fe2000000005e */
[----:B------:R-:W-:Y:S01]  /*2e1a0*/  IMAD.WIDE R2, R5, 0x2, R116 ;  /* 0x0000000205027825 */ /* 0x000fe200078e0274 */
[----:B--2---:R-:W-:-:S05]  /*2e1b0*/  ISETP.LT.AND P4, PT, R122, R20, !P2 ;  /* 0x000000147a00720c */ /* 0x004fca0005781270 */
[----:B------:R-:W2:Y:S01]  /*2e1c0*/  LDC R14, c[0x0][0x398] ;  /* 0x0000e600ff0e7b82 */ /* 0x000ea20000000800 */
[----:B------:R-:W-:-:S07]  /*2e1d0*/  ISETP.GE.AND P0, PT, R0, R25, PT ;  /* 0x000000190000720c */ /* 0x000fce0003f06270 */
[----:B------:R-:W0:Y:S01]  /*2e1e0*/  LDC R12, c[0x0][0x398] ;  /* 0x0000e600ff0c7b82 */ /* 0x000e220000000800 */
[----:B------:R-:W-:-:S07]  /*2e1f0*/  ISETP.LT.AND P2, PT, R121, R24, !P2 ;  /* 0x000000187900720c */ /* 0x000fce0005741270 */
[----:B------:R-:W0:Y:S01]  /*2e200*/  LDC R16, c[0x0][0x398] ;  /* 0x0000e600ff107b82 */ /* 0x000e220000000800 */
[C---:B------:R-:W-:Y:S01]  /*2e210*/  IMAD.IADD R9, R5.reuse, 0x1, R125 ;  /* 0x0000000105097824 */ /* 0x040fe200078e027d */
[----:B------:R1:W-:Y:S01]  /*2e220*/  @P5 STG.E.U16 desc[UR8][R2.64], R94 ;  /* 0x0000005e02005986 */ /* 0x0003e2000c101508 */
[----:B------:R-:W-:Y:S01]  /*2e230*/  ISETP.LT.AND P5, PT, R122, R26, !P0 ;  /* 0x0000001a7a00720c */ /* 0x000fe200047a1270 */
[----:B------:R-:W-:Y:S01]  /*2e240*/  IMAD.WIDE R4, R5, 0x2, R118 ;  /* 0x0000000205047825 */ /* 0x000fe200078e0276 */
[----:B------:R-:W-:-:S03]  /*2e250*/  PRMT R22, R22, 0x7632, R22 ;  /* 0x0000763216167816 */ /* 0x000fc60000000016 */
[----:B------:R-:W-:Y:S01]  /*2e260*/  VIADD R0, R124, 0x59 ;  /* 0x000000597c007836 */ /* 0x000fe20000000000 */
[----:B------:R-:W0:Y:S01]  /*2e270*/  LDC R18, c[0x0][0x398] ;  /* 0x0000e600ff127b82 */ /* 0x000e220000000800 */
[C---:B------:R-:W-:Y:S01]  /*2e280*/  IMAD.WIDE R6, R9.reuse, 0x2, R116 ;  /* 0x0000000209067825 */ /* 0x040fe200078e0274 */
[----:B------:R3:W-:Y:S03]  /*2e290*/  @P1 STG.E.U16 desc[UR8][R4.64], R22 ;  /* 0x0000001604001986 */ /* 0x0007e6000c101508 */
[C---:B------:R-:W-:Y:S02]  /*2e2a0*/  IMAD.IADD R11, R9.reuse, 0x1, R125 ;  /* 0x00000001090b7824 */ /* 0x040fe400078e027d */
[----:B------:R-:W-:Y:S01]  /*2e2b0*/  IMAD.WIDE R8, R9, 0x2, R118 ;  /* 0x0000000209087825 */ /* 0x000fe200078e0276 */
[----:B-1----:R-:W-:-:S03]  /*2e2c0*/  ISETP.GE.AND P1, PT, R0, R13, PT ;  /* 0x0000000d0000720c */ /* 0x002fc60003f26270 */
[----:B------:R-:W-:Y:S01]  /*2e2d0*/  VIADD R10, R124, 0x58 ;  /* 0x000000587c0a7836 */ /* 0x000fe20000000000 */
[----:B------:R1:W-:Y:S01]  /*2e2e0*/  @P4 STG.E.U16 desc[UR8][R6.64], R95 ;  /* 0x0000005f06004986 */ /* 0x0003e2000c101508 */
[----:B------:R-:W-:Y:S01]  /*2e2f0*/  IMAD.WIDE R2, R11, 0x2, R116 ;  /* 0x000000020b027825 */ /* 0x000fe200078e0274 */
[----:B---3--:R-:W-:Y:S01]  /*2e300*/  PRMT R5, R95, 0x7632, R5 ;  /* 0x000076325f057816 */ /* 0x008fe20000000005 */
[----:B------:R-:W3:Y:S01]  /*2e310*/  LDC R20, c[0x0][0x398] ;  /* 0x0000e600ff147b82 */ /* 0x000ee20000000800 */
[----:B------:R-:W-:Y:S01]  /*2e320*/  @P2 STG.E.U16 desc[UR8][R8.64], R23 ;  /* 0x0000001708002986 */ /* 0x000fe2000c101508 */
[----:B------:R-:W-:Y:S02]  /*2e330*/  ISETP.GE.AND P2, PT, R10, R15, PT ;  /* 0x0000000f0a00720c */ /* 0x000fe40003f46270 */
[----:B----4-:R-:W-:Y:S01]  /*2e340*/  ISETP.LT.AND P6, PT, R122, R17, !P1 ;  /* 0x000000117a00720c */ /* 0x010fe20004fc1270 */
[----:B------:R4:W-:Y:S03]  /*2e350*/  @P5 STG.E.U16 desc[UR8][R2.64], R5 ;  /* 0x0000000502005986 */ /* 0x0009e6000c101508 */
[----:B------:R-:W3:Y:S01]  /*2e360*/  LDC R15, c[0x0][0x39c] ;  /* 0x0000e700ff0f7b82 */ /* 0x000ee20000000800 */
[----:B--2---:R-:W-:-:S02]  /*2e370*/  ISETP.LT.AND P0, PT, R121, R14, !P0 ;  /* 0x0000000e7900720c */ /* 0x004fc40004701270 */
[----:B0-----:R-:W-:Y:S02]  /*2e380*/  ISETP.LT.AND P5, PT, R122, R12, !P2 ;  /* 0x0000000c7a00720c */ /* 0x001fe400057a1270 */
[----:B------:R-:W-:-:S03]  /*2e390*/  ISETP.LT.AND P2, PT, R121, R16, !P2 ;  /* 0x000000107900720c */ /* 0x000fc60005741270 */
[----:B------:R-:W0:Y:S08]  /*2e3a0*/  LDC R17, c[0x0][0x39c] ;  /* 0x0000e700ff117b82 */ /* 0x000e300000000800 */
[----:B------:R-:W2:Y:S01]  /*2e3b0*/  LDC R14, c[0x0][0x398] ;  /* 0x0000e600ff0e7b82 */ /* 0x000ea20000000800 */
[----:B------:R-:W-:-:S07]  /*2e3c0*/  PRMT R24, R23, 0x7632, R24 ;  /* 0x0000763217187816 */ /* 0x000fce0000000018 */
[----:B------:R-:W2:Y:S01]  /*2e3d0*/  LDC R16, c[0x0][0x398] ;  /* 0x0000e600ff107b82 */ /* 0x000ea20000000800 */
[----:B-1----:R-:W-:-:S07]  /*2e3e0*/  IMAD.IADD R7, R11, 0x1, R125 ;  /* 0x000000010b077824 */ /* 0x002fce00078e027d */
[----:B------:R-:W1:Y:S01]  /*2e3f0*/  LDC R19, c[0x0][0x39c] ;  /* 0x0000e700ff137b82 */ /* 0x000e620000000800 */
[----:B----4-:R-:W-:Y:S01]  /*2e400*/  IMAD.WIDE R2, R11, 0x2, R118 ;  /* 0x000000020b027825 */ /* 0x010fe200078e0276 */
[----:B------:R-:W-:-:S06]  /*2e410*/  ISETP.LT.AND P4, PT, R121, R18, !P1 ;  /* 0x000000127900720c */ /* 0x000fcc0004f81270 */
[----:B------:R-:W4:Y:S01]  /*2e420*/  LDC R22, c[0x0][0x398] ;  /* 0x0000e600ff167b82 */ /* 0x000f220000000800 */
[----:B------:R-:W-:-:S07]  /*2e430*/  IMAD.IADD R13, R7, 0x1, R125 ;  /* 0x00000001070d7824 */ /* 0x000fce00078e027d */
[----:B------:R-:W4:Y:S01]  /*2e440*/  LDC R23, c[0x0][0x398] ;  /* 0x0000e600ff177b82 */ /* 0x000f220000000800 */
[C---:B------:R-:W-:Y:S01]  /*2e450*/  IMAD.WIDE R4, R7.reuse, 0x2, R116 ;  /* 0x0000000207047825 */ /* 0x040fe200078e0274 */
[----:B------:R0:W-:Y:S03]  /*2e460*/  @P0 STG.E.U16 desc[UR8][R2.64], R24 ;  /* 0x0000001802000986 */ /* 0x0001e6000c101508 */
[C---:B------:R-:W-:Y:S02]  /*2e470*/  VIADD R0, R124.reuse, 0x5a ;  /* 0x0000005a7c007836 */ /* 0x040fe40000000000 */
[----:B------:R-:W-:Y:S01]  /*2e480*/  VIADD R12, R124, 0x5b ;  /* 0x0000005b7c0c7836 */ /* 0x000fe20000000000 */
[----:B------:R-:W4:Y:S01]  /*2e490*/  LDC R18, c[0x0][0x398] ;  /* 0x0000e600ff127b82 */ /* 0x000f220000000800 */
[----:B------:R-:W-:Y:S01]  /*2e4a0*/  IMAD.WIDE R6, R7, 0x2, R118 ;  /* 0x0000000207067825 */ /* 0x000fe200078e0276 */
[----:B------:R2:W-:Y:S01]  /*2e4b0*/  @P5 STG.E.U16 desc[UR8][R4.64], R96 ;  /* 0x0000006004005986 */ /* 0x0005e2000c101508 */
[----:B---3--:R-:W-:-:S02]  /*2e4c0*/  ISETP.GE.AND P1, PT, R0, R15, PT ;  /* 0x0000000f0000720c */ /* 0x008fc40003f26270 */
[C---:B------:R-:W-:Y:S01]  /*2e4d0*/  IMAD.WIDE R8, R13.reuse, 0x2, R116 ;  /* 0x000000020d087825 */ /* 0x040fe200078e0274 */
[----:B0-----:R-:W-:Y:S01]  /*2e4e0*/  PRMT R3, R96, 0x7632, R3 ;  /* 0x0000763260037816 */ /* 0x001fe20000000003 */
[----:B------:R-:W-:Y:S01]  /*2e4f0*/  @P2 STG.E.U16 desc[UR8][R6.64], R28 ;  /* 0x0000001c06002986 */ /* 0x000fe2000c101508 */
[----:B------:R-:W-:Y:S01]  /*2e500*/  ISETP.GE.AND P0, PT, R12, R17, PT ;  /* 0x000000110c00720c */ /* 0x000fe20003f06270 */
[----:B------:R-:W-:Y:S01]  /*2e510*/  IMAD.WIDE R10, R13, 0x2, R118 ;  /* 0x000000020d0a7825 */ /* 0x000fe200078e0276 */
[----:B------:R-:W0:Y:S01]  /*2e520*/  LDC R17, c[0x0][0x39c] ;  /* 0x0000e700ff117b82 */ /* 0x000e220000000800 */
[----:B------:R-:W-:Y:S01]  /*2e530*/  @P6 STG.E.U16 desc[UR8][R8.64], R3 ;  /* 0x0000000308006986 */ /* 0x000fe2000c101508 */
[----:B--2---:R-:W-:Y:S01]  /*2e540*/  PRMT R5, R28, 0x7632, R5 ;  /* 0x000076321c057816 */ /* 0x004fe20000000005 */
[----:B------:R-:W-:Y:S01]  /*2e550*/  VIADD R0, R124, 0x5c ;  /* 0x0000005c7c007836 */ /* 0x000fe20000000000 */
[C---:B------:R-:W-:Y:S02]  /*2e560*/  ISETP.LT.AND P6, PT, R122.reuse, R14, !P1 ;  /* 0x0000000e7a00720c */ /* 0x040fe40004fc1270 */
[----:B------:R-:W-:Y:S01]  /*2e570*/  ISETP.LT.AND P1, PT, R121, R16, !P1 ;  /* 0x000000107900720c */ /* 0x000fe20004f21270 */
[----:B------:R2:W-:Y:S01]  /*2e580*/  @P4 STG.E.U16 desc[UR8][R10.64], R5 ;  /* 0x000000050a004986 */ /* 0x0005e2000c101508 */
[----:B------:R-:W3:Y:S01]  /*2e590*/  LDC R16, c[0x0][0x398] ;  /* 0x0000e600ff107b82 */ /* 0x000ee20000000800 */
[----:B------:R-:W-:-:S02]  /*2e5a0*/  ISETP.LT.AND P5, PT, R122, R20, !P0 ;  /* 0x000000147a00720c */ /* 0x000fc400047a1270 */
[----:B-1----:R-:W-:Y:S02]  /*2e5b0*/  ISETP.GE.AND P2, PT, R0, R19, PT ;  /* 0x000000130000720c */ /* 0x002fe40003f46270 */
[----:B------:R-:W-:-:S03]  /*2e5c0*/  ISETP.LT.AND P0, PT, R121, R21, !P0 ;  /* 0x000000157900720c */ /* 0x000fc60004701270 */
[----:B------:R-:W1:Y:S01]  /*2e5d0*/  LDC R19, c[0x0][0x39c] ;  /* 0x0000e700ff137b82 */ /* 0x000e620000000800 */
[----:B--2---:R-:W-:Y:S01]  /*2e5e0*/  IMAD.IADD R5, R13, 0x1, R125 ;  /* 0x000000010d057824 */ /* 0x004fe200078e027d */
[----:B----4-:R-:W-:-:S03]  /*2e5f0*/  ISETP.LT.AND P4, PT, R122, R22, !P2 ;  /* 0x000000167a00720c */ /* 0x010fc60005781270 */
[----:B------:R-:W-:Y:S01]  /*2e600*/  IMAD.IADD R9, R5, 0x1, R125 ;  /* 0x0000000105097824 */ /* 0x000fe200078e027d */
[----:B------:R-:W-:Y:S01]  /*2e610*/  ISETP.LT.AND P2, PT, R121, R23, !P2 ;  /* 0x000000177900720c */ /* 0x000fe20005741270 */
[----:B------:R-:W-:Y:S01]  /*2e620*/  IMAD.WIDE R2, R5, 0x2, R116 ;  /* 0x0000000205027825 */ /* 0x000fe200078e0274 */
[----:B------:R-:W2:Y:S01]  /*2e630*/  LDC R20, c[0x0][0x398] ;  /* 0x0000e600ff147b82 */ /* 0x000ea20000000800 */
[----:B------:R-:W-:Y:S02]  /*2e640*/  PRMT R13, R97, 0x7632, R13 ;  /* 0x00007632610d7816 */ /* 0x000fe4000000000d */
[----:B------:R-:W-:Y:S01]  /*2e650*/  IMAD.WIDE R4, R5, 0x2, R118 ;  /* 0x0000000205047825 */ /* 0x000fe200078e0276 */
[----:B------:R-:W-:Y:S03]  /*2e660*/  @P6 STG.E.U16 desc[UR8][R2.64], R97 ;  /* 0x0000006102006986 */ /* 0x000fe6000c101508 */
[C---:B------:R-:W-:Y:S01]  /*2e670*/  IMAD.WIDE R6, R9.reuse, 0x2, R116 ;  /* 0x0000000209067825 */ /* 0x040fe200078e0274 */
[----:B------:R-:W4:Y:S03]  /*2e680*/  LDC R21, c[0x0][0x39c] ;  /* 0x0000e700ff157b82 */ /* 0x000f260000000800 */
[----:B------:R-:W-:Y:S01]  /*2e690*/  IMAD.IADD R15, R9, 0x1, R125 ;  /* 0x00000001090f7824 */ /* 0x000fe200078e027d */
[----:B------:R-:W-:Y:S01]  /*2e6a0*/  PRMT R24, R29, 0x7632, R24 ;  /* 0x000076321d187816 */ /* 0x000fe20000000018 */
[----:B------:R-:W-:-:S03]  /*2e6b0*/  IMAD.WIDE R8, R9, 0x2, R118 ;  /* 0x0000000209087825 */ /* 0x000fc600078e0276 */
[----:B------:R-:W4:Y:S01]  /*2e6c0*/  LDC R22, c[0x0][0x398] ;  /* 0x0000e600ff167b82 */ /* 0x000f220000000800 */
[----:B------:R-:W-:Y:S01]  /*2e6d0*/  @P1 STG.E.U16 desc[UR8][R4.64], R29 ;  /* 0x0000001d04001986 */ /* 0x000fe2000c101508 */
[----:B------:R-:W-:-:S03]  /*2e6e0*/  IMAD.WIDE R10, R15, 0x2, R116 ;  /* 0x000000020f0a7825 */ /* 0x000fc600078e0274 */
[----:B------:R3:W-:Y:S01]  /*2e6f0*/  @P5 STG.E.U16 desc[UR8][R6.64], R13 ;  /* 0x0000000d06005986 */ /* 0x0007e2000c101508 */
[----:B------:R-:W-:Y:S02]  /*2e700*/  VIADD R14, R124, 0x5d ;  /* 0x0000005d7c0e7836 */ /* 0x000fe40000000000 */
[----:B------:R-:W4:Y:S01]  /*2e710*/  LDC R23, c[0x0][0x398] ;  /* 0x0000e600ff177b82 */ /* 0x000f220000000800 */
[----:B------:R-:W-:Y:S02]  /*2e720*/  @P0 STG.E.U16 desc[UR8][R8.64], R24 ;  /* 0x0000001808000986 */ /* 0x000fe4000c101508 */
[----:B0-----:R-:W-:Y:S02]  /*2e730*/  ISETP.GE.AND P1, PT, R14, R17, PT ;  /* 0x000000110e00720c */ /* 0x001fe40003f26270 */
[----:B------:R-:W-:Y:S01]  /*2e740*/  @P4 STG.E.U16 desc[UR8][R10.64], R98 ;  /* 0x000000620a004986 */ /* 0x000fe2000c101508 */
[----:B---3--:R-:W-:Y:S01]  /*2e750*/  IMAD.WIDE R12, R15, 0x2, R118 ;  /* 0x000000020f0c7825 */ /* 0x008fe200078e0276 */
[----:B------:R-:W-:Y:S01]  /*2e760*/  ISETP.LT.AND P5, PT, R122, R16, !P1 ;  /* 0x000000107a00720c */ /* 0x000fe20004fa1270 */
[----:B------:R-:W0:Y:S03]  /*2e770*/  LDC R17, c[0x0][0x398] ;  /* 0x0000e600ff117b82 */ /* 0x000e260000000800 */
[----:B------:R3:W-:Y:S01]  /*2e780*/  @P2 STG.E.U16 desc[UR8][R12.64], R30 ;  /* 0x0000001e0c002986 */ /* 0x0007e2000c101508 */
[----:B------:R-:W-:-:S02]  /*2e790*/  VIADD R0, R124, 0x5e ;  /* 0x0000005e7c007836 */ /* 0x000fc40000000000 */
[----:B------:R-:W-:Y:S02]  /*2e7a0*/  IMAD.IADD R5, R15, 0x1, R125 ;  /* 0x000000010f057824 */ /* 0x000fe400078e027d */
[----:B------:R-:W0:Y:S01]  /*2e7b0*/  LDC R15, c[0x0][0x39c] ;  /* 0x0000e700ff0f7b82 */ /* 0x000e220000000800 */
[----:B-1----:R-:W-:-:S07]  /*2e7c0*/  ISETP.GE.AND P2, PT, R0, R19, PT ;  /* 0x000000130000720c */ /* 0x002fce0003f46270 */
[----:B---3--:R-:W1:Y:S01]  /*2e7d0*/  LDC R13, c[0x0][0x39c] ;  /* 0x0000e700ff0d7b82 */ /* 0x008e620000000800 */
[----:B------:R-:W-:Y:S01]  /*2e7e0*/  VIADD R0, R124, 0x5f ;  /* 0x0000005f7c007836 */ /* 0x000fe20000000000 */
[----:B------:R-:W-:Y:S01]  /*2e7f0*/  ISETP.LT.AND P1, PT, R121, R18, !P1 ;  /* 0x000000127900720c */ /* 0x000fe20004f21270 */
[----:B------:R-:W-:Y:S01]  /*2e800*/  IMAD.WIDE R2, R5, 0x2, R116 ;  /* 0x0000000205027825 */ /* 0x000fe200078e0274 */
[----:B------:R-:W-:-:S04]  /*2e810*/  PRMT R98, R98, 0x7632, R98 ;  /* 0x0000763262627816 */ /* 0x000fc80000000062 */
[----:B------:R-:W3:Y:S01]  /*2e820*/  LDC R14, c[0x0][0x398] ;  /* 0x0000e600ff0e7b82 */ /* 0x000ee20000000800 */
[----:B--2---:R-:W-:-:S07]  /*2e830*/  ISETP.LT.AND P4, PT, R122, R20, !P2 ;  /* 0x000000147a00720c */ /* 0x004fce0005781270 */
[----:B------:R-:W2:Y:S01]  /*2e840*/  LDC R12, c[0x0][0x398] ;  /* 0x0000e600ff0c7b82 */ /* 0x000ea20000000800 */
        /* <DEDUP_REMOVED lines=8> */
[----:B------:R-:W-:Y:S01]  /*2e8d0*/  VIADD R0, R124, 0x61 ;  /* 0x000000617c007836 */ /* 0x000fe20000000000 */
[----:B------:R-:W4:Y:S01]  /*2e8e0*/  LDC R18, c[0x0][0x398] ;  /* 0x0000e600ff127b82 */ /* 0x000f220000000800 */
[C---:B------:R-:W-:Y:S01]  /*2e8f0*/  IMAD.WIDE R6, R9.reuse, 0x2, R116 ;  /* 0x0000000209067825 */ /* 0x040fe200078e0274 */
[----:B------:R0:W-:Y:S03]  /*2e900*/  @P1 STG.E.U16 desc[UR8][R4.64], R30 ;  /* 0x0000001e04001986 */ /* 0x0001e6000c101508 */
[C---:B------:R-:W-:Y:S02]  /*2e910*/  IMAD.IADD R11, R9.reuse, 0x1, R125 ;  /* 0x00000001090b7824 */ /* 0x040fe400078e027d */
[----:B------:R-:W-:Y:S01]  /*2e920*/  IMAD.WIDE R8, R9, 0x2, R118 ;  /* 0x0000000209087825 */ /* 0x000fe200078e0276 */
[----:B-1----:R-:W-:-:S03]  /*2e930*/  ISETP.GE.AND P1, PT, R0, R13, PT ;  /* 0x0000000d0000720c */ /* 0x002fc60003f26270 */
[----:B------:R-:W-:Y:S01]  /*2e940*/  VIADD R10, R124, 0x60 ;  /* 0x000000607c0a7836 */ /* 0x000fe20000000000 */
[----:B------:R1:W-:Y:S01]  /*2e950*/  @P4 STG.E.U16 desc[UR8][R6.64], R99 ;  /* 0x0000006306004986 */ /* 0x0003e2000c101508 */
[----:B0-----:R-:W-:Y:S01]  /*2e960*/  IMAD.WIDE R2, R11, 0x2, R116 ;  /* 0x000000020b027825 */ /* 0x001fe200078e0274 */
[----:B------:R-:W-:Y:S01]  /*2e970*/  PRMT R5, R99, 0x7632, R5 ;  /* 0x0000763263057816 */ /* 0x000fe20000000005 */
[----:B------:R-:W0:Y:S01]  /*2e980*/  LDC R20, c[0x0][0x398] ;  /* 0x0000e600ff147b82 */ /* 0x000e220000000800 */
[----:B------:R-:W-:Y:S01]  /*2e990*/  @P2 STG.E.U16 desc[UR8][R8.64], R31 ;  /* 0x0000001f08002986 */ /* 0x000fe2000c101508 */
[----:B------:R-:W-:Y:S02]  /*2e9a0*/  ISETP.GE.AND P2, PT, R10, R15, PT ;  /* 0x0000000f0a00720c */ /* 0x000fe40003f46270 */
[----:B------:R-:W-:Y:S01]  /*2e9b0*/  ISETP.LT.AND P6, PT, R122, R17, !P1 ;  /* 0x000000117a00720c */ /* 0x000fe20004fc1270 */
[----:B------:R1:W-:Y:S03]  /*2e9c0*/  @P5 STG.E.U16 desc[UR8][R2.64], R5 ;  /* 0x0000000502005986 */ /* 0x0003e6000c101508 */
[----:B------:R-:W0:Y:S01]  /*2e9d0*/  LDC R15, c[0x0][0x39c] ;  /* 0x0000e700ff0f7b82 */ /* 0x000e220000000800 */
[----:B---3--:R-:W-:-:S02]  /*2e9e0*/  ISETP.LT.AND P0, PT, R121, R14, !P0 ;  /* 0x0000000e7900720c */ /* 0x008fc40004701270 */
[----:B--2---:R-:W-:Y:S02]  /*2e9f0*/  ISETP.LT.AND P5, PT, R122, R12, !P2 ;  /* 0x0000000c7a00720c */ /* 0x004fe400057a1270 */
[----:B----4-:R-:W-:-:S03]  /*2ea00*/  ISETP.LT.AND P2, PT, R121, R16, !P2 ;  /* 0x000000107900720c */ /* 0x010fc60005741270 */
[----:B------:R-:W2:Y:S08]  /*2ea10*/  LDC R17, c[0x0][0x39c] ;  /* 0x0000e700ff117b82 */ /* 0x000eb00000000800 */
[----:B------:R-:W3:Y:S08]  /*2ea20*/  LDC R14, c[0x0][0x398] ;  /* 0x0000e600ff0e7b82 */ /* 0x000ef00000000800 */
[----:B------:R-:W4:Y:S01]  /*2ea30*/  LDC R16, c[0x0][0x398] ;  /* 0x0000e600ff107b82 */ /* 0x000f220000000800 */
[----:B-1----:R-:W-:-:S07]  /*2ea40*/  IMAD.IADD R7, R11, 0x1, R125 ;  /* 0x000000010b077824 */ /* 0x002fce00078e027d */
[----:B------:R-:W1:Y:S01]  /*2ea50*/  LDC R19, c[0x0][0x39c] ;  /* 0x0000e700ff137b82 */ /* 0x000e620000000800 */
[----:B------:R-:W-:Y:S01]  /*2ea60*/  PRMT R24, R31, 0x7632, R24 ;  /* 0x000076321f187816 */ /* 0x000fe20000000018 */
[----:B------:R-:W-:-:S06]  /*2ea70*/  IMAD.WIDE R2, R11, 0x2, R118 ;  /* 0x000000020b027825 */ /* 0x000fcc00078e0276 */
[----:B------:R-:W1:Y:S01]  /*2ea80*/  LDC R21, c[0x0][0x398] ;  /* 0x0000e600ff157b82 */ /* 0x000e620000000800 */
[----:B------:R-:W-:Y:S01]  /*2ea90*/  ISETP.LT.AND P4, PT, R121, R18, !P1 ;  /* 0x000000127900720c */ /* 0x000fe20004f81270 */
[----:B------:R-:W-:-:S06]  /*2eaa0*/  IMAD.IADD R13, R7, 0x1, R125 ;  /* 0x00000001070d7824 */ /* 0x000fcc00078e027d */
[----:B------:R-:W1:Y:S01]  /*2eab0*/  LDC R22, c[0x0][0x398] ;  /* 0x0000e600ff167b82 */ /* 0x000e620000000800 */
[----:B------:R-:W-:-:S07]  /*2eac0*/  IMAD.WIDE R4, R7, 0x2, R116 ;  /* 0x0000000207047825 */ /* 0x000fce00078e0274 */
[----:B------:R-:W1:Y:S01]  /*2ead0*/  LDC R23, c[0x0][0x398] ;  /* 0x0000e600ff177b82 */ /* 0x000e620000000800 */
[C---:B------:R-:W-:Y:S01]  /*2eae0*/  VIADD R0, R124.reuse, 0x62 ;  /* 0x000000627c007836 */ /* 0x040fe20000000000 */
[----:B------:R3:W-:Y:S01]  /*2eaf0*/  @P0 STG.E.U16 desc[UR8][R2.64], R24 ;  /* 0x0000001802000986 */ /* 0x0007e2000c101508 */
[----:B------:R-:W-:Y:S02]  /*2eb00*/  VIADD R12, R124, 0x63 ;  /* 0x000000637c0c7836 */ /* 0x000fe40000000000 */
[----:B------:R-:W-:Y:S01]  /*2eb10*/  IMAD.WIDE R6, R7, 0x2, R118 ;  /* 0x0000000207067825 */ /* 0x000fe200078e0276 */
[----:B------:R4:W-:Y:S01]  /*2eb20*/  @P5 STG.E.U16 desc[UR8][R4.64], R100 ;  /* 0x0000006404005986 */ /* 0x0009e2000c101508 */
[----:B0-----:R-:W-:Y:S01]  /*2eb30*/  ISETP.GE.AND P1, PT, R0, R15, PT ;  /* 0x0000000f0000720c */ /* 0x001fe20003f26270 */
[----:B------:R-:W0:Y:S01]  /*2eb40*/  LDC R18, c[0x0][0x398] ;  /* 0x0000e600ff127b82 */ /* 0x000e220000000800 */
[----:B------:R-:W-:Y:S01]  /*2eb50*/  IMAD.WIDE R8, R13, 0x2, R116 ;  /* 0x000000020d087825 */ /* 0x000fe200078e0274 */
[----:B--2---:R-:W-:-:S02]  /*2eb60*/  ISETP.GE.AND P0, PT, R12, R17, PT ;  /* 0x000000110c00720c */ /* 0x004fc40003f06270 */
[----:B---3--:R-:W-:Y:S01]  /*2eb70*/  PRMT R3, R100, 0x7632, R3 ;  /* 0x0000763264037816 */ /* 0x008fe20000000003 */
[----:B------:R-:W-:Y:S01]  /*2eb80*/  IMAD.WIDE R10, R13, 0x2, R118 ;  /* 0x000000020d0a7825 */ /* 0x000fe200078e0276 */
[----:B------:R-:W-:Y:S02]  /*2eb90*/  @P2 STG.E.U16 desc[UR8][R6.64], R36 ;  /* 0x0000002406002986 */ /* 0x000fe4000c101508 */
[----:B------:R-:W2:Y:S01]  /*2eba0*/  LDC R17, c[0x0][0x39c] ;  /* 0x0000e700ff117b82 */ /* 0x000ea20000000800 */
[----:B----4-:R-:W-:Y:S01]  /*2ebb0*/  PRMT R5, R36, 0x7632, R5 ;  /* 0x0000763224057816 */ /* 0x010fe20000000005 */
[----:B------:R-:W-:Y:S01]  /*2ebc0*/  VIADD R0, R124, 0x64 ;  /* 0x000000647c007836 */ /* 0x000fe20000000000 */
[----:B------:R-:W-:Y:S01]  /*2ebd0*/  @P6 STG.E.U16 desc[UR8][R8.64], R3 ;  /* 0x0000000308006986 */ /* 0x000fe2000c101508 */
[C---:B------:R-:W-:Y:S02]  /*2ebe0*/  ISETP.LT.AND P6, PT, R122.reuse, R14, !P1 ;  /* 0x0000000e7a00720c */ /* 0x040fe40004fc1270 */
[----:B------:R-:W-:Y:S01]  /*2ebf0*/  ISETP.LT.AND P1, PT, R121, R16, !P1 ;  /* 0x000000107900720c */ /* 0x000fe20004f21270 */
[----:B------:R3:W-:Y:S01]  /*2ec00*/  @P4 STG.E.U16 desc[UR8][R10.64], R5 ;  /* 0x000000050a004986 */ /* 0x0007e2000c101508 */
[----:B------:R-:W4:Y:S01]  /*2ec10*/  LDC R16, c[0x0][0x398] ;  /* 0x0000e600ff107b82 */ /* 0x000f220000000800 */
[----:B------:R-:W-:-:S02]  /*2ec20*/  ISETP.LT.AND P5, PT, R122, R20, !P0 ;  /* 0x000000147a00720c */ /* 0x000fc400047a1270 */
[----:B-1----:R-:W-:Y:S02]  /*2ec30*/  ISETP.GE.AND P2, PT, R0, R19, PT ;  /* 0x000000130000720c */ /* 0x002fe40003f46270 */
[----:B------:R-:W-:-:S03]  /*2ec40*/  ISETP.LT.AND P0, PT, R121, R21, !P0 ;  /* 0x000000157900720c */ /* 0x000fc60004701270 */
[----:B------:R-:W1:Y:S01]  /*2ec50*/  LDC R19, c[0x0][0x39c] ;  /* 0x0000e700ff137b82 */ /* 0x000e620000000800 */
[----:B---3--:R-:W-:Y:S01]  /*2ec60*/  IMAD.IADD R5, R13, 0x1, R125 ;  /* 0x000000010d057824 */ /* 0x008fe200078e027d */
[----:B------:R-:W-:-:S03]  /*2ec70*/  ISETP.LT.AND P4, PT, R122, R22, !P2 ;  /* 0x000000167a00720c */ /* 0x000fc60005781270 */
[----:B------:R-:W-:Y:S01]  /*2ec80*/  IMAD.IADD R9, R5, 0x1, R125 ;  /* 0x0000000105097824 */ /* 0x000fe200078e027d */
[----:B------:R-:W-:Y:S01]  /*2ec90*/  ISETP.LT.AND P2, PT, R121, R23, !P2 ;  /* 0x000000177900720c */ /* 0x000fe20005741270 */
[----:B------:R-:W-:Y:S01]  /*2eca0*/  IMAD.WIDE R2, R5, 0x2, R116 ;  /* 0x0000000205027825 */ /* 0x000fe200078e0274 */
[----:B------:R-:W3:Y:S01]  /*2ecb0*/  LDC R20, c[0x0][0x398] ;  /* 0x0000e600ff147b82 */ /* 0x000ee20000000800 */
[----:B------:R-:W-:Y:S02]  /*2ecc0*/  PRMT R13, R101, 0x7632, R13 ;  /* 0x00007632650d7816 */ /* 0x000fe4000000000d */
[----:B------:R-:W-:Y:S01]  /*2ecd0*/  IMAD.WIDE R4, R5, 0x2, R118 ;  /* 0x0000000205047825 */ /* 0x000fe200078e0276 */
[----:B------:R-:W-:Y:S03]  /*2ece0*/  @P6 STG.E.U16 desc[UR8][R2.64], R101 ;  /* 0x0000006502006986 */ /* 0x000fe6000c101508 */
[C---:B------:R-:W-:Y:S01]  /*2ecf0*/  IMAD.WIDE R6, R9.reuse, 0x2, R116 ;  /* 0x0000000209067825 */ /* 0x040fe200078e0274 */
[----:B------:R-:W3:Y:S03]  /*2ed00*/  LDC R21, c[0x0][0x39c] ;  /* 0x0000e700ff157b82 */ /* 0x000ee60000000800 */
[----:B------:R-:W-:Y:S01]  /*2ed10*/  IMAD.IADD R15, R9, 0x1, R125 ;  /* 0x00000001090f7824 */ /* 0x000fe200078e027d */
[----:B------:R-:W-:Y:S01]  /*2ed20*/  PRMT R24, R37, 0x7632, R24 ;  /* 0x0000763225187816 */ /* 0x000fe20000000018 */
[----:B------:R-:W-:-:S03]  /*2ed30*/  IMAD.WIDE R8, R9, 0x2, R118 ;  /* 0x0000000209087825 */ /* 0x000fc600078e0276 */
[----:B------:R-:W3:Y:S01]  /*2ed40*/  LDC R22, c[0x0][0x398] ;  /* 0x0000e600ff167b82 */ /* 0x000ee20000000800 */
[----:B------:R-:W-:Y:S01]  /*2ed50*/  @P1 STG.E.U16 desc[UR8][R4.64], R37 ;  /* 0x0000002504001986 */ /* 0x000fe2000c101508 */
[----:B------:R-:W-:-:S03]  /*2ed60*/  IMAD.WIDE R10, R15, 0x2, R116 ;  /* 0x000000020f0a7825 */ /* 0x000fc600078e0274 */
[----:B------:R0:W-:Y:S01]  /*2ed70*/  @P5 STG.E.U16 desc[UR8][R6.64], R13 ;  /* 0x0000000d06005986 */ /* 0x0001e2000c101508 */
[----:B------:R-:W-:Y:S02]  /*2ed80*/  VIADD R14, R124, 0x65 ;  /* 0x000000657c0e7836 */ /* 0x000fe40000000000 */
[----:B------:R-:W3:Y:S01]  /*2ed90*/  LDC R23, c[0x0][0x398] ;  /* 0x0000e600ff177b82 */ /* 0x000ee20000000800 */
[----:B------:R-:W-:Y:S02]  /*2eda0*/  @P0 STG.E.U16 desc[UR8][R8.64], R24 ;  /* 0x0000001808000986 */ /* 0x000fe4000c101508 */
[----:B--2---:R-:W-:Y:S02]  /*2edb0*/  ISETP.GE.AND P1, PT, R14, R17, PT ;  /* 0x000000110e00720c */ /* 0x004fe40003f26270 */
[----:B------:R-:W-:Y:S01]  /*2edc0*/  @P4 STG.E.U16 desc[UR8][R10.64], R102 ;  /* 0x000000660a004986 */ /* 0x000fe2000c101508 */
[----:B0-----:R-:W-:Y:S01]  /*2edd0*/  IMAD.WIDE R12, R15, 0x2, R118 ;  /* 0x000000020f0c7825 */ /* 0x001fe200078e0276 */
[----:B----4-:R-:W-:Y:S01]  /*2ede0*/  ISETP.LT.AND P5, PT, R122, R16, !P1 ;  /* 0x000000107a00720c */ /* 0x010fe20004fa1270 */
[----:B------:R-:W0:Y:S03]  /*2edf0*/  LDC R17, c[0x0][0x398] ;  /* 0x0000e600ff117b82 */ /* 0x000e260000000800 */
[----:B------:R2:W-:Y:S01]  /*2ee00*/  @P2 STG.E.U16 desc[UR8][R12.64], R38 ;  /* 0x000000260c002986 */ /* 0x0005e2000c101508 */
[----:B------:R-:W-:-:S02]  /*2ee10*/  VIADD R0, R124, 0x66 ;  /* 0x000000667c007836 */ /* 0x000fc40000000000 */
[----:B------:R-:W-:Y:S02]  /*2ee20*/  IMAD.IADD R5, R15, 0x1, R125 ;  /* 0x000000010f057824 */ /* 0x000fe400078e027d */
[----:B------:R-:W4:Y:S01]  /*2ee30*/  LDC R15, c[0x0][0x39c] ;  /* 0x0000e700ff0f7b82 */ /* 0x000f220000000800 */
[----:B-1----:R-:W-:-:S07]  /*2ee40*/  ISETP.GE.AND P2, PT, R0, R19, PT ;  /* 0x000000130000720c */ /* 0x002fce0003f46270 */
[----:B--2---:R-:W1:Y:S01]  /*2ee50*/  LDC R13, c[0x0][0x39c] ;  /* 0x0000e700ff0d7b82 */ /* 0x004e620000000800 */
[----:B------:R-:W-:Y:S01]  /*2ee60*/  VIADD R0, R124, 0x67 ;  /* 0x000000677c007836 */ /* 0x000fe20000000000 */
[----:B------:R-:W-:Y:S01]  /*2ee70*/  ISETP.LT.AND P1, PT, R121, R18, !P1 ;  /* 0x000000127900720c */ /* 0x000fe20004f21270 */
[----:B------:R-:W-:Y:S01]  /*2ee80*/  IMAD.WIDE R2, R5, 0x2, R116 ;  /* 0x0000000205027825 */ /* 0x000fe200078e0274 */
[----:B------:R-:W-:-:S04]  /*2ee90*/  PRMT R102, R102, 0x7632, R102 ;  /* 0x0000763266667816 */ /* 0x000fc80000000066 */
[----:B------:R-:W2:Y:S01]  /*2eea0*/  LDC R14, c[0x0][0x398] ;  /* 0x0000e600ff0e7b82 */ /* 0x000ea20000000800 */
[----:B---3--:R-:W-:-:S07]  /*2eeb0*/  ISETP.LT.AND P4, PT, R122, R20, !P2 ;  /* 0x000000147a00720c */ /* 0x008fce0005781270 */
[----:B------:R-:W3:Y:S01]  /*2eec0*/  LDC R12, c[0x0][0x398] ;  /* 0x0000e600ff0c7b82 */ /* 0x000ee20000000800 */
[----:B------:R-:W-:Y:S02]  /*2eed0*/  ISETP.GE.AND P0, PT, R0, R21, PT ;  /* 0x000000150000720c */ /* 0x000fe40003f06270 */
[----:B------:R-:W-:-:S05]  /*2eee0*/  ISETP.LT.AND P2, PT, R121, R22, !P2 ;  /* 0x000000167900720c */ /* 0x000fca0005741270 */
[----:B------:R-:W3:Y:S01]  /*2eef0*/  LDC R16, c[0x0][0x398] ;  /* 0x0000e600ff107b82 */ /* 0x000ee20000000800 */
[C---:B------:R-:W-:Y:S01]  /*2ef00*/  IMAD.IADD R9, R5.reuse, 0x1, R125 ;  /* 0x0000000105097824 */ /* 0x040fe200078e027d */
[----:B------:R0:W-:Y:S01]  /*2ef10*/  @P5 STG.E.U16 desc[UR8][R2.64], R102 ;  /* 0x0000006602005986 */ /* 0x0001e2000c101508 */
[----:B------:R-:W-:Y:S01]  /*2ef20*/  ISETP.LT.AND P5, PT, R122, R23, !P0 ;  /* 0x000000177a00720c */ /* 0x000fe200047a1270 */
[----:B------:R-:W-:Y:S01]  /*2ef30*/  IMAD.WIDE R4, R5, 0x2, R118 ;  /* 0x0000000205047825 */ /* 0x000fe200078e0276 */
[----:B------:R-:W-:-:S03]  /*2ef40*/  PRMT R38, R38, 0x7632, R38 ;  /* 0x0000763226267816 */ /* 0x000fc60000000026 */
[----:B------:R-:W-:Y:S01]  /*2ef50*/  VIADD R0, R124, 0x69 ;  /* 0x000000697c007836 */ /* 0x000fe20000000000 */
[----:B------:R-:W3:Y:S01]  /*2ef60*/  LDC R18, c[0x0][0x398] ;  /* 0x0000e600ff127b82 */ /* 0x000ee20000000800 */
        /* <DEDUP_REMOVED lines=11> */
[----:B----4-:R-:W-:Y:S02]  /*2f020*/  ISETP.GE.AND P2, PT, R10, R15, PT ;  /* 0x0000000f0a00720c */ /* 0x010fe40003f46270 */
[----:B------:R-:W-:Y:S01]  /*2f030*/  ISETP.LT.AND P6, PT, R122, R17, !P1 ;  /* 0x000000117a00720c */ /* 0x000fe20004fc1270 */
[----:B------:R4:W-:Y:S03]  /*2f040*/  @P5 STG.E.U16 desc[UR8][R2.64], R5 ;  /* 0x0000000502005986 */ /* 0x0009e6000c101508 */
[----:B------:R-:W0:Y:S01]  /*2f050*/  LDC R15, c[0x0][0x39c] ;  /* 0x0000e700ff0f7b82 */ /* 0x000e220000000800 */
[----:B--2---:R-:W-:-:S02]  /*2f060*/  ISETP.LT.AND P0, PT, R121, R14, !P0 ;  /* 0x0000000e7900720c */ /* 0x004fc40004701270 */
[----:B---3--:R-:W-:Y:S02]  /*2f070*/  ISETP.LT.AND P5, PT, R122, R12, !P2 ;  /* 0x0000000c7a00720c */ /* 0x008fe400057a1270 */
[----:B------:R-:W-:-:S03]  /*2f080*/  ISETP.LT.AND P2, PT, R121, R16, !P2 ;  /* 0x000000107900720c */ /* 0x000fc60005741270 */
[----:B------:R-:W2:Y:S08]  /*2f090*/  LDC R17, c[0x0][0x39c] ;  /* 0x0000e700ff117b82 */ /* 0x000eb00000000800 */
[----:B------:R-:W3:Y:S08]  /*2f0a0*/  LDC R14, c[0x0][0x398] ;  /* 0x0000e600ff0e7b82 */ /* 0x000ef00000000800 */
[----:B------:R-:W3:Y:S01]  /*2f0b0*/  LDC R16, c[0x0][0x398] ;  /* 0x0000e600ff107b82 */ /* 0x000ee20000000800 */
[----:B-1----:R-:W-:Y:S01]  /*2f0c0*/  IMAD.IADD R7, R11, 0x1, R125 ;  /* 0x000000010b077824 */ /* 0x002fe200078e027d */
[----:B------:R-:W-:-:S06]  /*2f0d0*/  PRMT R24, R39, 0x7632, R24 ;  /* 0x0000763227187816 */ /* 0x000fcc0000000018 */
[----:B------:R-:W1:Y:S01]  /*2f0e0*/  LDC R20, c[0x0][0x398] ;  /* 0x0000e600ff147b82 */ /* 0x000e620000000800 */
[----:B----4-:R-:W-:-:S07]  /*2f0f0*/  IMAD.WIDE R2, R11, 0x2, R118 ;  /* 0x000000020b027825 */ /* 0x010fce00078e0276 */
[----:B------:R-:W4:Y:S01]  /*2f100*/  LDC R21, c[0x0][0x398] ;  /* 0x0000e600ff157b82 */ /* 0x000f220000000800 */
[----:B------:R-:W-:Y:S01]  /*2f110*/  ISETP.LT.AND P4, PT, R121, R18, !P1 ;  /* 0x000000127900720c */ /* 0x000fe20004f81270 */
[----:B------:R-:W-:-:S06]  /*2f120*/  IMAD.IADD R13, R7, 0x1, R125 ;  /* 0x00000001070d7824 */ /* 0x000fcc00078e027d */
[----:B------:R-:W4:Y:S01]  /*2f130*/  LDC R22, c[0x0][0x398] ;  /* 0x0000e600ff167b82 */ /* 0x000f220000000800 */
[----:B------:R-:W-:Y:S01]  /*2f140*/  VIADD R0, R124, 0x6a ;  /* 0x0000006a7c007836 */ /* 0x000fe20000000000 */
[----:B------:R2:W-:Y:S01]  /*2f150*/  @P0 STG.E.U16 desc[UR8][R2.64], R24 ;  /* 0x0000001802000986 */ /* 0x0005e2000c101508 */
[----:B------:R-:W-:-:S04]  /*2f160*/  IMAD.WIDE R4, R7, 0x2, R116 ;  /* 0x0000000207047825 */ /* 0x000fc800078e0274 */
[----:B------:R-:W-:Y:S01]  /*2f170*/  VIADD R12, R124, 0x6b ;  /* 0x0000006b7c0c7836 */ /* 0x000fe20000000000 */
[----:B------:R-:W4:Y:S01]  /*2f180*/  LDC R23, c[0x0][0x398] ;  /* 0x0000e600ff177b82 */ /* 0x000f220000000800 */
[----:B------:R-:W-:Y:S01]  /*2f190*/  IMAD.WIDE R6, R7, 0x2, R118 ;  /* 0x0000000207067825 */ /* 0x000fe200078e0276 */
[----:B0-----:R-:W-:-:S03]  /*2f1a0*/  ISETP.GE.AND P1, PT, R0, R15, PT ;  /* 0x0000000f0000720c */ /* 0x001fc60003f26270 */
[C---:B------:R-:W-:Y:S01]  /*2f1b0*/  IMAD.WIDE R8, R13.reuse, 0x2, R116 ;  /* 0x000000020d087825 */ /* 0x040fe200078e0274 */
[----:B--2---:R-:W-:Y:S01]  /*2f1c0*/  PRMT R3, R44, 0x7632, R3 ;  /* 0x000076322c037816 */ /* 0x004fe20000000003 */
[----:B------:R0:W-:Y:S01]  /*2f1d0*/  @P5 STG.E.U16 desc[UR8][R4.64], R44 ;  /* 0x0000002c04005986 */ /* 0x0001e2000c101508 */
[----:B------:R-:W-:Y:S01]  /*2f1e0*/  ISETP.GE.AND P0, PT, R12, R17, PT ;  /* 0x000000110c00720c */ /* 0x000fe20003f06270 */
[----:B------:R-:W-:Y:S01]  /*2f1f0*/  IMAD.WIDE R10, R13, 0x2, R118 ;  /* 0x000000020d0a7825 */ /* 0x000fe200078e0276 */
[----:B------:R-:W2:Y:S01]  /*2f200*/  LDC R17, c[0x0][0x39c] ;  /* 0x0000e700ff117b82 */ /* 0x000ea20000000800 */
[----:B------:R-:W-:Y:S02]  /*2f210*/  @P2 STG.E.U16 desc[UR8][R6.64], R104 ;  /* 0x0000006806002986 */ /* 0x000fe4000c101508 */
[----:B------:R-:W-:Y:S02]  /*2f220*/  VIADD R0, R124, 0x6c ;  /* 0x0000006c7c007836 */ /* 0x000fe40000000000 */
[----:B------:R-:W-:Y:S01]  /*2f230*/  @P6 STG.E.U16 desc[UR8][R8.64], R3 ;  /* 0x0000000308006986 */ /* 0x000fe2000c101508 */
[----:B---3--:R-:W-:-:S02]  /*2f240*/  ISETP.LT.AND P6, PT, R122, R14, !P1 ;  /* 0x0000000e7a00720c */ /* 0x008fc40004fc1270 */
[----:B------:R-:W3:Y:S01]  /*2f250*/  LDC R18, c[0x0][0x398] ;  /* 0x0000e600ff127b82 */ /* 0x000ee20000000800 */
[----:B0-----:R-:W-:Y:S02]  /*2f260*/  PRMT R5, R104, 0x7632, R5 ;  /* 0x0000763268057816 */ /* 0x001fe40000000005 */
[C---:B------:R-:W-:Y:S02]  /*2f270*/  ISETP.LT.AND P1, PT, R121.reuse, R16, !P1 ;  /* 0x000000107900720c */ /* 0x040fe40004f21270 */
[----:B------:R-:W-:Y:S01]  /*2f280*/  ISETP.GE.AND P2, PT, R0, R19, PT ;  /* 0x000000130000720c */ /* 0x000fe20003f46270 */
[----:B------:R0:W-:Y:S02]  /*2f290*/  @P4 STG.E.U16 desc[UR8][R10.64], R5 ;  /* 0x000000050a004986 */ /* 0x0001e4000c101508 */
[----:B------:R-:W2:Y:S01]  /*2f2a0*/  LDC R16, c[0x0][0x398] ;  /* 0x0000e600ff107b82 */ /* 0x000ea20000000800 */
[----:B-1----:R-:W-:Y:S02]  /*2f2b0*/  ISETP.LT.AND P5, PT, R122, R20, !P0 ;  /* 0x000000147a00720c */ /* 0x002fe400047a1270 */
[----:B----4-:R-:W-:-:S02]  /*2f2c0*/  ISETP.LT.AND P0, PT, R121, R21, !P0 ;  /* 0x000000157900720c */ /* 0x010fc40004701270 */
[----:B------:R-:W-:-:S03]  /*2f2d0*/  ISETP.LT.AND P4, PT, R122, R22, !P2 ;  /* 0x000000167a00720c */ /* 0x000fc60005781270 */
[----:B------:R-:W1:Y:S01]  /*2f2e0*/  LDC R21, c[0x0][0x39c] ;  /* 0x0000e700ff157b82 */ /* 0x000e620000000800 */
[----:B0-----:R-:W-:-:S04]  /*2f2f0*/  IMAD.IADD R5, R13, 0x1, R125 ;  /* 0x000000010d057824 */ /* 0x001fc800078e027d */
[C---:B------:R-:W-:Y:S02]  /*2f300*/  IMAD.IADD R9, R5.reuse, 0x1, R125 ;  /* 0x0000000105097824 */ /* 0x040fe400078e027d */
[----:B------:R-:W-:Y:S01]  /*2f310*/  IMAD.WIDE R2, R5, 0x2, R116 ;  /* 0x0000000205027825 */ /* 0x000fe200078e0274 */
[----:B------:R-:W-:Y:S01]  /*2f320*/  PRMT R13, R45, 0x7632, R13 ;  /* 0x000076322d0d7816 */ /* 0x000fe2000000000d */
[----:B------:R-:W0:Y:S02]  /*2f330*/  LDC R19, c[0x0][0x39c] ;  /* 0x0000e700ff137b82 */ /* 0x000e240000000800 */
[----:B------:R-:W-:Y:S02]  /*2f340*/  IMAD.IADD R15, R9, 0x1, R125 ;  /* 0x00000001090f7824 */ /* 0x000fe400078e027d */
[----:B------:R-:W-:Y:S01]  /*2f350*/  IMAD.WIDE R4, R5, 0x2, R118 ;  /* 0x0000000205047825 */ /* 0x000fe200078e0276 */
[----:B------:R-:W-:-:S03]  /*2f360*/  PRMT R24, R105, 0x7632, R24 ;  /* 0x0000763269187816 */ /* 0x000fc60000000018 */
[C---:B------:R-:W-:Y:S01]  /*2f370*/  IMAD.WIDE R6, R9.reuse, 0x2, R116 ;  /* 0x0000000209067825 */ /* 0x040fe200078e0274 */
[----:B------:R-:W-:Y:S01]  /*2f380*/  @P6 STG.E.U16 desc[UR8][R2.64], R45 ;  /* 0x0000002d02006986 */ /* 0x000fe2000c101508 */
[----:B------:R-:W4:Y:S02]  /*2f390*/  LDC R20, c[0x0][0x398] ;  /* 0x0000e600ff147b82 */ /* 0x000f240000000800 */
[----:B------:R-:W-:Y:S01]  /*2f3a0*/  IMAD.WIDE R8, R9, 0x2, R118 ;  /* 0x0000000209087825 */ /* 0x000fe200078e0276 */
[----:B------:R2:W-:Y:S03]  /*2f3b0*/  @P1 STG.E.U16 desc[UR8][R4.64], R105 ;  /* 0x0000006904001986 */ /* 0x0005e6000c101508 */
[----:B------:R-:W-:Y:S01]  /*2f3c0*/  IMAD.WIDE R10, R15, 0x2, R116 ;  /* 0x000000020f0a7825 */ /* 0x000fe200078e0274 */
[----:B------:R3:W-:Y:S01]  /*2f3d0*/  @P5 STG.E.U16 desc[UR8][R6.64], R13 ;  /* 0x0000000d06005986 */ /* 0x0007e2000c101508 */
[----:B------:R-:W0:Y:S02]  /*2f3e0*/  LDC R22, c[0x0][0x398] ;  /* 0x0000e600ff167b82 */ /* 0x000e240000000800 */
[----:B------:R-:W-:Y:S01]  /*2f3f0*/  VIADD R0, R124, 0x6d ;  /* 0x0000006d7c007836 */ /* 0x000fe20000000000 */
[----:B------:R-:W-:Y:S04]  /*2f400*/  @P0 STG.E.U16 desc[UR8][R8.64], R24 ;  /* 0x0000001808000986 */ /* 0x000fe8000c101508 */
[----:B------:R1:W-:Y:S01]  /*2f410*/  @P4 STG.E.U16 desc[UR8][R10.64], R46 ;  /* 0x0000002e0a004986 */ /* 0x0003e2000c101508 */
[----:B--2---:R-:W-:-:S02]  /*2f420*/  ISETP.GE.AND P4, PT, R0, R17, PT ;  /* 0x000000110000720c */ /* 0x004fc40003f86270 */
[----:B------:R-:W-:Y:S01]  /*2f430*/  ISETP.LT.AND P2, PT, R121, R23, !P2 ;  /* 0x000000177900720c */ /* 0x000fe20005741270 */
[----:B------:R-:W-:Y:S01]  /*2f440*/  VIADD R0, R124, 0x6f ;  /* 0x0000006f7c007836 */ /* 0x000fe20000000000 */
[----:B------:R-:W-:Y:S01]  /*2f450*/  ISETP.LT.AND P0, PT, R122, R16, !P4 ;  /* 0x000000107a00720c */ /* 0x000fe20006701270 */
[C---:B------:R-:W-:Y:S01]  /*2f460*/  IMAD.IADD R5, R15.reuse, 0x1, R125 ;  /* 0x000000010f057824 */ /* 0x040fe200078e027d */
[----:B------:R-:W2:Y:S01]  /*2f470*/  LDC R23, c[0x0][0x398] ;  /* 0x0000e600ff177b82 */ /* 0x000ea20000000800 */
[----:B---3--:R-:W-:Y:S01]  /*2f480*/  IMAD.WIDE R12, R15, 0x2, R118 ;  /* 0x000000020f0c7825 */ /* 0x008fe200078e0276 */
[----:B-1----:R-:W-:Y:S02]  /*2f490*/  ISETP.GE.AND P1, PT, R0, R21, PT ;  /* 0x000000150000720c */ /* 0x002fe40003f26270 */
[----:B------:R-:W-:Y:S01]  /*2f4a0*/  PRMT R46, R46, 0x7632, R46 ;  /* 0x000076322e2e7816 */ /* 0x000fe2000000002e */
[----:B------:R-:W-:-:S03]  /*2f4b0*/  IMAD.WIDE R2, R5, 0x2, R116 ;  /* 0x0000000205027825 */ /* 0x000fc600078e0274 */
[----:B------:R-:W1:Y:S01]  /*2f4c0*/  LDC R15, c[0x0][0x39c] ;  /* 0x0000e700ff0f7b82 */ /* 0x000e620000000800 */
[----:B------:R-:W-:Y:S01]  /*2f4d0*/  VIADD R0, R124, 0x7f ;  /* 0x0000007f7c007836 */ /* 0x000fe20000000000 */
[----:B------:R3:W-:Y:S04]  /*2f4e0*/  @P2 STG.E.U16 desc[UR8][R12.64], R106 ;  /* 0x0000006a0c002986 */ /* 0x0007e8000c101508 */
[----:B------:R0:W-:Y:S01]  /*2f4f0*/  @P0 STG.E.U16 desc[UR8][R2.64], R46 ;  /* 0x0000002e02000986 */ /* 0x0001e2000c101508 */
[----:B------:R-:W-:Y:S01]  /*2f500*/  ISETP.GE.AND P0, PT, R0, R107, PT ;  /* 0x0000006b0000720c */ /* 0x000fe20003f06270 */
[----:B------:R-:W-:Y:S01]  /*2f510*/  VIADD R14, R124, 0x6e ;  /* 0x0000006e7c0e7836 */ /* 0x000fe20000000000 */
[----:B------:R-:W1:Y:S01]  /*2f520*/  LDC R17, c[0x0][0x39c] ;  /* 0x0000e700ff117b82 */ /* 0x000e620000000800 */
[----:B------:R-:W2:Y:S04]  /*2f530*/  LDL.LU R107, [R1+0xf9c] ;  /* 0x000f9c00016b7983 */ /* 0x000ea80000300800 */
[----:B------:R-:W2:Y:S03]  /*2f540*/  LDL.LU R49, [R1+0x7c] ;  /* 0x00007c0001317983 */ /* 0x000ea60000300800 */
[----:B---3--:R-:W3:Y:S01]  /*2f550*/  LDC R12, c[0x0][0x398] ;  /* 0x0000e600ff0c7b82 */ /* 0x008ee20000000800 */
[----:B------:R-:W2:Y:S04]  /*2f560*/  LDL.LU R120, [R1+0x74] ;  /* 0x0000740001787983 */ /* 0x000ea80000300800 */
[----:B------:R-:W2:Y:S01]  /*2f570*/  LDL.LU R123, [R1+0x84] ;  /* 0x00008400017b7983 */ /* 0x000ea20000300800 */
[----:B0-----:R-:W-:-:S02]  /*2f580*/  ISETP.GE.AND P6, PT, R14, R19, PT ;  /* 0x000000130e00720c */ /* 0x001fc40003fc6270 */
[----:B------:R-:W-:Y:S01]  /*2f590*/  ISETP.LT.AND P2, PT, R121, R18, !P4 ;  /* 0x000000127900720c */ /* 0x000fe20006741270 */
[----:B------:R-:W0:Y:S01]  /*2f5a0*/  LDC R14, c[0x0][0x398] ;  /* 0x0000e600ff0e7b82 */ /* 0x000e220000000800 */
[C---:B----4-:R-:W-:Y:S01]  /*2f5b0*/  ISETP.LT.AND P5, PT, R122.reuse, R20, !P6 ;  /* 0x000000147a00720c */ /* 0x050fe200077a1270 */
[----:B------:R-:W-:Y:S01]  /*2f5c0*/  IMAD.IADD R9, R5, 0x1, R125 ;  /* 0x0000000105097824 */ /* 0x000fe200078e027d */
[----:B------:R-:W-:Y:S02]  /*2f5d0*/  ISETP.LT.AND P4, PT, R121, R22, !P6 ;  /* 0x000000167900720c */ /* 0x000fe40007781270 */
[----:B--2---:R-:W-:-:S03]  /*2f5e0*/  ISETP.LT.AND P6, PT, R122, R23, !P1 ;  /* 0x000000177a00720c */ /* 0x004fc60004fc1270 */
[----:B------:R-:W2:Y:S01]  /*2f5f0*/  LDC R16, c[0x0][0x398] ;  /* 0x0000e600ff107b82 */ /* 0x000ea20000000800 */
[----:B------:R-:W-:Y:S01]  /*2f600*/  PRMT R11, R106, 0x7632, R11 ;  /* 0x000076326a0b7816 */ /* 0x000fe2000000000b */
[----:B------:R-:W-:-:S06]  /*2f610*/  IMAD.WIDE R4, R5, 0x2, R118 ;  /* 0x0000000205047825 */ /* 0x000fcc00078e0276 */
[----:B------:R-:W4:Y:S01]  /*2f620*/  LDC R18, c[0x0][0x398] ;  /* 0x0000e600ff127b82 */ /* 0x000f220000000800 */
[C---:B------:R-:W-:Y:S01]  /*2f630*/  IMAD.IADD R13, R9.reuse, 0x1, R125 ;  /* 0x00000001090d7824 */ /* 0x040fe200078e027d */
[----:B------:R1:W-:Y:S01]  /*2f640*/  @P2 STG.E.U16 desc[UR8][R4.64], R11 ;  /* 0x0000000b04002986 */ /* 0x0003e2000c101508 */
[----:B------:R-:W-:-:S05]  /*2f650*/  IMAD.WIDE R6, R9, 0x2, R116 ;  /* 0x0000000209067825 */ /* 0x000fca00078e0274 */
[----:B------:R-:W0:Y:S01]  /*2f660*/  LDC R20, c[0x0][0x398] ;  /* 0x0000e600ff147b82 */ /* 0x000e220000000800 */
[----:B------:R-:W-:Y:S01]  /*2f670*/  IMAD.WIDE R8, R9, 0x2, R118 ;  /* 0x0000000209087825 */ /* 0x000fe200078e0276 */
[----:B------:R3:W-:Y:S03]  /*2f680*/  @P5 STG.E.U16 desc[UR8][R6.64], R47 ;  /* 0x0000002f06005986 */ /* 0x0007e6000c101508 */
[C---:B------:R-:W-:Y:S01]  /*2f690*/  VIADD R2, R124.reuse, 0x70 ;  /* 0x000000707c027836 */ /* 0x040fe20000000000 */
[----:B-1----:R-:W-:Y:S01]  /*2f6a0*/  PRMT R5, R47, 0x7632, R5 ;  /* 0x000076322f057816 */ /* 0x002fe20000000005 */
[----:B------:R-:W-:Y:S01]  /*2f6b0*/  IMAD.WIDE R10, R13, 0x2, R116 ;  /* 0x000000020d0a7825 */ /* 0x000fe200078e0274 */
[----:B------:R-:W1:Y:S03]  /*2f6c0*/  LDC R19, c[0x0][0x39c] ;  /* 0x0000e700ff137b82 */ /* 0x000e660000000800 */
[----:B------:R-:W-:Y:S01]  /*2f6d0*/  VIADD R0, R124, 0x71 ;  /* 0x000000717c007836 */ /* 0x000fe20000000000 */
[----:B---3--:R-:W-:-:S04]  /*2f6e0*/  ISETP.LT.AND P1, PT, R121, R12, !P1 ;  /* 0x0000000c7900720c */ /* 0x008fc80004f21270 */
[----:B------:R-:W3:Y:S01]  /*2f6f0*/  LDC R21, c[0x0][0x398] ;  /* 0x0000e600ff157b82 */ /* 0x000ee20000000800 */
[----:B------:R-:W-:Y:S01]  /*2f700*/  ISETP.GE.AND P2, PT, R0, R17, PT ;  /* 0x000000110000720c */ /* 0x000fe20003f46270 */
[----:B------:R-:W-:-:S06]  /*2f710*/  IMAD.IADD R7, R13, 0x1, R125 ;  /* 0x000000010d077824 */ /* 0x000fcc00078e027d */
[----:B------:R-:W1:Y:S01]  /*2f720*/  LDC R12, c[0x0][0x398] ;  /* 0x0000e600ff0c7b82 */ /* 0x000e620000000800 */
[----:B----4-:R-:W-:Y:S01]  /*2f730*/  ISETP.LT.AND P5, PT, R122, R18, !P2 ;  /* 0x000000127a00720c */ /* 0x010fe200057a1270 */
[----:B------:R-:W-:Y:S01]  /*2f740*/  VIADD R0, R124, 0x72 ;  /* 0x000000727c007836 */ /* 0x000fe20000000000 */
[----:B0-----:R-:W-:Y:S02]  /*2f750*/  ISETP.LT.AND P2, PT, R121, R20, !P2 ;  /* 0x000000147900720c */ /* 0x001fe40005741270 */
[----:B------:R-:W-:-:S03]  /*2f760*/  PRMT R24, R108, 0x7632, R24 ;  /* 0x000076326c187816 */ /* 0x000fc60000000018 */
[----:B------:R-:W0:Y:S08]  /*2f770*/  LDC R17, c[0x0][0x39c] ;  /* 0x0000e700ff117b82 */ /* 0x000e300000000800 */
[----:B------:R-:W4:Y:S08]  /*2f780*/  LDC R18, c[0x0][0x398] ;  /* 0x0000e600ff127b82 */ /* 0x000f300000000800 */
[----:B------:R-:W0:Y:S08]  /*2f790*/  LDC R22, c[0x0][0x398] ;  /* 0x0000e600ff167b82 */ /* 0x000e300000000800 */
[----:B------:R-:W0:Y:S01]  /*2f7a0*/  LDC R20, c[0x0][0x398] ;  /* 0x0000e600ff147b82 */ /* 0x000e220000000800 */
[----:B------:R-:W-:Y:S01]  /*2f7b0*/  @P4 STG.E.U16 desc[UR8][R8.64], R107 ;  /* 0x0000006b08004986 */ /* 0x000fe2000c101508 */
[----:B------:R-:W-:-:S06]  /*2f7c0*/  ISETP.GE.AND P4, PT, R2, R15, PT ;  /* 0x0000000f0200720c */ /* 0x000fcc0003f86270 */
[----:B------:R-:W0:Y:S01]  /*2f7d0*/  LDC R15, c[0x0][0x39c] ;  /* 0x0000e700ff0f7b82 */ /* 0x000e220000000800 */
[----:B------:R1:W-:Y:S01]  /*2f7e0*/  @P6 STG.E.U16 desc[UR8][R10.64], R5 ;  /* 0x000000050a006986 */ /* 0x0003e2000c101508 */
[----:B------:R-:W-:Y:S02]  /*2f7f0*/  ISETP.LT.AND P6, PT, R122, R14, !P4 ;  /* 0x0000000e7a00720c */ /* 0x000fe400067c1270 */
[----:B--2---:R-:W-:Y:S01]  /*2f800*/  ISETP.LT.AND P4, PT, R121, R16, !P4 ;  /* 0x000000107900720c */ /* 0x004fe20006781270 */
[----:B------:R-:W-:Y:S01]  /*2f810*/  IMAD.WIDE R2, R13, 0x2, R118 ;  /* 0x000000020d027825 */ /* 0x000fe200078e0276 */
[----:B------:R-:W-:Y:S02]  /*2f820*/  PRMT R23, R107, 0x7632, R23 ;  /* 0x000076326b177816 */ /* 0x000fe40000000017 */
[----:B------:R-:W2:Y:S08]  /*2f830*/  LDC R14, c[0x0][0x398] ;  /* 0x0000e600ff0e7b82 */ /* 0x000eb00000000800 */
[----:B-1----:R-:W1:Y:S01]  /*2f840*/  LDC R10, c[0x0][0x398] ;  /* 0x0000e600ff0a7b82 */ /* 0x002e620000000800 */
[----:B------:R-:W-:-:S02]  /*2f850*/  IMAD.IADD R11, R7, 0x1, R125 ;  /* 0x00000001070b7824 */ /* 0x000fc400078e027d */
[C---:B------:R-:W-:Y:S01]  /*2f860*/  IMAD.WIDE R4, R7.reuse, 0x2, R116 ;  /* 0x0000000207047825 */ /* 0x040fe200078e0274 */
[----:B------:R3:W-:Y:S01]  /*2f870*/  @P1 STG.E.U16 desc[UR8][R2.64], R23 ;  /* 0x0000001702001986 */ /* 0x0007e2000c101508 */
[----:B------:R-:W-:Y:S02]  /*2f880*/  ISETP.GE.AND P1, PT, R0, R19, PT ;  /* 0x000000130000720c */ /* 0x000fe40003f26270 */
[----:B------:R-:W-:Y:S01]  /*2f890*/  IMAD.WIDE R6, R7, 0x2, R118 ;  /* 0x0000000207067825 */ /* 0x000fe200078e0276 */
[----:B------:R-:W2:Y:S03]  /*2f8a0*/  LDC R16, c[0x0][0x398] ;  /* 0x0000e600ff107b82 */ /* 0x000ea60000000800 */
[C---:B------:R-:W-:Y:S01]  /*2f8b0*/  IMAD.WIDE R8, R11.reuse, 0x2, R116 ;  /* 0x000000020b087825 */ /* 0x040fe200078e0274 */
[----:B------:R-:W-:Y:S03]  /*2f8c0*/  @P6 STG.E.U16 desc[UR8][R4.64], R108 ;  /* 0x0000006c04006986 */ /* 0x000fe6000c101508 */
[----:B------:R-:W-:Y:S01]  /*2f8d0*/  VIADD R0, R124, 0x73 ;  /* 0x000000737c007836 */ /* 0x000fe20000000000 */
[----:B------:R0:W-:Y:S01]  /*2f8e0*/  @P4 STG.E.U16 desc[UR8][R6.64], R112 ;  /* 0x0000007006004986 */ /* 0x0001e2000c101508 */
[----:B---3--:R-:W-:Y:S01]  /*2f8f0*/  IMAD.WIDE R2, R11, 0x2, R118 ;  /* 0x000000020b027825 */ /* 0x008fe200078e0276 */
[----:B------:R-:W-:Y:S01]  /*2f900*/  PRMT R25, R114, 0x7632, R25 ;  /* 0x0000763272197816 */ /* 0x000fe20000000019 */
[----:B------:R-:W3:Y:S01]  /*2f910*/  LDC R23, c[0x0][0x398] ;  /* 0x0000e600ff177b82 */ /* 0x000ee20000000800 */
[----:B------:R-:W-:Y:S01]  /*2f920*/  @P5 STG.E.U16 desc[UR8][R8.64], R24 ;  /* 0x0000001808005986 */ /* 0x000fe2000c101508 */
[----:B------:R-:W-:-:S02]  /*2f930*/  ISETP.LT.AND P5, PT, R122, R21, !P1 ;  /* 0x000000157a00720c */ /* 0x000fc40004fa1270 */
[----:B0-----:R-:W-:Y:S02]  /*2f940*/  ISETP.GE.AND P6, PT, R0, R15, PT ;  /* 0x0000000f0000720c */ /* 0x001fe40003fc6270 */
[----:B-1----:R-:W-:Y:S02]  /*2f950*/  ISETP.LT.AND P1, PT, R121, R10, !P1 ;  /* 0x0000000a7900720c */ /* 0x002fe40004f21270 */
[----:B------:R-:W-:Y:S01]  /*2f960*/  PRMT R7, R112, 0x7632, R7 ;  /* 0x0000763270077816 */ /* 0x000fe20000000007 */
[----:B------:R-:W-:Y:S01]  /*2f970*/  IMAD.IADD R13, R11, 0x1, R125 ;  /* 0x000000010b0d7824 */ /* 0x000fe200078e027d */
[----:B------:R-:W0:Y:S03]  /*2f980*/  LDC R10, c[0x0][0x398] ;  /* 0x0000e600ff0a7b82 */ /* 0x000e260000000800 */
[----:B------:R1:W-:Y:S01]  /*2f990*/  @P2 STG.E.U16 desc[UR8][R2.64], R7 ;  /* 0x0000000702002986 */ /* 0x0003e2000c101508 */
[----:B------:R-:W-:Y:S01]  /*2f9a0*/  ISETP.LT.AND P2, PT, R122, R12, !P6 ;  /* 0x0000000c7a00720c */ /* 0x000fe20007741270 */
[----:B------:R-:W-:-:S03]  /*2f9b0*/  IMAD.WIDE R4, R13, 0x2, R116 ;  /* 0x000000020d047825 */ /* 0x000fc600078e0274 */
[----:B------:R-:W3:Y:S01]  /*2f9c0*/  LDC R15, c[0x0][0x398] ;  /* 0x0000e600ff0f7b82 */ /* 0x000ee20000000800 */
[C---:B------:R-:W-:Y:S02]  /*2f9d0*/  IMAD.IADD R11, R13.reuse, 0x1, R125 ;  /* 0x000000010d0b7824 */ /* 0x040fe400078e027d */
[----:B------:R-:W-:Y:S02]  /*2f9e0*/  VIADD R0, R124, 0x74 ;  /* 0x000000747c007836 */ /* 0x000fe40000000000 */
[----:B-1----:R-:W-:Y:S01]  /*2f9f0*/  IMAD.WIDE R6, R13, 0x2, R118 ;  /* 0x000000020d067825 */ /* 0x002fe200078e0276 */
[----:B------:R1:W-:Y:S01]  /*2fa00*/  @P5 STG.E.U16 desc[UR8][R4.64], R109 ;  /* 0x0000006d04005986 */ /* 0x0003e2000c101508 */
[----:B------:R-:W-:Y:S01]  /*2fa10*/  PRMT R3, R109, 0x7632, R3 ;  /* 0x000076326d037816 */ /* 0x000fe20000000003 */
[----:B------:R-:W3:Y:S01]  /*2fa20*/  LDC R12, c[0x0][0x398] ;  /* 0x0000e600ff0c7b82 */ /* 0x000ee20000000800 */
[----:B------:R-:W-:Y:S01]  /*2fa30*/  IMAD.WIDE R8, R11, 0x2, R116 ;  /* 0x000000020b087825 */ /* 0x000fe200078e0274 */
[----:B------:R1:W-:Y:S01]  /*2fa40*/  @P1 STG.E.U16 desc[UR8][R6.64], R113 ;  /* 0x0000007106001986 */ /* 0x0003e2000c101508 */
[----:B------:R-:W-:-:S02]  /*2fa50*/  ISETP.GE.AND P1, PT, R0, R17, PT ;  /* 0x000000110000720c */ /* 0x000fc40003f26270 */
[----:B--2---:R-:W-:Y:S01]  /*2fa60*/  ISETP.LT.AND P6, PT, R121, R14, !P6 ;  /* 0x0000000e7900720c */ /* 0x004fe200077c1270 */
[----:B------:R2:W-:Y:S01]  /*2fa70*/  @P2 STG.E.U16 desc[UR8][R8.64], R3 ;  /* 0x0000000308002986 */ /* 0x0005e2000c101508 */
[----:B------:R-:W-:Y:S01]  /*2fa80*/  ISETP.LT.AND P2, PT, R122, R16, !P1 ;  /* 0x000000107a00720c */ /* 0x000fe20004f41270 */
[----:B------:R-:W-:Y:S01]  /*2fa90*/  IMAD.IADD R13, R11, 0x1, R125 ;  /* 0x000000010b0d7824 */ /* 0x000fe200078e027d */
[----:B----4-:R-:W-:Y:S01]  /*2faa0*/  ISETP.LT.AND P1, PT, R121, R18, !P1 ;  /* 0x000000127900720c */ /* 0x010fe20004f21270 */
[----:B------:R-:W-:Y:S01]  /*2fab0*/  VIADD R0, R124, 0x75 ;  /* 0x000000757c007836 */ /* 0x000fe20000000000 */
[----:B------:R-:W4:Y:S01]  /*2fac0*/  LDC R14, c[0x0][0x398] ;  /* 0x0000e600ff0e7b82 */ /* 0x000f220000000800 */
[----:B-1----:R-:W-:-:S04]  /*2fad0*/  IMAD.WIDE R4, R13, 0x2, R116 ;  /* 0x000000020d047825 */ /* 0x002fc800078e0274 */
[----:B------:R-:W-:Y:S01]  /*2fae0*/  IMAD.WIDE R6, R13, 0x2, R118 ;  /* 0x000000020d067825 */ /* 0x000fe200078e0276 */
[----:B--2---:R-:W-:Y:S02]  /*2faf0*/  PRMT R9, R113, 0x7632, R9 ;  /* 0x0000763271097816 */ /* 0x004fe40000000009 */
[----:B------:R-:W1:Y:S01]  /*2fb00*/  LDC R16, c[0x0][0x398] ;  /* 0x0000e600ff107b82 */ /* 0x000e620000000800 */
[----:B------:R-:W-:Y:S01]  /*2fb10*/  IMAD.WIDE R2, R11, 0x2, R118 ;  /* 0x000000020b027825 */ /* 0x000fe200078e0276 */
[----:B------:R-:W-:Y:S02]  /*2fb20*/  ISETP.GE.AND P5, PT, R0, R49, PT ;  /* 0x000000310000720c */ /* 0x000fe40003fa6270 */
[----:B------:R-:W2:Y:S01]  /*2fb30*/  LDL.LU R49, [R1+0x64] ;  /* 0x0000640001317983 */ /* 0x000ea20000300800 */
[----:B------:R-:W-:-:S03]  /*2fb40*/  VIADD R0, R124, 0x76 ;  /* 0x000000767c007836 */ /* 0x000fc60000000000 */
[----:B------:R3:W-:Y:S01]  /*2fb50*/  @P6 STG.E.U16 desc[UR8][R2.64], R9 ;  /* 0x0000000902006986 */ /* 0x0007e2000c101508 */
[----:B------:R-:W1:Y:S03]  /*2fb60*/  LDC R18, c[0x0][0x398] ;  /* 0x0000e600ff127b82 */ /* 0x000e660000000800 */
[----:B------:R-:W-:Y:S04]  /*2fb70*/  @P2 STG.E.U16 desc[UR8][R4.64], R110 ;  /* 0x0000006e04002986 */ /* 0x000fe8000c101508 */
[----:B------:R-:W-:Y:S01]  /*2fb80*/  @P1 STG.E.U16 desc[UR8][R6.64], R114 ;  /* 0x0000007206001986 */ /* 0x000fe2000c101508 */
[----:B0-----:R-:W-:Y:S01]  /*2fb90*/  ISETP.LT.AND P1, PT, R122, R10, !P5 ;  /* 0x0000000a7a00720c */ /* 0x001fe20006f21270 */
[----:B------:R-:W-:Y:S01]  /*2fba0*/  IMAD.IADD R13, R13, 0x1, R125 ;  /* 0x000000010d0d7824 */ /* 0x000fe200078e027d */
[----:B------:R-:W-:Y:S01]  /*2fbb0*/  ISETP.GE.AND P6, PT, R0, R120, PT ;  /* 0x000000780000720c */ /* 0x000fe20003fc6270 */
[----:B------:R-:W-:Y:S01]  /*2fbc0*/  VIADD R0, R124, 0x77 ;  /* 0x000000777c007836 */ /* 0x000fe20000000000 */
[----:B------:R-:W2:Y:S01]  /*2fbd0*/  LDL.LU R120, [R1+0x5c] ;  /* 0x00005c0001787983 */ /* 0x000ea20000300800 */
[----:B---3--:R-:W-:Y:S01]  /*2fbe0*/  IMAD.WIDE R2, R13, 0x2, R116 ;  /* 0x000000020d027825 */ /* 0x008fe200078e0274 */
[----:B------:R-:W-:Y:S01]  /*2fbf0*/  ISETP.LT.AND P2, PT, R122, R15, !P6 ;  /* 0x0000000f7a00720c */ /* 0x000fe20007741270 */
[----:B------:R-:W0:Y:S01]  /*2fc00*/  LDC R21, c[0x0][0x398] ;  /* 0x0000e600ff157b82 */ /* 0x000e220000000800 */
[----:B------:R-:W-:Y:S01]  /*2fc10*/  PRMT R15, R110, 0x7632, R15 ;  /* 0x000076326e0f7816 */ /* 0x000fe2000000000f */
[----:B------:R-:W3:Y:S04]  /*2fc20*/  LDS.128 R4, [R123] ;  /* 0x000000007b047984 */ /* 0x000ee80000000c00 */
[----:B------:R-:W-:Y:S01]  /*2fc30*/  @P1 STG.E.U16 desc[UR8][R2.64], R15 ;  /* 0x0000000f02001986 */ /* 0x000fe2000c101508 */
[----:B------:R-:W-:Y:S01]  /*2fc40*/  ISETP.GE.AND P1, PT, R0, R115, PT ;  /* 0x000000730000720c */ /* 0x000fe20003f26270 */
[----:B------:R-:W0:Y:S02]  /*2fc50*/  LDC R24, c[0x0][0x398] ;  /* 0x0000e600ff187b82 */ /* 0x000e240000000800 */
[----:B------:R-:W3:Y:S04]  /*2fc60*/  LDL.LU R115, [R1+0xf98] ;  /* 0x000f980001737983 */ /* 0x000ee80000300800 */
[----:B------:R4:W0:Y:S04]  /*2fc70*/  LDS.128 R8, [R123+0x1000] ;  /* 0x001000007b087984 */ /* 0x0008280000000c00 */
[----:B----4-:R-:W4:Y:S01]  /*2fc80*/  LDL.LU R123, [R1+0x54] ;  /* 0x00005400017b7983 */ /* 0x010f220000300800 */
[----:B------:R-:W-:Y:S01]  /*2fc90*/  ISETP.LT.AND P5, PT, R121, R12, !P5 ;  /* 0x0000000c7900720c */ /* 0x000fe20006fa1270 */
[----:B------:R-:W-:-:S02]  /*2fca0*/  IMAD.IADD R17, R13, 0x1, R125 ;  /* 0x000000010d117824 */ /* 0x000fc400078e027d */
[----:B------:R-:W-:Y:S01]  /*2fcb0*/  IMAD.WIDE R12, R13, 0x2, R118 ;  /* 0x000000020d0c7825 */ /* 0x000fe200078e0276 */
[----:B------:R-:W4:Y:S01]  /*2fcc0*/  LDL.LU R50, [R1+0x4c] ;  /* 0x00004c0001327983 */ /* 0x000f220000300800 */
[----:B------:R-:W-:Y:S02]  /*2fcd0*/  ISETP.LT.AND P4, PT, R122, R22, !P0 ;  /* 0x000000167a00720c */ /* 0x000fe40004781270 */
[----:B------:R-:W-:Y:S01]  /*2fce0*/  ISETP.LT.AND P0, PT, R121, R14, !P0 ;  /* 0x0000000e7900720c */ /* 0x000fe20004701270 */
[----:B------:R-:W-:Y:S01]  /*2fcf0*/  IMAD.WIDE R14, R17, 0x2, R116 ;  /* 0x00000002110e7825 */ /* 0x000fe200078e0274 */
[----:B-1----:R-:W-:Y:S01]  /*2fd00*/  ISETP.LT.AND P6, PT, R121, R16, !P6 ;  /* 0x000000107900720c */ /* 0x002fe200077c1270 */
[----:B------:R-:W1:Y:S02]  /*2fd10*/  LDC R22, c[0x0][0x398] ;  /* 0x0000e600ff167b82 */ /* 0x000e640000000800 */
[----:B------:R-:W-:Y:S01]  /*2fd20*/  VIADD R0, R124, 0x78 ;  /* 0x000000787c007836 */ /* 0x000fe20000000000 */
[----:B------:R0:W-:Y:S01]  /*2fd30*/  @P5 STG.E.U16 desc[UR8][R12.64], R25 ;  /* 0x000000190c005986 */ /* 0x0001e2000c101508 */
[----:B------:R-:W-:Y:S01]  /*2fd40*/  ISETP.LT.AND P5, PT, R122, R18, !P1 ;  /* 0x000000127a00720c */ /* 0x000fe20004fa1270 */
[----:B------:R-:W-:-:S02]  /*2fd50*/  IMAD.IADD R19, R17, 0x1, R125 ;  /* 0x0000000111137824 */ /* 0x000fc400078e027d */
[----:B------:R0:W-:Y:S01]  /*2fd60*/  @P2 STG.E.U16 desc[UR8][R14.64], R111 ;  /* 0x0000006f0e002986 */ /* 0x0001e2000c101508 */
[----:B------:R-:W-:Y:S01]  /*2fd70*/  ISETP.LT.AND P1, PT, R121, R20, !P1 ;  /* 0x000000147900720c */ /* 0x000fe20004f21270 */
[----:B------:R-:W-:Y:S01]  /*2fd80*/  IMAD.WIDE R2, R17, 0x2, R118 ;  /* 0x0000000211027825 */ /* 0x000fe200078e0276 */
[----:B------:R-:W-:Y:S01]  /*2fd90*/  PRMT R26, R111, 0x7632, R26 ;  /* 0x000076326f1a7816 */ /* 0x000fe2000000001a */
[----:B------:R-:W1:Y:S02]  /*2fda0*/  LDC R18, c[0x0][0x398] ;  /* 0x0000e600ff127b82 */ /* 0x000e640000000800 */
[----:B0-----:R-:W-:-:S04]  /*2fdb0*/  IMAD.WIDE R12, R19, 0x2, R116 ;  /* 0x00000002130c7825 */ /* 0x001fc800078e0274 */
[----:B------:R-:W-:Y:S02]  /*2fdc0*/  IMAD.WIDE R14, R19, 0x2, R118 ;  /* 0x00000002130e7825 */ /* 0x000fe400078e0276 */
[----:B------:R-:W0:Y:S01]  /*2fdd0*/  LDC R20, c[0x0][0x398] ;  /* 0x0000e600ff147b82 */ /* 0x000e220000000800 */
[----:B--2---:R-:W-:Y:S02]  /*2fde0*/  ISETP.GE.AND P2, PT, R0, R49, PT ;  /* 0x000000310000720c */ /* 0x004fe40003f46270 */
[----:B------:R-:W2:Y:S01]  /*2fdf0*/  LDL.LU R49, [R1+0x44] ;  /* 0x0000440001317983 */ /* 0x000ea20000300800 */
[----:B------:R-:W-:-:S03]  /*2fe00*/  VIADD R0, R124, 0x79 ;  /* 0x000000797c007836 */ /* 0x000fc60000000000 */
[----:B---3--:R3:W-:Y:S01]  /*2fe10*/  @P6 STG.E.U16 desc[UR8][R2.64], R115 ;  /* 0x0000007302006986 */ /* 0x0087e2000c101508 */
[----:B------:R-:W-:-:S03]  /*2fe20*/  PRMT R25, R115, 0x7632, R25 ;  /* 0x0000763273197816 */ /* 0x000fc60000000019 */
[----:B------:R0:W-:Y:S01]  /*2fe30*/  @P5 STG.E.U16 desc[UR8][R12.64], R26 ;  /* 0x0000001a0c005986 */ /* 0x0001e2000c101508 */
[----:B------:R-:W-:Y:S01]  /*2fe40*/  ISETP.GE.AND P5, PT, R0, R120, PT ;  /* 0x000000780000720c */ /* 0x000fe20003fa6270 */
[----:B------:R-:W-:Y:S02]  /*2fe50*/  VIADD R0, R124, 0x7a ;  /* 0x0000007a7c007836 */ /* 0x000fe40000000000 */
[----:B------:R0:W-:Y:S04]  /*2fe60*/  @P1 STG.E.U16 desc[UR8][R14.64], R25 ;  /* 0x000000190e001986 */ /* 0x0001e8000c101508 */
[----:B------:R-:W2:Y:S01]  /*2fe70*/  LDL.LU R120, [R1+0x3c] ;  /* 0x00003c0001787983 */ /* 0x000ea20000300800 */
[----:B----4-:R-:W-:-:S03]  /*2fe80*/  ISETP.GE.AND P1, PT, R0, R123, PT ;  /* 0x0000007b0000720c */ /* 0x010fc60003f26270 */
[----:B------:R-:W4:Y:S01]  /*2fe90*/  LDL.LU R123, [R1+0x34] ;  /* 0x00003400017b7983 */ /* 0x000f220000300800 */
[----:B------:R-:W-:Y:S02]  /*2fea0*/  ISETP.LT.AND P6, PT, R122, R21, !P2 ;  /* 0x000000157a00720c */ /* 0x000fe400057c1270 */
[----:B-1----:R-:W-:Y:S01]  /*2feb0*/  ISETP.LT.AND P2, PT, R121, R22, !P2 ;  /* 0x000000167900720c */ /* 0x002fe20005741270 */
[----:B------:R-:W-:Y:S01]  /*2fec0*/  IMAD.IADD R21, R19, 0x1, R125 ;  /* 0x0000000113157824 */ /* 0x000fe200078e027d */
[----:B------:R-:W1:Y:S03]  /*2fed0*/  LDC R22, c[0x0][0x398] ;  /* 0x0000e600ff167b82 */ /* 0x000e660000000800 */
[----:B------:R-:W-:-:S05]  /*2fee0*/  IMAD.WIDE R16, R21, 0x2, R116 ;  /* 0x0000000215107825 */ /* 0x000fca00078e0274 */
[----:B------:R-:W1:Y:S01]  /*2fef0*/  LDC R19, c[0x0][0x398] ;  /* 0x0000e600ff137b82 */ /* 0x000e620000000800 */
[C---:B---3--:R-:W-:Y:S01]  /*2ff00*/  IMAD.WIDE R2, R21.reuse, 0x2, R118 ;  /* 0x0000000215027825 */ /* 0x048fe200078e0276 */
[----:B------:R3:W-:Y:S04]  /*2ff10*/  @P6 STG.E.U16 desc[UR8][R16.64], R4 ;  /* 0x0000000410006986 */ /* 0x0007e8000c101508 */
[----:B------:R3:W-:Y:S01]  /*2ff20*/  @P2 STG.E.U16 desc[UR8][R2.64], R8 ;  /* 0x0000000802002986 */ /* 0x0007e2000c101508 */
[----:B------:R-:W-:Y:S01]  /*2ff30*/  ISETP.LT.AND P2, PT, R122, R18, !P5 ;  /* 0x000000127a00720c */ /* 0x000fe20006f41270 */
[----:B------:R-:W-:Y:S01]  /*2ff40*/  IMAD.IADD R21, R21, 0x1, R125 ;  /* 0x0000000115157824 */ /* 0x000fe200078e027d */
[----:B------:R-:W1:Y:S01]  /*2ff50*/  LDC R18, c[0x0][0x398] ;  /* 0x0000e600ff127b82 */ /* 0x000e620000000800 */
[----:B------:R-:W-:-:S02]  /*2ff60*/  ISETP.LT.AND P5, PT, R121, R23, !P5 ;  /* 0x000000177900720c */ /* 0x000fc40006fa1270 */
[----:B------:R-:W-:Y:S01]  /*2ff70*/  ISETP.LT.AND P6, PT, R122, R24, !P1 ;  /* 0x000000187a00720c */ /* 0x000fe20004fc1270 */
[----:B0-----:R-:W-:Y:S01]  /*2ff80*/  IMAD.WIDE R12, R21, 0x2, R116 ;  /* 0x00000002150c7825 */ /* 0x001fe200078e0274 */
[----:B------:R-:W-:-:S03]  /*2ff90*/  PRMT R15, R4, 0x7632, R15 ;  /* 0x00007632040f7816 */ /* 0x000fc6000000000f */
[----:B---3--:R-:W0:Y:S01]  /*2ffa0*/  LDC R16, c[0x0][0x398] ;  /* 0x0000e600ff107b82 */ /* 0x008e220000000800 */
[C---:B------:R-:W-:Y:S02]  /*2ffb0*/  IMAD.IADD R17, R21.reuse, 0x1, R125 ;  /* 0x0000000115117824 */ /* 0x040fe400078e027d */
[----:B------:R-:W-:Y:S01]  /*2ffc0*/  VIADD R4, R124, 0x7b ;  /* 0x0000007b7c047836 */ /* 0x000fe20000000000 */
[----:B------:R-:W-:Y:S01]  /*2ffd0*/  PRMT R24, R8, 0x7632, R24 ;  /* 0x0000763208187816 */ /* 0x000fe20000000018 */
[----:B------:R-:W-:Y:S01]  /*2ffe0*/  IMAD.WIDE R2, R21, 0x2, R118 ;  /* 0x0000000215027825 */ /* 0x000fe200078e0276 */
[----:B------:R3:W-:Y:S01]  /*2fff0*/  @P2 STG.E.U16 desc[UR8][R12.64], R15 ;  /* 0x0000000f0c002986 */ /* 0x0007e2000c101508 */
[----:B-1----:R-:W-:Y:S01]  /*30000*/  ISETP.LT.AND P1, PT, R121, R19, !P1 ;  /* 0x000000137900720c */ /* 0x002fe20004f21270 */
[----:B------:R-:W1:Y:S01]  /*30010*/  LDC R8, c[0x0][0x398] ;  /* 0x0000e600ff087b82 */ /* 0x000e620000000800 */
[----:B------:R-:W-:Y:S01]  /*30020*/  ISETP.GE.AND P2, PT, R4, R50, PT ;  /* 0x000000320400720c */ /* 0x000fe20003f46270 */
[----:B------:R0:W-:Y:S01]  /*30030*/  @P5 STG.E.U16 desc[UR8][R2.64], R24 ;  /* 0x0000001802005986 */ /* 0x0001e2000c101508 */
[----:B------:R-:W-:-:S05]  /*30040*/  VIADD R0, R124, 0x7c ;  /* 0x0000007c7c007836 */ /* 0x000fca0000000000 */
[----:B------:R-:W1:Y:S01]  /*30050*/  LDC R23, c[0x0][0x398] ;  /* 0x0000e600ff177b82 */ /* 0x000e620000000800 */
[----:B---3--:R-:W-:-:S05]  /*30060*/  IMAD.WIDE R14, R17, 0x2, R116 ;  /* 0x00000002110e7825 */ /* 0x008fca00078e0274 */
[----:B------:R3:W-:Y:S01]  /*30070*/  @P6 STG.E.U16 desc[UR8][R14.64], R5 ;  /* 0x000000050e006986 */ /* 0x0007e2000c101508 */
[----:B------:R-:W-:Y:S01]  /*30080*/  ISETP.LT.AND P6, PT, R122, R20, !P2 ;  /* 0x000000147a00720c */ /* 0x000fe200057c1270 */
[----:B0-----:R-:W0:Y:S01]  /*30090*/  LDC R24, c[0x0][0x398] ;  /* 0x0000e600ff187b82 */ /* 0x001e220000000800 */
[----:B------:R-:W-:-:S07]  /*300a0*/  IMAD.WIDE R12, R17, 0x2, R118 ;  /* 0x00000002110c7825 */ /* 0x000fce00078e0276 */
[----:B------:R-:W0:Y:S01]  /*300b0*/  LDC R20, c[0x0][0x398] ;  /* 0x0000e600ff147b82 */ /* 0x000e220000000800 */
[----:B------:R-:W-:Y:S01]  /*300c0*/  IMAD.IADD R19, R17, 0x1, R125 ;  /* 0x0000000111137824 */ /* 0x000fe200078e027d */
[----:B------:R-:W-:Y:S01]  /*300d0*/  ISETP.LT.AND P2, PT, R121, R18, !P2 ;  /* 0x000000127900720c */ /* 0x000fe20005741270 */
[----:B------:R-:W-:Y:S01]  /*300e0*/  @P1 STG.E.U16 desc[UR8][R12.64], R9 ;  /* 0x000000090c001986 */ /* 0x000fe2000c101508 */
[----:B---3--:R-:W-:Y:S01]  /*300f0*/  PRMT R15, R5, 0x7632, R15 ;  /* 0x00007632050f7816 */ /* 0x008fe2000000000f */
[----:B------:R-:W-:-:S04]  /*30100*/  IMAD.WIDE R2, R19, 0x2, R116 ;  /* 0x0000000213027825 */ /* 0x000fc800078e0274 */
[C---:B------:R-:W-:Y:S01]  /*30110*/  IMAD.IADD R21, R19.reuse, 0x1, R125 ;  /* 0x0000000113157824 */ /* 0x040fe200078e027d */
[----:B------:R3:W-:Y:S01]  /*30120*/  @P6 STG.E.U16 desc[UR8][R2.64], R15 ;  /* 0x0000000f02006986 */ /* 0x0007e2000c101508 */
[----:B------:R-:W-:Y:S01]  /*30130*/  IMAD.WIDE R4, R19, 0x2, R118 ;  /* 0x0000000213047825 */ /* 0x000fe200078e0276 */
[----:B---3--:R-:W-:-:S03]  /*30140*/  PRMT R3, R9, 0x7632, R3 ;  /* 0x0000763209037816 */ /* 0x008fc60000000003 */
[----:B------:R-:W-:Y:S02]  /*30150*/  IMAD.WIDE R14, R21, 0x2, R116 ;  /* 0x00000002150e7825 */ /* 0x000fe400078e0274 */
[----:B------:R3:W-:Y:S01]  /*30160*/  @P2 STG.E.U16 desc[UR8][R4.64], R3 ;  /* 0x0000000304002986 */ /* 0x0007e2000c101508 */
[----:B------:R-:W-:Y:S02]  /*30170*/  PRMT R58, R7, 0x7632, R58 ;  /* 0x00007632073a7816 */ /* 0x000fe4000000003a */
[----:B------:R-:W-:Y:S02]  /*30180*/  PRMT R59, R11, 0x7632, R59 ;  /* 0x000076320b3b7816 */ /* 0x000fe4000000003b */
[----:B--2---:R-:W-:-:S04]  /*30190*/  ISETP.GE.AND P5, PT, R0, R49, PT ;  /* 0x000000310000720c */ /* 0x004fc80003fa6270 */
[----:B------:R-:W-:Y:S02]  /*301a0*/  ISETP.LT.AND P1, PT, R122, R22, !P5 ;  /* 0x000000167a00720c */ /* 0x000fe40006f21270 */
[----:B------:R-:W-:Y:S01]  /*301b0*/  ISETP.LT.AND P5, PT, R121, R16, !P5 ;  /* 0x000000107900720c */ /* 0x000fe20006fa1270 */
[C---:B------:R-:W-:Y:S02]  /*301c0*/  VIADD R0, R124.reuse, 0x7d ;  /* 0x0000007d7c007836 */ /* 0x040fe40000000000 */
[----:B------:R-:W-:Y:S02]  /*301d0*/  VIADD R124, R124, 0x7e ;  /* 0x0000007e7c7c7836 */ /* 0x000fe40000000000 */
[----:B------:R-:W-:-:S04]  /*301e0*/  IMAD.WIDE R16, R21, 0x2, R118 ;  /* 0x0000000215107825 */ /* 0x000fc800078e0276 */
[--C-:B------:R-:W-:Y:S02]  /*301f0*/  IMAD.IADD R21, R21, 0x1, R125.reuse ;  /* 0x0000000115157824 */ /* 0x100fe400078e027d */
[----:B------:R2:W-:Y:S04]  /*30200*/  @P1 STG.E.U16 desc[UR8][R14.64], R6 ;  /* 0x000000060e001986 */ /* 0x0005e8000c101508 */
[----:B------:R0:W-:Y:S01]  /*30210*/  @P5 STG.E.U16 desc[UR8][R16.64], R10 ;  /* 0x0000000a10005986 */ /* 0x0001e2000c101508 */
[C---:B------:R-:W-:Y:S02]  /*30220*/  IMAD.IADD R13, R21.reuse, 0x1, R125 ;  /* 0x00000001150d7824 */ /* 0x040fe400078e027d */
[----:B---3--:R-:W-:-:S04]  /*30230*/  IMAD.WIDE R2, R21, 0x2, R116 ;  /* 0x0000000215027825 */ /* 0x008fc800078e0274 */
[----:B------:R-:W-:Y:S01]  /*30240*/  IMAD.IADD R19, R13, 0x1, R125 ;  /* 0x000000010d137824 */ /* 0x000fe200078e027d */
[----:B------:R-:W-:Y:S02]  /*30250*/  ISETP.GE.AND P6, PT, R0, R120, PT ;  /* 0x000000780000720c */ /* 0x000fe40003fc6270 */
[----:B----4-:R-:W-:Y:S02]  /*30260*/  ISETP.GE.AND P2, PT, R124, R123, PT ;  /* 0x0000007b7c00720c */ /* 0x010fe40003f46270 */
[C---:B-1----:R-:W-:Y:S02]  /*30270*/  ISETP.LT.AND P1, PT, R122.reuse, R8, !P6 ;  /* 0x000000087a00720c */ /* 0x042fe40007721270 */
[C---:B0-----:R-:W-:Y:S02]  /*30280*/  ISETP.LT.AND P6, PT, R121.reuse, R20, !P6 ;  /* 0x000000147900720c */ /* 0x041fe400077c1270 */
[----:B------:R-:W-:Y:S02]  /*30290*/  ISETP.LT.AND P5, PT, R122, R23, !P2 ;  /* 0x000000177a00720c */ /* 0x000fe400057a1270 */
[----:B------:R-:W-:Y:S01]  /*302a0*/  ISETP.LT.AND P2, PT, R121, R24, !P2 ;  /* 0x000000187900720c */ /* 0x000fe20005741270 */
[----:B------:R-:W-:Y:S01]  /*302b0*/  IMAD.WIDE R4, R21, 0x2, R118 ;  /* 0x0000000215047825 */ /* 0x000fe200078e0276 */
[----:B------:R-:W-:-:S02]  /*302c0*/  PRMT R0, R6, 0x7632, R0 ;  /* 0x0000763206007816 */ /* 0x000fc40000000000 */
[----:B--2---:R-:W-:Y:S01]  /*302d0*/  PRMT R15, R10, 0x7632, R15 ;  /* 0x000076320a0f7816 */ /* 0x004fe2000000000f */
[C---:B------:R-:W-:Y:S02]  /*302e0*/  IMAD.WIDE R8, R13.reuse, 0x2, R116 ;  /* 0x000000020d087825 */ /* 0x040fe400078e0274 */
[----:B------:R0:W-:Y:S02]  /*302f0*/  @P1 STG.E.U16 desc[UR8][R2.64], R0 ;  /* 0x0000000002001986 */ /* 0x0001e4000c101508 */
[----:B------:R-:W-:Y:S02]  /*30300*/  IMAD.WIDE R12, R13, 0x2, R118 ;  /* 0x000000020d0c7825 */ /* 0x000fe400078e0276 */
[----:B------:R0:W-:Y:S02]  /*30310*/  @P6 STG.E.U16 desc[UR8][R4.64], R15 ;  /* 0x0000000f04006986 */ /* 0x0001e4000c101508 */
[C---:B------:R-:W-:Y:S02]  /*30320*/  IMAD.WIDE R116, R19.reuse, 0x2, R116 ;  /* 0x0000000213747825 */ /* 0x040fe400078e0274 */
[----:B------:R0:W-:Y:S02]  /*30330*/  @P5 STG.E.U16 desc[UR8][R8.64], R7 ;  /* 0x0000000708005986 */ /* 0x0001e4000c101508 */
[----:B------:R-:W-:-:S02]  /*30340*/  IMAD.WIDE R118, R19, 0x2, R118 ;  /* 0x0000000213767825 */ /* 0x000fc400078e0276 */
[----:B------:R0:W-:Y:S04]  /*30350*/  @P2 STG.E.U16 desc[UR8][R12.64], R11 ;  /* 0x0000000b0c002986 */ /* 0x0001e8000c101508 */
[----:B------:R0:W-:Y:S04]  /*30360*/  @P4 STG.E.U16 desc[UR8][R116.64], R58 ;  /* 0x0000003a74004986 */ /* 0x0001e8000c101508 */
[----:B------:R0:W-:Y:S01]  /*30370*/  @P0 STG.E.U16 desc[UR8][R118.64], R59 ;  /* 0x0000003b76000986 */ /* 0x0001e2000c101508 */
[----:B------:R-:W-:Y:S06]  /*30380*/  BAR.SYNC.DEFER_BLOCKING 0x0 ;  /* 0x0000000000007b1d */ /* 0x000fec0000010000 */
[----:B------:R-:W-:Y:S05]  /*30390*/  @P3 BRA `(.L_x_13) ;  /* 0x0000000000a03947 */ /* 0x000fea0003800000 */
[----:B0-----:R-:W0:Y:S01]  /*303a0*/  S2R R3, SR_CgaCtaId ;  /* 0x0000000000037919 */ /* 0x001e220000008800 */
[----:B------:R-:W-:Y:S01]  /*303b0*/  NOP ;  /* 0x0000000000007918 */ /* 0x000fe20000000000 */
[----:B------:R-:W-:Y:S01]  /*303c0*/  MOV R0, 0x50 ;  /* 0x0000005000007802 */ /* 0x000fe20000000f00 */
[----:B------:R-:W-:-:S03]  /*303d0*/  IMAD.MOV.U32 R7, RZ, RZ, 0x1 ;  /* 0x00000001ff077424 */ /* 0x000fc600078e00ff */
[----:B0-----:R-:W-:Y:S01]  /*303e0*/  LEA R9, R3, R0, 0x18 ;  /* 0x0000000003097211 */ /* 0x001fe200078ec0ff */
[----:B------:R-:W-:Y:S02]  /*303f0*/  IMAD.U32 R0, RZ, RZ, UR5 ;  /* 0x00000005ff007e24 */ /* 0x000fe4000f8e00ff */
[----:B------:R-:W-:Y:S02]  /*30400*/  IMAD.MOV.U32 R3, RZ, RZ, 0xffff ;  /* 0x0000ffffff037424 */ /* 0x000fe400078e00ff */
[----:B------:R-:W0:Y:S01]  /*30410*/  LDS R5, [R9] ;  /* 0x0000000009057984 */ /* 0x000e220000000800 */
[----:B------:R-:W-:-:S04]  /*30420*/  LOP3.LUT R0, R0, 0xffff, RZ, 0xc0, !PT ;  /* 0x0000ffff00007812 */ /* 0x000fc800078ec0ff */
[----:B------:R-:W-:-:S05]  /*30430*/  SHF.R.U32.HI R0, RZ, 0x5, R0 ;  /* 0x00000005ff007819 */ /* 0x000fca0000011600 */
[----:B------:R-:W-:Y:S01]  /*30440*/  VIADD R2, R0, 0x10 ;  /* 0x0000001000027836 */ /* 0x000fe20000000000 */
[----:B------:R-:W-:-:S04]  /*30450*/  SHF.L.U32 R0, R3, R0, RZ ;  /* 0x0000000003007219 */ /* 0x000fc800000006ff */
[----:B------:R-:W-:-:S04]  /*30460*/  SHF.L.U32 R3, R7, R2, RZ ;  /* 0x0000000207037219 */ /* 0x000fc800000006ff */
[----:B------:R-:W-:-:S04]  /*30470*/  LOP3.LUT R0, R3, R0, RZ, 0xfc, !PT ;  /* 0x0000000003007212 */ /* 0x000fc800078efcff */
[C---:B------:R-:W-:Y:S02]  /*30480*/  LOP3.LUT R2, R0.reuse, 0xffff, RZ, 0xc0, !PT ;  /* 0x0000ffff00027812 */ /* 0x040fe400078ec0ff */
[----:B0-----:R-:W-:-:S04]  /*30490*/  LOP3.LUT R3, R0, 0xffff, R5, 0x80, !PT ;  /* 0x0000ffff00037812 */ /* 0x001fc800078e8005 */
[----:B------:R-:W-:-:S13]  /*304a0*/  ISETP.NE.AND P0, PT, R3, R2, PT ;  /* 0x000000020300720c */ /* 0x000fda0003f05270 */
[----:B------:R-:W-:Y:S05]  /*304b0*/  @P0 BRA `(.L_x_14) ;  /* 0x0000000000500947 */ /* 0x000fea0003800000 */
[----:B------:R-:W-:Y:S02]  /*304c0*/  SHF.R.U32.HI R5, RZ, 0x10, R5 ;  /* 0x00000010ff057819 */ /* 0x000fe40000011605 */
[----:B------:R-:W-:-:S04]  /*304d0*/  SHF.R.U32.HI R2, RZ, 0x10, R0 ;  /* 0x00000010ff027819 */ /* 0x000fc80000011600 */
[----:B------:R-:W-:-:S04]  /*304e0*/  LOP3.LUT R5, R5, R2, RZ, 0xc0, !PT ;  /* 0x0000000205057212 */ /* 0x000fc800078ec0ff */
[----:B------:R-:W-:-:S13]  /*304f0*/  ISETP.NE.AND P0, PT, R5, R2, PT ;  /* 0x000000020500720c */ /* 0x000fda0003f05270 */
[----:B------:R-:W-:Y:S05]  /*30500*/  @P0 BRA `(.L_x_15) ;  /* 0x0000000000300947 */ /* 0x000fea0003800000 */
[----:B------:R-:W-:Y:S01]  /*30510*/  R2UR UR4, R0 ;  /* 0x00000000000472ca */ /* 0x000fe200000e0000 */
[----:B------:R-:W0:Y:S01]  /*30520*/  S2R R3, SR_LANEID ;  /* 0x0000000000037919 */ /* 0x000e220000000000 */
[----:B------:R-:W-:-:S06]  /*30530*/  VOTE.ANY R2, PT, PT ;  /* 0x0000000000027806 */ /* 0x000fcc00038e0100 */
[----:B------:R-:W0:Y:S05]  /*30540*/  FLO.U32 R2, R2 ;  /* 0x0000000200027300 */ /* 0x000e2a00000e0000 */
[----:B------:R-:W-:-:S06]  /*30550*/  ULOP3.LUT UR4, URZ, UR4, URZ, 0x33, !UPT ;  /* 0x00000004ff047292 */ /* 0x000fcc000f8e33ff */
[----:B------:R-:W-:-:S04]  /*30560*/  IMAD.U32 R4, RZ, RZ, UR4 ;  /* 0x00000004ff047e24 */ /* 0x000fc8000f8e00ff */
[----:B------:R-:W1:Y:S02]  /*30570*/  REDUX UR5, R4 ;  /* 0x00000000040573c4 */ /* 0x000e640000000000 */
[----:B------:R2:W-:Y:S01]  /*30580*/  UTCATOMSWS.AND URZ, UR4 ;  /* 0x0000000400ff79e3 */ /* 0x0005e20008000000 */
[----:B0-----:R-:W-:Y:S01]  /*30590*/  ISETP.EQ.U32.AND P0, PT, R2, R3, PT ;  /* 0x000000030200720c */ /* 0x001fe20003f02070 */
[----:B-1----:R-:W-:-:S12]  /*305a0*/  IMAD.U32 R0, RZ, RZ, UR5 ;  /* 0x00000005ff007e24 */ /* 0x002fd8000f8e00ff */
[----:B------:R2:W-:Y:S01]  /*305b0*/  @P0 ATOMS.AND RZ, [R9], R0 ;  /* 0x0000000009ff038c */ /* 0x0005e20002800000 */
[----:B------:R-:W-:Y:S05]  /*305c0*/  BRA `(.L_x_13) ;  /* 0x0000000000147947 */ /* 0x000fea0003800000 */
.L_x_15:
[----:B------:R-:W-:-:S07]  /*305d0*/  MOV R2, 0x305f0 ;  /* 0x000305f000027802 */ /* 0x000fce0000000f00 */
[----:B------:R-:W-:Y:S05]  /*305e0*/  CALL.REL.NOINC `($__internal_0_$__cuda_sm10x_tcgen05_guardrail_trap_col_being_dealloced_not_returned_by_alloc) ;  /* 0x0000000000387944 */ /* 0x000fea0003c00000 */
[----:B------:R-:W-:Y:S05]  /*305f0*/  BRA `(.L_x_13) ;  /* 0x0000000000087947 */ /* 0x000fea0003800000 */
.L_x_14:
[----:B------:R-:W-:-:S07]  /*30600*/  MOV R2, 0x30620 ;  /* 0x0003062000027802 */ /* 0x000fce0000000f00 */
[----:B------:R-:W-:Y:S05]  /*30610*/  CALL.REL.NOINC `($__internal_2_$__cuda_sm10x_tcgen05_guardrail_trap_unallocated_columns_being_dealloced) ;  /* 0x0000000000447944 */ /* 0x000fea0003c00000 */
.L_x_13:
[----:B------:R-:W-:Y:S01]  /*30620*/  NOP ;  /* 0x0000000000007918 */ /* 0x000fe20000000000 */
[----:B--2---:R-:W-:Y:S05]  /*30630*/  EXIT ;  /* 0x000000000000794d */ /* 0x004fea0003800000 */
.L_x_8:
[----:B-----5:R1:W-:Y:S04]  /*30640*/  STL [R1+0xf98], R0 ;  /* 0x000f980001007387 */ /* 0x0203e80000100800 */
[----:B-1----:R-:W2:Y:S02]  /*30650*/  LDL R0, [R1+0x628] ;  /* 0x0006280001007983 */ /* 0x002ea40000100800 */
[----:B--2---:R1:W2:Y:S02]  /*30660*/  SYNCS.PHASECHK.TRANS64.TRYWAIT P0, [UR7], R0 ;  /* 0x00000000ff0075a7 */ /* 0x0042a40008001107 */
[----:B-1----:R1:W5:Y:S02]  /*30670*/  LDL.LU R0, [R1+0xf98] ;  /* 0x000f980001007983 */ /* 0x0023640000300800 */
[----:B-12---:R-:W-:Y:S05]  /*30680*/  @!P0 BRA `(.L_x_8) ;  /* 0xfffffffc00ec8947 */ /* 0x006fea000383ffff */
[----:B------:R-:W-:Y:S05]  /*30690*/  BRA `(.L_x_16) ;  /* 0xfffffe1800947947 */ /* 0x000fea000383ffff */
.L_x_12:
[----:B------:R-:W1:Y:S02]  /*306a0*/  SYNCS.PHASECHK.TRANS64.TRYWAIT P0, [UR7], R0 ;  /* 0x00000000ff0075a7 */ /* 0x000e640008001107 */
[----:B-1----:R-:W-:Y:S05]  /*306b0*/  @!P0 BRA `(.L_x_12) ;  /* 0xfffffffc00f88947 */ /* 0x002fea000383ffff */
[----:B------:R-:W-:Y:S05]  /*306c0*/  BRA `(.L_x_11) ;  /* 0xffffff7000147947 */ /* 0x000fea000383ffff */
        .weak           $__internal_0_$__cuda_sm10x_tcgen05_guardrail_trap_col_being_dealloced_not_returned_by_alloc
        .type           $__internal_0_$__cuda_sm10x_tcgen05_guardrail_trap_col_being_dealloced_not_returned_by_alloc,@function
        .size           $__internal_0_$__cuda_sm10x_tcgen05_guardrail_trap_col_being_dealloced_not_returned_by_alloc,($__internal_1_$__cuda_sm10x_tcgen05_guardrail_trap_phase_invalid_during_alloc - $__internal_0_$__cuda_sm10x_tcgen05_guardrail_trap_col_being_dealloced_not_returned_by_alloc)
$__internal_0_$__cuda_sm10x_tcgen05_guardrail_trap_col_being_dealloced_not_returned_by_alloc:
[----:B------:R-:W-:Y:S05]  /*306d0*/  BPT.TRAP 0x1 ;  /* 0x000000040000795c */ /* 0x000fea0000300000 */
[----:B------:R-:W-:-:S04]  /*306e0*/  IMAD.MOV.U32 R3, RZ, RZ, 0x0 ;  /* 0x00000000ff037424 */ /* 0x000fc800078e00ff */
[----:B------:R-:W-:Y:S05]  /*306f0*/  RET.REL.NODEC R2 `(matmul_kernel) ;  /* 0xfffffcf802407950 */ /* 0x000fea0003c3ffff */
        .weak           $__internal_1_$__cuda_sm10x_tcgen05_guardrail_trap_phase_invalid_during_alloc
        .type           $__internal_1_$__cuda_sm10x_tcgen05_guardrail_trap_phase_invalid_during_alloc,@function
        .size           $__internal_1_$__cuda_sm10x_tcgen05_guardrail_trap_phase_invalid_during_alloc,($__internal_2_$__cuda_sm10x_tcgen05_guardrail_trap_unallocated_columns_being_dealloced - $__internal_1_$__cuda_sm10x_tcgen05_guardrail_trap_phase_invalid_during_alloc)
$__internal_1_$__cuda_sm10x_tcgen05_guardrail_trap_phase_invalid_during_alloc:
[----:B------:R-:W-:Y:S05]  /*30700*/  BPT.TRAP 0x1 ;  /* 0x000000040000795c */ /* 0x000fea0000300000 */
[----:B------:R-:W-:-:S04]  /*30710*/  IMAD.MOV.U32 R3, RZ, RZ, 0x0 ;  /* 0x00000000ff037424 */ /* 0x000fc800078e00ff */
[----:B------:R-:W-:Y:S05]  /*30720*/  RET.REL.NODEC R2 `(matmul_kernel) ;  /* 0xfffffcf802347950 */ /* 0x000fea0003c3ffff */
        .weak           $__internal_2_$__cuda_sm10x_tcgen05_guardrail_trap_unallocated_columns_being_dealloced
        .type           $__internal_2_$__cuda_sm10x_tcgen05_guardrail_trap_unallocated_columns_being_dealloced,@function
        .size           $__internal_2_$__cuda_sm10x_tcgen05_guardrail_trap_unallocated_columns_being_dealloced,(.L_x_20 - $__internal_2_$__cuda_sm10x_tcgen05_guardrail_trap_unallocated_columns_being_dealloced)
$__internal_2_$__cuda_sm10x_tcgen05_guardrail_trap_unallocated_columns_being_dealloced:
[----:B------:R-:W-:Y:S05]  /*30730*/  BPT.TRAP 0x1 ;  /* 0x000000040000795c */ /* 0x000fea0000300000 */
[----:B------:R-:W-:-:S04]  /*30740*/  IMAD.MOV.U32 R3, RZ, RZ, 0x0 ;  /* 0x00000000ff037424 */ /* 0x000fc800078e00ff */
[----:B------:R-:W-:Y:S05]  /*30750*/  RET.REL.NODEC R2 `(matmul_kernel) ;  /* 0xfffffcf802287950 */ /* 0x000fea0003c3ffff */
.L_x_17:
[----:B------:R-:W-:-:S00]  /*30760*/  BRA `(.L_x_17) ;  /* 0xfffffffc00fc7947 */ /* 0x000fc0000383ffff */
[----:B------:R-:W-:-:S00]  /*30770*/  NOP ;  /* 0x0000000000007918 */ /* 0x000fc00000000000 */
        /* <DEDUP_REMOVED lines=8> */
.L_x_20:


//--------------------- .nv.shared.matmul_kernel  --------------------------
	.section	.nv.shared.matmul_kernel,"aw",@nobits
	.sectionflags	@""
	.align	16
	.zero		1024


//--------------------- .nv.shared.reserved.0     --------------------------
	.section	.nv.shared.reserved.0,"aw",@nobits
	.align	8
	.weak		__nv_reservedSMEM_offset_0_alias
	.size		__nv_reservedSMEM_offset_0_alias, 0, 64
	.other		__nv_reservedSMEM_offset_0_alias,@"STO_CUDA_RESERVED_SHARED STV_DEFAULT"
__nv_reservedSMEM_offset_0_alias:
	.zero		0
.nv.shared.reserved.0:
	.zero		64
	.weak		__nv_reservedSMEM_allocation_phase
	.type		__nv_reservedSMEM_allocation_phase,@object
	.size		__nv_reservedSMEM_allocation_phase,(.L_0 - __nv_reservedSMEM_allocation_phase)
__nv_reservedSMEM_allocation_phase:
	.zero		1
.L_0:
	.zero		7
	.weak		__nv_reservedSMEM_devtool_atexit_pc
	.type		__nv_reservedSMEM_devtool_atexit_pc,@object
	.size		__nv_reservedSMEM_devtool_atexit_pc,(__nv_reservedSMEM_allocation_mask - __nv_reservedSMEM_devtool_atexit_pc)
__nv_reservedSMEM_devtool_atexit_pc:
	.zero		8
	.weak		__nv_reservedSMEM_allocation_mask
	.type		__nv_reservedSMEM_allocation_mask,@object
	.size		__nv_reservedSMEM_allocation_mask,(.L_2 - __nv_reservedSMEM_allocation_mask)
__nv_reservedSMEM_allocation_mask:
	.zero		4
.L_2:


//--------------------- .nv.constant0.matmul_kernel --------------------------
	.section	.nv.constant0.matmul_kernel,"a",@progbits
	.sectionflags	@""
	.align	4
.nv.constant0.matmul_kernel:
	.zero		976


//--------------------- SYMBOLS --------------------------

	.type		.nv.reservedSmem.offset0,@object
	.size		.nv.reservedSmem.offset0,0x4
	.type		.nv.reservedSmem.cap,@object
	.size		.nv.reservedSmem.cap,0x4
